def matmul_kernel(
    a_ptr,
    b_ptr,
    c_ptr,
    M,
    N,
    K,
    stride_am,
    stride_ak,
    stride_bk,
    stride_bn,
    stride_cm,
    stride_cn,
    BLOCK_M: tl.constexpr,
    BLOCK_N: tl.constexpr,
    BLOCK_K: tl.constexpr,
    GROUP_M: tl.constexpr,
):
    pid = tl.program_id(axis=0)
    num_pid_m = tl.cdiv(M, BLOCK_M)
    num_pid_n = tl.cdiv(N, BLOCK_N)
    num_pid_in_group = GROUP_M * num_pid_n
    group_id = pid // num_pid_in_group
    first_pid_m = group_id * GROUP_M
    group_size_m = min(num_pid_m - first_pid_m, GROUP_M)
    pid_m = first_pid_m + ((pid % num_pid_in_group) % group_size_m)
    pid_n = (pid % num_pid_in_group) // group_size_m

    offs_am = (pid_m * BLOCK_M + tl.arange(0, BLOCK_M)) % M
    offs_bn = (pid_n * BLOCK_N + tl.arange(0, BLOCK_N)) % N
    offs_k = tl.arange(0, BLOCK_K)
    a_ptrs = a_ptr + offs_am[:, None] * stride_am + offs_k[None, :] * stride_ak
    b_ptrs = b_ptr + offs_k[:, None] * stride_bk + offs_bn[None, :] * stride_bn

    acc = tl.zeros((BLOCK_M, BLOCK_N), dtype=tl.float32)
    for kk in range(0, tl.cdiv(K, BLOCK_K)):
        a = tl.load(a_ptrs, mask=offs_k[None, :] < K - kk * BLOCK_K, other=0.0)
        b = tl.load(b_ptrs, mask=offs_k[:, None] < K - kk * BLOCK_K, other=0.0)
        acc = tl.dot(a, b, acc)
        a_ptrs += BLOCK_K * stride_ak
        b_ptrs += BLOCK_K * stride_bk

    c = acc.to(c_ptr.dtype.element_ty)
    offs_cm = pid_m * BLOCK_M + tl.arange(0, BLOCK_M)
    offs_cn = pid_n * BLOCK_N + tl.arange(0, BLOCK_N)
    c_ptrs = c_ptr + offs_cm[:, None] * stride_cm + offs_cn[None, :] * stride_cn
    mask = (offs_cm[:, None] < M) & (offs_cn[None, :] < N)
    tl.store(c_ptrs, c, mask=mask)

# config = {"BLOCK_K": 128, "BLOCK_M": 64, "BLOCK_N": 64, "GROUP_M": 8, "arch": "sm_100", "dtype": "fp16", "num_ctas": 1, "num_stages": 3, "num_warps": 4}
# arch = sm_100


// ===== COMPILED SASS (sm_100a) =====

	.target	sm_100a

	.elftype	@"ET_EXEC"


//--------------------- .note.nv.tkinfo           --------------------------
	.section	.note.nv.tkinfo,"",@"SHT_NOTE"
	.sectionflags	@"SHF_NOTE_NV_TKINFO"
	.tkinfo
        /*0018*/ 	.word	0x00000081
        /*0030*/ 	.string	""
        /*0030*/ 	.string	"ptxas-blackwell"
        /*0030*/ 	.string	"Cuda compilation tools, release 12.9, V12.9.86"
        /*0030*/ 	.string	"Build cuda_12.9.r12.9/compiler.36037853_0"
        /*0030*/ 	.string	"-v  -suppress-debug-info  -lineinfo  -arch sm_100a "



//--------------------- .note.nv.cuver            --------------------------
	.section	.note.nv.cuver,"",@"SHT_NOTE"
	.sectionflags	@"SHF_NOTE_NV_CUVER"
        /*0018*/ 	.short	0x0001
        /*001a*/ 	.short	0x0064
        /*001c*/ 	.short	0x0001
        /*001e*/ 	.short	0x0000
        /*0020*/ 	.short	0x0001
        /*0022*/ 	.short	0x0000


//--------------------- .nv.info                  --------------------------
	.section	.nv.info,"",@"SHT_CUDA_INFO"
	.align	4


	//----- nvinfo : EIATTR_REGCOUNT
	.align		4
        /*0000*/ 	.byte	0x04, 0x2f
        /*0002*/ 	.short	(.L_4 - .L_3)
	.align		4
.L_3:
        /*0004*/ 	.word	index@(matmul_kernel)
        /*0008*/ 	.word	0x00000038


	//----- nvinfo : EIATTR_FRAME_SIZE
	.align		4
.L_4:
        /*000c*/ 	.byte	0x04, 0x11
        /*000e*/ 	.short	(.L_6 - .L_5)
	.align		4
.L_5:
        /*0010*/ 	.word	index@($__internal_2_$__cuda_sm10x_tcgen05_guardrail_trap_unallocated_columns_being_dealloced)
        /*0014*/ 	.word	0x00000b90


	//----- nvinfo : EIATTR_FRAME_SIZE
	.align		4
.L_6:
        /*0018*/ 	.byte	0x04, 0x11
        /*001a*/ 	.short	(.L_8 - .L_7)
	.align		4
.L_7:
        /*001c*/ 	.word	index@($__internal_1_$__cuda_sm10x_tcgen05_guardrail_trap_phase_invalid_during_alloc)
        /*0020*/ 	.word	0x00000b90


	//----- nvinfo : EIATTR_FRAME_SIZE
	.align		4
.L_8:
        /*0024*/ 	.byte	0x04, 0x11
        /*0026*/ 	.short	(.L_10 - .L_9)
	.align		4
.L_9:
        /*0028*/ 	.word	index@($__internal_0_$__cuda_sm10x_tcgen05_guardrail_trap_col_being_dealloced_not_returned_by_alloc)
        /*002c*/ 	.word	0x00000b90


	//----- nvinfo : EIATTR_FRAME_SIZE
	.align		4
.L_10:
        /*0030*/ 	.byte	0x04, 0x11
        /*0032*/ 	.short	(.L_12 - .L_11)
	.align		4
.L_11:
        /*0034*/ 	.word	index@(matmul_kernel)
        /*0038*/ 	.word	0x00000b90


	//----- nvinfo : EIATTR_MIN_STACK_SIZE
	.align		4
.L_12:
        /*003c*/ 	.byte	0x04, 0x12
        /*003e*/ 	.short	(.L_14 - .L_13)
	.align		4
.L_13:
        /*0040*/ 	.word	index@(matmul_kernel)
        /*0044*/ 	.word	0x00000b90
.L_14:


//--------------------- .nv.info.matmul_kernel    --------------------------
	.section	.nv.info.matmul_kernel,"",@"SHT_CUDA_INFO"
	.sectionflags	@""
	.align	4


	//----- nvinfo : EIATTR_CUDA_API_VERSION
	.align		4
        /*0000*/ 	.byte	0x04, 0x37
        /*0002*/ 	.short	(.L_16 - .L_15)
.L_15:
        /*0004*/ 	.word	0x00000081


	//----- nvinfo : EIATTR_KPARAM_INFO
	.align		4
.L_16:
        /*0008*/ 	.byte	0x04, 0x17
        /*000a*/ 	.short	(.L_18 - .L_17)
.L_17:
        /*000c*/ 	.word	0x00000000
        /*0010*/ 	.short	0x000d
        /*0012*/ 	.short	0x0048
        /*0014*/ 	.byte	0x00, 0xf4, 0x21, 0x00


	//----- nvinfo : EIATTR_KPARAM_INFO
	.align		4
.L_18:
        /*0018*/ 	.byte	0x04, 0x17
        /*001a*/ 	.short	(.L_20 - .L_19)
.L_19:
        /*001c*/ 	.word	0x00000000
        /*0020*/ 	.short	0x000c
        /*0022*/ 	.short	0x0040
        /*0024*/ 	.byte	0x00, 0xf4, 0x21, 0x00


	//----- nvinfo : EIATTR_KPARAM_INFO
	.align		4
.L_20:
        /*0028*/ 	.byte	0x04, 0x17
        /*002a*/ 	.short	(.L_22 - .L_21)
.L_21:
        /*002c*/ 	.word	0x00000000
        /*0030*/ 	.short	0x000b
        /*0032*/ 	.short	0x0038
        /*0034*/ 	.byte	0x00, 0xf0, 0x11, 0x00


	//----- nvinfo : EIATTR_KPARAM_INFO
	.align		4
.L_22:
        /*0038*/ 	.byte	0x04, 0x17
        /*003a*/ 	.short	(.L_24 - .L_23)
.L_23:
        /*003c*/ 	.word	0x00000000
        /*0040*/ 	.short	0x000a
        /*0042*/ 	.short	0x0034
        /*0044*/ 	.byte	0x00, 0xf0, 0x11, 0x00


	//----- nvinfo : EIATTR_KPARAM_INFO
	.align		4
.L_24:
        /*0048*/ 	.byte	0x04, 0x17
        /*004a*/ 	.short	(.L_26 - .L_25)
.L_25:
        /*004c*/ 	.word	0x00000000
        /*0050*/ 	.short	0x0009
        /*0052*/ 	.short	0x0030
        /*0054*/ 	.byte	0x00, 0xf0, 0x11, 0x00


	//----- nvinfo : EIATTR_KPARAM_INFO
	.align		4
.L_26:
        /*0058*/ 	.byte	0x04, 0x17
        /*005a*/ 	.short	(.L_28 - .L_27)
.L_27:
        /*005c*/ 	.word	0x00000000
        /*0060*/ 	.short	0x0008
        /*0062*/ 	.short	0x002c
        /*0064*/ 	.byte	0x00, 0xf0, 0x11, 0x00


	//----- nvinfo : EIATTR_KPARAM_INFO
	.align		4
.L_28:
        /*0068*/ 	.byte	0x04, 0x17
        /*006a*/ 	.short	(.L_30 - .L_29)
.L_29:
        /*006c*/ 	.word	0x00000000
        /*0070*/ 	.short	0x0007
        /*0072*/ 	.short	0x0028
        /*0074*/ 	.byte	0x00, 0xf0, 0x11, 0x00


	//----- nvinfo : EIATTR_KPARAM_INFO
	.align		4
.L_30:
        /*0078*/ 	.byte	0x04, 0x17
        /*007a*/ 	.short	(.L_32 - .L_31)
.L_31:
        /*007c*/ 	.word	0x00000000
        /*0080*/ 	.short	0x0006
        /*0082*/ 	.short	0x0024
        /*0084*/ 	.byte	0x00, 0xf0, 0x11, 0x00


	//----- nvinfo : EIATTR_KPARAM_INFO
	.align		4
.L_32:
        /*0088*/ 	.byte	0x04, 0x17
        /*008a*/ 	.short	(.L_34 - .L_33)
.L_33:
        /*008c*/ 	.word	0x00000000
        /*0090*/ 	.short	0x0005
        /*0092*/ 	.short	0x0020
        /*0094*/ 	.byte	0x00, 0xf0, 0x11, 0x00


	//----- nvinfo : EIATTR_KPARAM_INFO
	.align		4
.L_34:
        /*0098*/ 	.byte	0x04, 0x17
        /*009a*/ 	.short	(.L_36 - .L_35)
.L_35:
        /*009c*/ 	.word	0x00000000
        /*00a0*/ 	.short	0x0004
        /*00a2*/ 	.short	0x001c
        /*00a4*/ 	.byte	0x00, 0xf0, 0x11, 0x00


	//----- nvinfo : EIATTR_KPARAM_INFO
	.align		4
.L_36:
        /*00a8*/ 	.byte	0x04, 0x17
        /*00aa*/ 	.short	(.L_38 - .L_37)
.L_37:
        /*00ac*/ 	.word	0x00000000
        /*00b0*/ 	.short	0x0003
        /*00b2*/ 	.short	0x0018
        /*00b4*/ 	.byte	0x00, 0xf0, 0x11, 0x00


	//----- nvinfo : EIATTR_KPARAM_INFO
	.align		4
.L_38:
        /*00b8*/ 	.byte	0x04, 0x17
        /*00ba*/ 	.short	(.L_40 - .L_39)
.L_39:
        /*00bc*/ 	.word	0x00000000
        /*00c0*/ 	.short	0x0002
        /*00c2*/ 	.short	0x0010
        /*00c4*/ 	.byte	0x00, 0xf4, 0x21, 0x00


	//----- nvinfo : EIATTR_KPARAM_INFO
	.align		4
.L_40:
        /*00c8*/ 	.byte	0x04, 0x17
        /*00ca*/ 	.short	(.L_42 - .L_41)
.L_41:
        /*00cc*/ 	.word	0x00000000
        /*00d0*/ 	.short	0x0001
        /*00d2*/ 	.short	0x0008
        /*00d4*/ 	.byte	0x00, 0xf4, 0x21, 0x00


	//----- nvinfo : EIATTR_KPARAM_INFO
	.align		4
.L_42:
        /*00d8*/ 	.byte	0x04, 0x17
        /*00da*/ 	.short	(.L_44 - .L_43)
.L_43:
        /*00dc*/ 	.word	0x00000000
        /*00e0*/ 	.short	0x0000
        /*00e2*/ 	.short	0x0000
        /*00e4*/ 	.byte	0x00, 0xf4, 0x21, 0x00


	//----- nvinfo : EIATTR_AT_ENTRY_FRAGMENTS
	.align		4
.L_44:
        /*00e8*/ 	.byte	0x04, 0x4f
        /*00ea*/ 	.short	(.L_46 - .L_45)


	//   ....[0]....
.L_45:
        /*00ec*/ 	.word	0x00000004


	//----- nvinfo : EIATTR_RESERVED_SMEM_USED
	.align		4
.L_46:
        /*00f0*/ 	.byte	0x01, 0x41
	.zero		2


	//----- nvinfo : EIATTR_SPARSE_MMA_MASK
	.align		4
        /*00f4*/ 	.byte	0x03, 0x50
        /*00f6*/ 	.short	0x0000


	//----- nvinfo : EIATTR_TCGEN05_1CTA_USED
	.align		4
        /*00f8*/ 	.byte	0x01, 0x51
	.zero		2


	//----- nvinfo : EIATTR_MAXREG_COUNT
	.align		4
        /*00fc*/ 	.byte	0x03, 0x1b
        /*00fe*/ 	.short	0x00ff


	//----- nvinfo : EIATTR_NUM_BARRIERS
	.align		4
        /*0100*/ 	.byte	0x02, 0x4c
        /*0102*/ 	.byte	0x01
	.zero		1


	//----- nvinfo : EIATTR_ANNOTATIONS
	.align		4
        /*0104*/ 	.byte	0x04, 0x55
        /*0106*/ 	.short	(.L_48 - .L_47)


	//   ....[0]....
.L_47:
        /*0108*/ 	.word	0x00000001
        /*010c*/ 	.byte	0xf0, 0x09, 0x00, 0x00, 0x01, 0x00, 0x00, 0x00, 0x40, 0x0d, 0x00, 0x00, 0x01, 0x00, 0x00, 0x00
        /* <DEDUP_REMOVED lines=936> */
        /*3b9c*/ 	.byte	0x00, 0x60, 0x01, 0x00, 0x01, 0x00, 0x00, 0x00, 0x20, 0x60, 0x01, 0x00


	//----- nvinfo : EIATTR_INT_WARP_WIDE_INSTR_OFFSETS
	.align		4
.L_48:
        /*3ba8*/ 	.byte	0x04, 0x31
        /*3baa*/ 	.short	(.L_50 - .L_49)


	//   ....[0]....
.L_49:
        /*3bac*/ 	.word	0x00004890


	//   ....[1]....
        /*3bb0*/ 	.word	0x000048a0


	//   ....[2]....
        /*3bb4*/ 	.word	0x000086a0


	//   ....[3]....
        /*3bb8*/ 	.word	0x00015ed0


	//   ....[4]....
        /*3bbc*/ 	.word	0x00015f20


	//----- nvinfo : EIATTR_COOP_GROUP_MASK_REGIDS
	.align		4
.L_50:
        /*3bc0*/ 	.byte	0x04, 0x29
        /*3bc2*/ 	.short	(.L_52 - .L_51)


	//   ....[0]....
.L_51:
        /*3bc4*/ 	.word	0xffffffff


	//   ....[1]....
        /*3bc8*/ 	.word	0xffffffff


	//   ....[2]....
        /*3bcc*/ 	.word	0xffffffff


	//   ....[3]....
        /*3bd0*/ 	.word	0xffffffff


	//----- nvinfo : EIATTR_COOP_GROUP_INSTR_OFFSETS
	.align		4
.L_52:
        /*3bd4*/ 	.byte	0x04, 0x28
        /*3bd6*/ 	.short	(.L_54 - .L_53)


	//   ....[0]....
.L_53:
        /*3bd8*/ 	.word	0x00000080


	//   ....[1]....
        /*3bdc*/ 	.word	0x00000340


	//   ....[2]....
        /*3be0*/ 	.word	0x00015d60


	//   ....[3]....
        /*3be4*/ 	.word	0x00015fd0


	//----- nvinfo : EIATTR_VRC_CTA_INIT_COUNT
	.align		4
.L_54:
        /*3be8*/ 	.byte	0x02, 0x4a
        /*3bea*/ 	.byte	0x80
	.zero		1


	//----- nvinfo : EIATTR_MBARRIER_INSTR_OFFSETS
	.align		4
        /*3bec*/ 	.byte	0x04, 0x39
        /*3bee*/ 	.short	(.L_56 - .L_55)


	//   ....[0]....
.L_55:
        /*3bf0*/ 	.word	0x00004a60
        /*3bf4*/ 	.word	0x000000ff
        /*3bf8*/ 	.word	0x00000000
        /*3bfc*/ 	.short	0x0100
        /*3bfe*/ 	.byte	0x0c
	.zero		1


	//   ....[1]....
        /*3c00*/ 	.word	0x000086e0
        /*3c04*/ 	.word	0x000000ff
        /*3c08*/ 	.word	0x00010008
        /*3c0c*/ 	.short	0x0100
        /*3c0e*/ 	.byte	0x0a
	.zero		1


	//   ....[2]....
        /*3c10*/ 	.word	0x0000e270
        /*3c14*/ 	.word	0x000000ff
        /*3c18*/ 	.word	0x00000000
        /*3c1c*/ 	.short	0x010a
        /*3c1e*/ 	.byte	0x0c
	.zero		1


	//   ....[3]....
        /*3c20*/ 	.word	0x00014c90
        /*3c24*/ 	.word	0x000000ff
        /*3c28*/ 	.word	0x00000000
        /*3c2c*/ 	.short	0x010a
        /*3c2e*/ 	.byte	0x0c
	.zero		1


	//   ....[4]....
        /*3c30*/ 	.word	0x00014d20
        /*3c34*/ 	.word	0x000000ff
        /*3c38*/ 	.word	0x00010000
        /*3c3c*/ 	.short	0x0108
        /*3c3e*/ 	.byte	0x0a
	.zero		1


	//   ....[5]....
        /*3c40*/ 	.word	0x00014dc0
        /*3c44*/ 	.word	0x000000ff
        /*3c48*/ 	.word	0x00010008
        /*3c4c*/ 	.short	0x0108
        /*3c4e*/ 	.byte	0x0a
	.zero		1


	//   ....[6]....
        /*3c50*/ 	.word	0x00016010
        /*3c54*/ 	.word	0x000000ff
        /*3c58*/ 	.word	0x00000000
        /*3c5c*/ 	.short	0x010a
        /*3c5e*/ 	.byte	0x0c
	.zero		1


	//   ....[7]....
        /*3c60*/ 	.word	0x00016050
        /*3c64*/ 	.word	0x000000ff
        /*3c68*/ 	.word	0x00000000
        /*3c6c*/ 	.short	0x010a
        /*3c6e*/ 	.byte	0x0c
	.zero		1


	//----- nvinfo : EIATTR_NUM_MBARRIERS
	.align		4
.L_56:
        /*3c70*/ 	.byte	0x03, 0x38
        /*3c72*/ 	.short	0x0002


	//----- nvinfo : EIATTR_EXIT_INSTR_OFFSETS
	.align		4
        /*3c74*/ 	.byte	0x04, 0x1c
        /*3c76*/ 	.short	(.L_58 - .L_57)


	//   ....[0]....
.L_57:
        /*3c78*/ 	.word	0x00015fe0


	//----- nvinfo : EIATTR_REQNTID
	.align		4
.L_58:
        /*3c7c*/ 	.byte	0x04, 0x10
        /*3c7e*/ 	.short	(.L_60 - .L_59)
.L_59:
        /*3c80*/ 	.word	0x00000080
        /*3c84*/ 	.word	0x00000001
        /*3c88*/ 	.word	0x00000001


	//----- nvinfo : EIATTR_CRS_STACK_SIZE
	.align		4
.L_60:
        /*3c8c*/ 	.byte	0x04, 0x1e
        /*3c8e*/ 	.short	(.L_62 - .L_61)
.L_61:
        /*3c90*/ 	.word	0x00000000


	//----- nvinfo : EIATTR_CBANK_PARAM_SIZE
	.align		4
.L_62:
        /*3c94*/ 	.byte	0x03, 0x19
        /*3c96*/ 	.short	0x0050


	//----- nvinfo : EIATTR_PARAM_CBANK
	.align		4
        /*3c98*/ 	.byte	0x04, 0x0a
        /*3c9a*/ 	.short	(.L_64 - .L_63)
	.align		4
.L_63:
        /*3c9c*/ 	.word	index@(.nv.constant0.matmul_kernel)
        /*3ca0*/ 	.short	0x0380
        /*3ca2*/ 	.short	0x0050


	//----- nvinfo : EIATTR_SW_WAR
	.align		4
.L_64:
        /*3ca4*/ 	.byte	0x04, 0x36
        /*3ca6*/ 	.short	(.L_66 - .L_65)
.L_65:
        /*3ca8*/ 	.word	0x00000008
.L_66:


//--------------------- .nv.compat                --------------------------
	.section	.nv.compat,"",@"SHT_CUDA_COMPAT_INFO"
	.align	4
        /*0000*/ 	.byte	0x02, 0x02, 0x02, 0x00, 0x02, 0x05, 0x05, 0x00, 0x02, 0x03, 0x00, 0x00, 0x02, 0x06, 0x01, 0x00


//--------------------- .nv.callgraph             --------------------------
	.section	.nv.callgraph,"",@"SHT_CUDA_CALLGRAPH"
	.align	4
	.sectionentsize	8
	.align		4
        /*0000*/ 	.word	0x00000000
	.align		4
        /*0004*/ 	.word	0xffffffff
	.align		4
        /*0008*/ 	.word	0x00000000
	.align		4
        /*000c*/ 	.word	0xfffffffe
	.align		4
        /*0010*/ 	.word	0x00000000
	.align		4
        /*0014*/ 	.word	0xfffffffd
	.align		4
        /*0018*/ 	.word	0x00000000
	.align		4
        /*001c*/ 	.word	0xfffffffc


//--------------------- .text.matmul_kernel       --------------------------
	.section	.text.matmul_kernel,"ax",@progbits
	.align	128
        .global         matmul_kernel
        .type           matmul_kernel,@function
        .size           matmul_kernel,(.L_x_20 - matmul_kernel)
        .other          matmul_kernel,@"STO_CUDA_ENTRY STV_DEFAULT"
matmul_kernel:
.text.matmul_kernel:
[----:B------:R-:W0:Y:S01]  /*0000*/  LDC R1, c[0x0][0x37c] ;  /* 0x0000df00ff017b82 */ /* 0x000e220000000800 */
[----:B------:R-:W1:Y:S01]  /*0010*/  S2R R0, SR_TID.X ;  /* 0x0000000000007919 */ /* 0x000e620000002100 */
[----:B0-----:R-:W-:Y:S01]  /*0020*/  VIADD R1, R1, 0xfffff470 ;  /* 0xfffff47001017836 */ /* 0x001fe20000000000 */
[----:B------:R-:W0:Y:S01]  /*0030*/  LDCU.64 UR22, c[0x0][0x358] ;  /* 0x00006b00ff1677ac */ /* 0x000e220008000a00 */
[----:B-1----:R-:W-:-:S13]  /*0040*/  ISETP.GE.U32.AND P0, PT, R0, 0x20, PT ;  /* 0x000000200000780c */ /* 0x002fda0003f06070 */
[----:B------:R-:W-:Y:S02]  /*0050*/  VOTEU.ANY UP0, P0 ;  /* 0x0000000000ff7886 */ /* 0x000fe40000000100 */
[----:B------:R-:W-:Y:S05]  /*0060*/  BRA.U UP0, `(.L_x_0) ;  /* 0x0000000100b87547 */ /* 0x000fea000b800000 */
[----:B------:R-:W1:Y:S01]  /*0070*/  S2UR UR6, SR_CgaCtaId ;  /* 0x00000000000679c3 */ /* 0x000e620000008800 */
[----:B------:R-:W-:Y:S01]  /*0080*/  NOP ;  /* 0x0000000000007918 */ /* 0x000fe20000000000 */
[----:B------:R-:W-:Y:S02]  /*0090*/  UMOV UR4, 0x40 ;  /* 0x0000004000047882 */ /* 0x000fe40000000000 */
[----:B-1----:R-:W-:-:S09]  /*00a0*/  ULEA UR4, UR6, UR4, 0x18 ;  /* 0x0000000406047291 */ /* 0x002fd2000f8ec0ff */
[----:B------:R-:W1:Y:S01]  /*00b0*/  LDS.U8 R0, [UR4] ;  /* 0x00000004ff007984 */ /* 0x000e620008000000 */
[----:B------:R-:W-:Y:S02]  /*00c0*/  UMOV UR4, 0x400 ;  /* 0x0000040000047882 */ /* 0x000fe40000000000 */
[----:B------:R-:W-:Y:S01]  /*00d0*/  ULEA UR4, UR6, UR4, 0x18 ;  /* 0x0000000406047291 */ /* 0x000fe2000f8ec0ff */
[----:B-1----:R-:W-:-:S13]  /*00e0*/  ISETP.NE.AND P0, PT, R0, RZ, PT ;  /* 0x000000ff0000720c */ /* 0x002fda0003f05270 */
[----:B------:R-:W-:Y:S05]  /*00f0*/  @P0 BRA `(.L_x_1) ;  /* 0x00000000007c0947 */ /* 0x000fea0003800000 */
[----:B------:R-:W-:-:S13]  /*0100*/  ELECT P0, URZ, PT ;  /* 0x0000000000ff782f */ /* 0x000fda0003800000 */
[----:B------:R-:W-:Y:S05]  /*0110*/  @!P0 BRA `(.L_x_2) ;  /* 0x0000000000848947 */ /* 0x000fea0003800000 */
[----:B------:R-:W-:Y:S01]  /*0120*/  UMOV UR5, 0x2 ;  /* 0x0000000200057882 */ /* 0x000fe20000000000 */
[----:B------:R-:W-:Y:S02]  /*0130*/  IMAD.MOV.U32 R4, RZ, RZ, 0x1 ;  /* 0x00000001ff047424 */ /* 0x000fe400078e00ff */
[----:B------:R-:W-:Y:S02]  /*0140*/  IMAD.MOV.U32 R5, RZ, RZ, 0x3 ;  /* 0x00000003ff057424 */ /* 0x000fe400078e00ff */
[----:B------:R-:W-:Y:S04]  /*0150*/  DEPBAR.LE SB1, 0x36 ;  /* 0x00009d800000791a */ /* 0x000fe80000000000 */
[----:B------:R-:W1:Y:S02]  /*0160*/  UTCATOMSWS.FIND_AND_SET.ALIGN UP1, UR5, UR5 ;  /* 0x00000005000575e3 */ /* 0x000e640008020800 */
[----:B-1----:R-:W-:-:S04]  /*0170*/  PLOP3.LUT P0, PT, PT, PT, UP1, 0x80, 0x8 ;  /* 0x000000000008781c */ /* 0x002fc80003f0f018 */
[----:B------:R-:W-:-:S04]  /*0180*/  SEL R0, RZ, 0xffffffff, !P0 ;  /* 0xffffffffff007807 */ /* 0x000fc80004000000 */
[----:B------:R-:W-:Y:S01]  /*0190*/  ISETP.NE.AND P0, PT, R0, RZ, PT ;  /* 0x000000ff0000720c */ /* 0x000fe20003f05270 */
[----:B------:R-:W-:-:S12]  /*01a0*/  IMAD.U32 R0, RZ, RZ, UR5 ;  /* 0x00000005ff007e24 */ /* 0x000fd8000f8e00ff */
[----:B------:R-:W-:Y:S05]  /*01b0*/  @P0 BRA `(.L_x_3) ;  /* 0x0000000000240947 */ /* 0x000fea0003800000 */
.L_x_4:
[----:B------:R-:W-:Y:S05]  /*01c0*/  NANOSLEEP 0x64 ;  /* 0x000000640000795d */ /* 0x000fea0003800000 */
[----:B------:R-:W-:-:S05]  /*01d0*/  UMOV UR5, 0x2 ;  /* 0x0000000200057882 */ /* 0x000fca0000000000 */
[----:B------:R-:W-:Y:S04]  /*01e0*/  DEPBAR.LE SB1, 0x36 ;  /* 0x00009d800000791a */ /* 0x000fe80000000000 */
[----:B------:R-:W1:Y:S02]  /*01f0*/  UTCATOMSWS.FIND_AND_SET.ALIGN UP1, UR5, UR5 ;  /* 0x00000005000575e3 */ /* 0x000e640008020800 */
[----:B-1----:R-:W-:-:S04]  /*0200*/  PLOP3.LUT P0, PT, PT, PT, UP1, 0x80, 0x8 ;  /* 0x000000000008781c */ /* 0x002fc80003f0f018 */
[----:B------:R-:W-:-:S04]  /*0210*/  SEL R0, RZ, 0xffffffff, !P0 ;  /* 0xffffffffff007807 */ /* 0x000fc80004000000 */
[----:B------:R-:W-:Y:S01]  /*0220*/  ISETP.NE.AND P0, PT, R0, RZ, PT ;  /* 0x000000ff0000720c */ /* 0x000fe20003f05270 */
[----:B------:R-:W-:-:S12]  /*0230*/  IMAD.U32 R0, RZ, RZ, UR5 ;  /* 0x00000005ff007e24 */ /* 0x000fd8000f8e00ff */
[----:B------:R-:W-:Y:S05]  /*0240*/  @!P0 BRA `(.L_x_4) ;  /* 0xfffffffc00dc8947 */ /* 0x000fea000383ffff */
.L_x_3:
[C---:B------:R-:W-:Y:S01]  /*0250*/  VIADD R3, R0.reuse, 0x10 ;  /* 0x0000001000037836 */ /* 0x040fe20000000000 */
[----:B------:R-:W-:Y:S01]  /*0260*/  UMOV UR5, 0x50 ;  /* 0x0000005000057882 */ /* 0x000fe20000000000 */
[----:B------:R-:W-:Y:S01]  /*0270*/  SHF.L.U32 R2, R5, R0, RZ ;  /* 0x0000000005027219 */ /* 0x000fe200000006ff */
[----:B------:R-:W-:Y:S01]  /*0280*/  ULEA UR5, UR6, UR5, 0x18 ;  /* 0x0000000506057291 */ /* 0x000fe2000f8ec0ff */
[----:B------:R-:W-:Y:S01]  /*0290*/  IMAD.SHL.U32 R0, R0, 0x20, RZ ;  /* 0x0000002000007824 */ /* 0x000fe200078e00ff */
[----:B------:R-:W-:-:S04]  /*02a0*/  SHF.L.U32 R3, R4, R3, RZ ;  /* 0x0000000304037219 */ /* 0x000fc800000006ff */
[----:B------:R-:W-:-:S05]  /*02b0*/  LOP3.LUT R2, R3, R2, RZ, 0xfc, !PT ;  /* 0x0000000203027212 */ /* 0x000fca00078efcff */
[----:B------:R1:W-:Y:S04]  /*02c0*/  ATOMS.OR RZ, [UR5], R2 ;  /* 0x00000002ffff798c */ /* 0x0003e8000b000005 */
[----:B------:R1:W-:Y:S01]  /*02d0*/  STS [UR4], R0 ;  /* 0x00000000ff007988 */ /* 0x0003e20008000804 */
[----:B------:R-:W-:Y:S05]  /*02e0*/  BRA `(.L_x_2) ;  /* 0x0000000000107947 */ /* 0x000fea0003800000 */
.L_x_1:
[----:B------:R-:W-:Y:S01]  /*02f0*/  IMAD.MOV.U32 R0, RZ, RZ, -0x1 ;  /* 0xffffffffff007424 */ /* 0x000fe200078e00ff */
[----:B------:R-:W-:-:S04]  /*0300*/  MOV R2, 0x330 ;  /* 0x0000033000027802 */ /* 0x000fc80000000f00 */
[----:B------:R1:W-:Y:S03]  /*0310*/  STS [UR4], R0 ;  /* 0x00000000ff007988 */ /* 0x0003e60008000804 */
[----:B01----:R-:W-:Y:S05]  /*0320*/  CALL.REL.NOINC `($__internal_1_$__cuda_sm10x_tcgen05_guardrail_trap_phase_invalid_during_alloc) ;  /* 0x0000015c00607944 */ /* 0x003fea0003c00000 */
.L_x_2:
[----:B------:R-:W-:Y:S05]  /*0330*/  WARPSYNC.ALL ;  /* 0x0000000000007948 */ /* 0x000fea0003800000 */
[----:B------:R-:W-:Y:S01]  /*0340*/  NOP ;  /* 0x0000000000007918 */ /* 0x000fe20000000000 */
.L_x_0:
[----:B------:R-:W2:Y:S01]  /*0350*/  LDC.64 R24, c[0x0][0x398] ;  /* 0x0000e600ff187b82 */ /* 0x000ea20000000a00 */
[----:B------:R-:W3:Y:S01]  /*0360*/  S2R R5, SR_CTAID.X ;  /* 0x0000000000057919 */ /* 0x000ee20000002500 */
[----:B------:R-:W-:Y:S01]  /*0370*/  UMOV UR10, 0x400 ;  /* 0x00000400000a7882 */ /* 0x000fe20000000000 */
[----:B------:R-:W4:Y:S05]  /*0380*/  S2R R14, SR_TID.X ;  /* 0x00000000000e7919 */ /* 0x000f2a0000002100 */
[----:B------:R-:W5:Y:S08]  /*0390*/  S2UR UR4, SR_CgaCtaId ;  /* 0x00000000000479c3 */ /* 0x000f700000008800 */
[----:B------:R-:W-:Y:S06]  /*03a0*/  BAR.SYNC.DEFER_BLOCKING 0x0 ;  /* 0x0000000000007b1d */ /* 0x000fec0000010000 */
[----:B------:R-:W-:Y:S01]  /*03b0*/  UMOV UR7, 0x1 ;  /* 0x0000000100077882 */ /* 0x000fe20000000000 */
[----:B------:R-:W1:Y:S02]  /*03c0*/  LDCU.128 UR24, c[0x0][0x380] ;  /* 0x00007000ff1877ac */ /* 0x000e640008000c00 */
[----:B-12---:R-:W-:Y:S01]  /*03d0*/  VIADD R0, R25, 0x3f ;  /* 0x0000003f19007836 */ /* 0x006fe20000000000 */
[----:B------:R-:W-:-:S04]  /*03e0*/  IABS R46, R25 ;  /* 0x00000019002e7213 */ /* 0x000fc80000000000 */
[----:B------:R-:W-:Y:S01]  /*03f0*/  SHF.R.S32.HI R3, RZ, 0x1f, R0 ;  /* 0x0000001fff037819 */ /* 0x000fe20000011400 */
[----:B-----5:R-:W-:-:S03]  /*0400*/  ULEA UR10, UR4, UR10, 0x18 ;  /* 0x0000000a040a7291 */ /* 0x020fc6000f8ec0ff */
[----:B------:R-:W-:Y:S02]  /*0410*/  LEA.HI R3, R3, R0, RZ, 0x6 ;  /* 0x0000000003037211 */ /* 0x000fe400078f30ff */
[----:B---3--:R-:W-:Y:S02]  /*0420*/  IABS R8, R5 ;  /* 0x0000000500087213 */ /* 0x008fe40000000000 */
[----:B------:R-:W-:Y:S02]  /*0430*/  SHF.R.S32.HI R3, RZ, 0x6, R3 ;  /* 0x00000006ff037819 */ /* 0x000fe40000011403 */
[----:B----4-:R-:W-:-:S03]  /*0440*/  LOP3.LUT R11, R14, 0x3f, RZ, 0xc0, !PT ;  /* 0x0000003f0e0b7812 */ /* 0x010fc600078ec0ff */
[----:B------:R-:W-:-:S05]  /*0450*/  IMAD.SHL.U32 R4, R3, 0x8, RZ ;  /* 0x0000000803047824 */ /* 0x000fca00078e00ff */
[-C--:B------:R-:W-:Y:S02]  /*0460*/  IABS R7, R4.reuse ;  /* 0x0000000400077213 */ /* 0x080fe40000000000 */
[----:B------:R-:W-:Y:S02]  /*0470*/  IABS R10, R4 ;  /* 0x00000004000a7213 */ /* 0x000fe40000000000 */
[----:B------:R-:W1:Y:S08]  /*0480*/  I2F.RP R0, R7 ;  /* 0x0000000700007306 */ /* 0x000e700000209400 */
[----:B-1----:R-:W1:Y:S02]  /*0490*/  MUFU.RCP R0, R0 ;  /* 0x0000000000007308 */ /* 0x002e640000001000 */
[----:B-1----:R-:W-:-:S02]  /*04a0*/  VIADD R2, R0, 0xffffffe ;  /* 0x0ffffffe00027836 */ /* 0x002fc40000000000 */
[----:B------:R-:W-:-:S04]  /*04b0*/  IMAD.MOV R0, RZ, RZ, -R10 ;  /* 0x000000ffff007224 */ /* 0x000fc800078e0a0a */
[----:B------:R1:W2:Y:S02]  /*04c0*/  F2I.FTZ.U32.TRUNC.NTZ R3, R2 ;  /* 0x0000000200037305 */ /* 0x0002a4000021f000 */
[----:B-1----:R-:W-:Y:S02]  /*04d0*/  IMAD.MOV.U32 R2, RZ, RZ, RZ ;  /* 0x000000ffff027224 */ /* 0x002fe400078e00ff */
[----:B--2---:R-:W-:-:S04]  /*04e0*/  IMAD.MOV R6, RZ, RZ, -R3 ;  /* 0x000000ffff067224 */ /* 0x004fc800078e0a03 */
[----:B------:R-:W-:Y:S02]  /*04f0*/  IMAD R9, R6, R7, RZ ;  /* 0x0000000706097224 */ /* 0x000fe400078e02ff */
[----:B------:R-:W-:Y:S02]  /*0500*/  IMAD.MOV.U32 R6, RZ, RZ, R8 ;  /* 0x000000ffff067224 */ /* 0x000fe400078e0008 */
[----:B------:R-:W-:-:S06]  /*0510*/  IMAD.HI.U32 R3, R3, R9, R2 ;  /* 0x0000000903037227 */ /* 0x000fcc00078e0002 */
[----:B------:R-:W-:-:S04]  /*0520*/  IMAD.HI.U32 R3, R3, R6, RZ ;  /* 0x0000000603037227 */ /* 0x000fc800078e00ff */
[----:B------:R-:W-:-:S05]  /*0530*/  IMAD R0, R3, R0, R6 ;  /* 0x0000000003007224 */ /* 0x000fca00078e0206 */
[----:B------:R-:W-:-:S13]  /*0540*/  ISETP.GT.U32.AND P1, PT, R7, R0, PT ;  /* 0x000000000700720c */ /* 0x000fda0003f24070 */
[----:B------:R-:W-:Y:S02]  /*0550*/  @!P1 IMAD.IADD R0, R0, 0x1, -R7 ;  /* 0x0000000100009824 */ /* 0x000fe400078e0a07 */
[----:B------:R-:W-:Y:S01]  /*0560*/  @!P1 VIADD R3, R3, 0x1 ;  /* 0x0000000103039836 */ /* 0x000fe20000000000 */
[----:B------:R-:W-:Y:S02]  /*0570*/  ISETP.NE.AND P1, PT, R4, RZ, PT ;  /* 0x000000ff0400720c */ /* 0x000fe40003f25270 */
[----:B------:R-:W-:Y:S02]  /*0580*/  ISETP.GE.U32.AND P0, PT, R0, R7, PT ;  /* 0x000000070000720c */ /* 0x000fe40003f06070 */
[----:B------:R-:W-:-:S04]  /*0590*/  LOP3.LUT R0, R5, R4, RZ, 0x3c, !PT ;  /* 0x0000000405007212 */ /* 0x000fc800078e3cff */
[----:B------:R-:W-:Y:S01]  /*05a0*/  ISETP.GE.AND P2, PT, R0, RZ, PT ;  /* 0x000000ff0000720c */ /* 0x000fe20003f46270 */
[----:B------:R-:W-:-:S06]  /*05b0*/  VIADD R0, R24, 0x3f ;  /* 0x0000003f18007836 */ /* 0x000fcc0000000000 */
[----:B------:R-:W-:-:S04]  /*05c0*/  @P0 VIADD R3, R3, 0x1 ;  /* 0x0000000103030836 */ /* 0x000fc80000000000 */
[----:B------:R-:W-:Y:S01]  /*05d0*/  IMAD.MOV.U32 R2, RZ, RZ, R3 ;  /* 0x000000ffff027224 */ /* 0x000fe200078e0003 */
[----:B------:R-:W-:-:S03]  /*05e0*/  SHF.R.S32.HI R3, RZ, 0x1f, R0 ;  /* 0x0000001fff037819 */ /* 0x000fc60000011400 */
[----:B------:R-:W-:Y:S01]  /*05f0*/  @!P2 IMAD.MOV R2, RZ, RZ, -R2 ;  /* 0x000000ffff02a224 */ /* 0x000fe200078e0a02 */
[----:B------:R-:W-:Y:S02]  /*0600*/  @!P1 LOP3.LUT R2, RZ, R4, RZ, 0x33, !PT ;  /* 0x00000004ff029212 */ /* 0x000fe400078e33ff */
[----:B------:R-:W-:-:S03]  /*0610*/  LEA.HI R3, R3, R0, RZ, 0x6 ;  /* 0x0000000003037211 */ /* 0x000fc600078f30ff */
[----:B------:R-:W-:Y:S02]  /*0620*/  IMAD.SHL.U32 R8, R2, 0x8, RZ ;  /* 0x0000000802087824 */ /* 0x000fe400078e00ff */
[----:B------:R-:W-:-:S03]  /*0630*/  IMAD.MOV R2, RZ, RZ, -R2 ;  /* 0x000000ffff027224 */ /* 0x000fc600078e0a02 */
[----:B------:R-:W-:Y:S01]  /*0640*/  LEA.HI.SX32 R3, R3, -R8, 0x1a ;  /* 0x8000000803037211 */ /* 0x000fe200078fd2ff */
[----:B------:R-:W-:Y:S02]  /*0650*/  IMAD R10, R4, R2, R5 ;  /* 0x00000002040a7224 */ /* 0x000fe400078e0205 */
[----:B------:R-:W-:Y:S01]  /*0660*/  IMAD.MOV.U32 R2, RZ, RZ, RZ ;  /* 0x000000ffff027224 */ /* 0x000fe200078e00ff */
[----:B------:R-:W-:-:S04]  /*0670*/  VIMNMX R9, PT, PT, R3, 0x8, PT ;  /* 0x0000000803097848 */ /* 0x000fc80003fe0100 */
[-C--:B------:R-:W-:Y:S02]  /*0680*/  IABS R6, R9.reuse ;  /* 0x0000000900067213 */ /* 0x080fe40000000000 */
[----:B------:R-:W-:Y:S02]  /*0690*/  IABS R4, R9 ;  /* 0x0000000900047213 */ /* 0x000fe40000000000 */
[----:B------:R-:W1:Y:S08]  /*06a0*/  I2F.RP R0, R6 ;  /* 0x0000000600007306 */ /* 0x000e700000209400 */
[----:B-1----:R-:W1:Y:S02]  /*06b0*/  MUFU.RCP R0, R0 ;  /* 0x0000000000007308 */ /* 0x002e640000001000 */
[----:B-1----:R-:W-:Y:S01]  /*06c0*/  VIADD R3, R0, 0xffffffe ;  /* 0x0ffffffe00037836 */ /* 0x002fe20000000000 */
[----:B------:R-:W-:-:S05]  /*06d0*/  IABS R0, R24 ;  /* 0x0000001800007213 */ /* 0x000fca0000000000 */
[----:B------:R-:W1:Y:S02]  /*06e0*/  F2I.FTZ.U32.TRUNC.NTZ R3, R3 ;  /* 0x0000000300037305 */ /* 0x000e64000021f000 */
[----:B-1----:R-:W-:-:S04]  /*06f0*/  IMAD.MOV R7, RZ, RZ, -R3 ;  /* 0x000000ffff077224 */ /* 0x002fc800078e0a03 */
[----:B------:R-:W-:Y:S01]  /*0700*/  IMAD.MOV.U32 R5, RZ, RZ, R7 ;  /* 0x000000ffff057224 */ /* 0x000fe200078e0007 */
[----:B------:R-:W-:-:S03]  /*0710*/  IABS R7, R10 ;  /* 0x0000000a00077213 */ /* 0x000fc60000000000 */
[----:B------:R-:W-:-:S04]  /*0720*/  IMAD R5, R5, R6, RZ ;  /* 0x0000000605057224 */ /* 0x000fc800078e02ff */
[----:B------:R-:W-:Y:S02]  /*0730*/  IMAD.HI.U32 R2, R3, R5, R2 ;  /* 0x0000000503027227 */ /* 0x000fe400078e0002 */
[----:B------:R-:W1:Y:S02]  /*0740*/  I2F.RP R5, R46 ;  /* 0x0000002e00057306 */ /* 0x000e640000209400 */
[----:B------:R-:W-:Y:S02]  /*0750*/  IMAD.MOV R3, RZ, RZ, -R4 ;  /* 0x000000ffff037224 */ /* 0x000fe400078e0a04 */
[----:B------:R-:W-:-:S04]  /*0760*/  IMAD.HI.U32 R2, R2, R7, RZ ;  /* 0x0000000702027227 */ /* 0x000fc800078e00ff */
[----:B------:R-:W-:Y:S01]  /*0770*/  IMAD R3, R2, R3, R7 ;  /* 0x0000000302037224 */ /* 0x000fe200078e0207 */
[----:B------:R-:W2:Y:S04]  /*0780*/  I2F.RP R4, R0 ;  /* 0x0000000000047306 */ /* 0x000ea80000209400 */
[----:B------:R-:W-:-:S04]  /*0790*/  ISETP.GT.U32.AND P1, PT, R6, R3, PT ;  /* 0x000000030600720c */ /* 0x000fc80003f24070 */
[----:B-1----:R-:W1:Y:S08]  /*07a0*/  MUFU.RCP R5, R5 ;  /* 0x0000000500057308 */ /* 0x002e700000001000 */
[----:B--2---:R-:W2:Y:S01]  /*07b0*/  MUFU.RCP R4, R4 ;  /* 0x0000000400047308 */ /* 0x004ea20000001000 */
[----:B------:R-:W-:Y:S02]  /*07c0*/  @!P1 IMAD.IADD R3, R3, 0x1, -R6 ;  /* 0x0000000103039824 */ /* 0x000fe400078e0a06 */
[----:B------:R-:W-:Y:S01]  /*07d0*/  @!P1 VIADD R2, R2, 0x1 ;  /* 0x0000000102029836 */ /* 0x000fe20000000000 */
[----:B------:R-:W-:-:S02]  /*07e0*/  ISETP.NE.AND P1, PT, R9, RZ, PT ;  /* 0x000000ff0900720c */ /* 0x000fc40003f25270 */
[----:B------:R-:W-:Y:S02]  /*07f0*/  ISETP.GE.U32.AND P0, PT, R3, R6, PT ;  /* 0x000000060300720c */ /* 0x000fe40003f06070 */
[----:B------:R-:W-:Y:S01]  /*0800*/  LOP3.LUT R3, R10, R9, RZ, 0x3c, !PT ;  /* 0x000000090a037212 */ /* 0x000fe200078e3cff */
[----:B-1----:R-:W-:Y:S01]  /*0810*/  VIADD R5, R5, 0xffffffe ;  /* 0x0ffffffe05057836 */ /* 0x002fe20000000000 */
[----:B------:R-:W1:Y:S01]  /*0820*/  LDS R6, [UR10] ;  /* 0x0000000aff067984 */ /* 0x000e620008000800 */
[----:B------:R-:W-:Y:S01]  /*0830*/  BAR.SYNC.DEFER_BLOCKING 0x0 ;  /* 0x0000000000007b1d */ /* 0x000fe20000010000 */
[----:B------:R-:W-:Y:S01]  /*0840*/  ISETP.GE.AND P2, PT, R3, RZ, PT ;  /* 0x000000ff0300720c */ /* 0x000fe20003f46270 */
[----:B--2---:R-:W-:-:S06]  /*0850*/  VIADD R3, R4, 0xffffffe ;  /* 0x0ffffffe04037836 */ /* 0x004fcc0000000000 */
[----:B------:R-:W-:Y:S01]  /*0860*/  @P0 VIADD R2, R2, 0x1 ;  /* 0x0000000102020836 */ /* 0x000fe20000000000 */
[----:B------:R-:W-:Y:S03]  /*0870*/  F2I.FTZ.U32.TRUNC.NTZ R5, R5 ;  /* 0x0000000500057305 */ /* 0x000fe6000021f000 */
[----:B------:R-:W-:-:S04]  /*0880*/  IMAD.MOV.U32 R53, RZ, RZ, R2 ;  /* 0x000000ffff357224 */ /* 0x000fc800078e0002 */
[----:B------:R-:W-:Y:S01]  /*0890*/  @!P2 IMAD.MOV R53, RZ, RZ, -R53 ;  /* 0x000000ffff35a224 */ /* 0x000fe200078e0a35 */
[----:B------:R-:W-:Y:S01]  /*08a0*/  @!P1 LOP3.LUT R53, RZ, R9, RZ, 0x33, !PT ;  /* 0x00000009ff359212 */ /* 0x000fe200078e33ff */
[----:B------:R-:W2:Y:S04]  /*08b0*/  F2I.FTZ.U32.TRUNC.NTZ R3, R3 ;  /* 0x0000000300037305 */ /* 0x000ea8000021f000 */
[----:B------:R-:W-:Y:S02]  /*08c0*/  IMAD.MOV R2, RZ, RZ, -R53 ;  /* 0x000000ffff027224 */ /* 0x000fe400078e0a35 */
[----:B------:R-:W-:Y:S02]  /*08d0*/  IMAD.SHL.U32 R53, R53, 0x40, RZ ;  /* 0x0000004035357824 */ /* 0x000fe400078e00ff */
[----:B------:R-:W-:-:S02]  /*08e0*/  IMAD R2, R9, R2, R10 ;  /* 0x0000000209027224 */ /* 0x000fc400078e020a */
[C---:B------:R-:W-:Y:S02]  /*08f0*/  VIADD R12, R53.reuse, 0x3f ;  /* 0x0000003f350c7836 */ /* 0x040fe40000000000 */
[----:B------:R-:W-:Y:S01]  /*0900*/  IMAD.IADD R2, R8, 0x1, R2 ;  /* 0x0000000108027824 */ /* 0x000fe200078e0202 */
[----:B------:R-:W-:Y:S01]  /*0910*/  SHF.R.U32.HI R8, RZ, 0x5, R14 ;  /* 0x00000005ff087819 */ /* 0x000fe2000001160e */
[----:B------:R-:W-:Y:S01]  /*0920*/  VIADD R10, R53, 0x2 ;  /* 0x00000002350a7836 */ /* 0x000fe20000000000 */
[----:B------:R-:W-:Y:S01]  /*0930*/  ISETP.GE.AND P5, PT, R12, RZ, PT ;  /* 0x000000ff0c00720c */ /* 0x000fe20003fa6270 */
[----:B--2---:R-:W-:Y:S02]  /*0940*/  IMAD.MOV R7, RZ, RZ, -R3 ;  /* 0x000000ffff077224 */ /* 0x004fe400078e0a03 */
[----:B------:R-:W-:Y:S01]  /*0950*/  IMAD R13, R2, 0x40, R11 ;  /* 0x00000040020d7824 */ /* 0x000fe200078e020b */
[----:B------:R-:W-:Y:S01]  /*0960*/  IABS R11, R12 ;  /* 0x0000000c000b7213 */ /* 0x000fe20000000000 */
[----:B------:R-:W-:Y:S01]  /*0970*/  IMAD R7, R7, R0, RZ ;  /* 0x0000000007077224 */ /* 0x000fe200078e02ff */
[----:B------:R-:W-:Y:S01]  /*0980*/  IABS R9, R10 ;  /* 0x0000000a00097213 */ /* 0x000fe20000000000 */
[----:B------:R-:W-:Y:S01]  /*0990*/  IMAD.MOV.U32 R2, RZ, RZ, RZ ;  /* 0x000000ffff027224 */ /* 0x000fe200078e00ff */
[----:B------:R-:W-:Y:S01]  /*09a0*/  IABS R4, R13 ;  /* 0x0000000d00047213 */ /* 0x000fe20000000000 */
[----:B------:R-:W-:Y:S01]  /*09b0*/  VIADD R12, R53, 0x5 ;  /* 0x00000005350c7836 */ /* 0x000fe20000000000 */
[----:B------:R-:W-:Y:S01]  /*09c0*/  ISETP.GE.AND P6, PT, R13, RZ, PT ;  /* 0x000000ff0d00720c */ /* 0x000fe20003fc6270 */
[----:B------:R-:W-:Y:S01]  /*09d0*/  IMAD.HI.U32 R2, R3, R7, R2 ;  /* 0x0000000703027227 */ /* 0x000fe200078e0002 */
[----:B------:R-:W-:Y:S01]  /*09e0*/  ISETP.GE.AND P4, PT, R10, RZ, PT ;  /* 0x000000ff0a00720c */ /* 0x000fe20003f86270 */
[----:B------:R2:W-:Y:S01]  /*09f0*/  STL [R1+0x58c], R13 ;  /* 0x00058c0d01007387 */ /* 0x0005e20000100800 */
[----:B-1----:R-:W-:Y:S01]  /*0a00*/  R2UR UR9, R6 ;  /* 0x00000000060972ca */ /* 0x002fe200000e0000 */
[----:B------:R-:W-:-:S02]  /*0a10*/  IMAD.MOV.U32 R7, RZ, RZ, R4 ;  /* 0x000000ffff077224 */ /* 0x000fc400078e0004 */
[----:B------:R-:W-:Y:S02]  /*0a20*/  IMAD.MOV R3, RZ, RZ, -R5 ;  /* 0x000000ffff037224 */ /* 0x000fe400078e0a05 */
[----:B------:R-:W-:-:S04]  /*0a30*/  IMAD.HI.U32 R2, R2, R7, RZ ;  /* 0x0000000702027227 */ /* 0x000fc800078e00ff */
[----:B------:R-:W-:Y:S02]  /*0a40*/  IMAD.MOV R2, RZ, RZ, -R2 ;  /* 0x000000ffff027224 */ /* 0x000fe400078e0a02 */
[----:B------:R-:W-:Y:S02]  /*0a50*/  IMAD R3, R3, R46, RZ ;  /* 0x0000002e03037224 */ /* 0x000fe400078e02ff */
[----:B------:R-:W-:Y:S02]  /*0a60*/  IMAD.MOV.U32 R4, RZ, RZ, RZ ;  /* 0x000000ffff047224 */ /* 0x000fe400078e00ff */
[----:B------:R-:W-:Y:S02]  /*0a70*/  IMAD R7, R0, R2, R7 ;  /* 0x0000000200077224 */ /* 0x000fe400078e0207 */
[----:B------:R-:W-:-:S03]  /*0a80*/  IMAD.HI.U32 R2, R5, R3, R4 ;  /* 0x0000000305027227 */ /* 0x000fc600078e0004 */
[----:B------:R-:W-:Y:S01]  /*0a90*/  ISETP.GT.U32.AND P0, PT, R0, R7, PT ;  /* 0x000000070000720c */ /* 0x000fe20003f04070 */
[----:B------:R-:W-:Y:S02]  /*0aa0*/  IMAD.SHL.U32 R4, R8, 0x200000, RZ ;  /* 0x0020000008047824 */ /* 0x000fe400078e00ff */
[----:B------:R-:W-:-:S03]  /*0ab0*/  IMAD.HI.U32 R3, R2, R11, RZ ;  /* 0x0000000b02037227 */ /* 0x000fc600078e00ff */
[----:B------:R-:W-:Y:S01]  /*0ac0*/  LOP3.LUT R4, R4, 0x600000, RZ, 0xc0, !PT ;  /* 0x0060000004047812 */ /* 0x000fe200078ec0ff */
[----:B------:R-:W-:Y:S02]  /*0ad0*/  IMAD.MOV R3, RZ, RZ, -R3 ;  /* 0x000000ffff037224 */ /* 0x000fe400078e0a03 */
[----:B------:R-:W-:Y:S01]  /*0ae0*/  VIADD R8, R53, 0x1 ;  /* 0x0000000135087836 */ /* 0x000fe20000000000 */
[----:B------:R-:W-:Y:S01]  /*0af0*/  R2UR UR11, R4 ;  /* 0x00000000040b72ca */ /* 0x000fe200000e0000 */
[----:B------:R-:W-:Y:S02]  /*0b00*/  IMAD R52, R46, R3, R11 ;  /* 0x000000032e347224 */ /* 0x000fe400078e020b */
[----:B------:R-:W-:Y:S01]  /*0b10*/  @!P0 IMAD.IADD R7, R7, 0x1, -R0 ;  /* 0x0000000107078824 */ /* 0x000fe200078e0a00 */
[----:B------:R-:W-:Y:S01]  /*0b20*/  IABS R5, R8 ;  /* 0x0000000800057213 */ /* 0x000fe20000000000 */
[----:B------:R-:W-:Y:S01]  /*0b30*/  IMAD.HI.U32 R4, R2, R9, RZ ;  /* 0x0000000902047227 */ /* 0x000fe200078e00ff */
[----:B------:R-:W-:-:S02]  /*0b40*/  ISETP.GT.U32.AND P3, PT, R46, R52, PT ;  /* 0x000000342e00720c */ /* 0x000fc40003f64070 */
[----:B------:R-:W-:Y:S01]  /*0b50*/  ISETP.GT.U32.AND P1, PT, R0, R7, PT ;  /* 0x000000070000720c */ /* 0x000fe20003f24070 */
[----:B------:R-:W-:Y:S01]  /*0b60*/  IMAD.HI.U32 R3, R2, R5, RZ ;  /* 0x0000000502037227 */ /* 0x000fe200078e00ff */
[----:B------:R-:W-:-:S03]  /*0b70*/  ISETP.GE.AND P0, PT, R8, RZ, PT ;  /* 0x000000ff0800720c */ /* 0x000fc60003f06270 */
[----:B------:R-:W-:Y:S02]  /*0b80*/  VIADD R8, R53, 0x3 ;  /* 0x0000000335087836 */ /* 0x000fe40000000000 */
[----:B------:R-:W-:Y:S02]  /*0b90*/  IMAD.MOV R3, RZ, RZ, -R3 ;  /* 0x000000ffff037224 */ /* 0x000fe400078e0a03 */
[----:B------:R-:W-:Y:S01]  /*0ba0*/  IMAD.MOV R4, RZ, RZ, -R4 ;  /* 0x000000ffff047224 */ /* 0x000fe200078e0a04 */
[----:B------:R-:W-:Y:S01]  /*0bb0*/  IABS R11, R8 ;  /* 0x00000008000b7213 */ /* 0x000fe20000000000 */
[----:B------:R-:W-:Y:S02]  /*0bc0*/  @!P3 IMAD.IADD R52, R52, 0x1, -R46 ;  /* 0x000000013434b824 */ /* 0x000fe400078e0a2e */
[C---:B------:R-:W-:Y:S02]  /*0bd0*/  IMAD R3, R46.reuse, R3, R5 ;  /* 0x000000032e037224 */ /* 0x040fe400078e0205 */
[C---:B------:R-:W-:Y:S01]  /*0be0*/  IMAD R5, R46.reuse, R4, R9 ;  /* 0x000000042e057224 */ /* 0x040fe200078e0209 */
[C---:B------:R-:W-:Y:S01]  /*0bf0*/  ISETP.GT.U32.AND P3, PT, R46.reuse, R52, PT ;  /* 0x000000342e00720c */ /* 0x040fe20003f64070 */
[----:B------:R-:W-:Y:S01]  /*0c00*/  @!P1 IMAD.IADD R7, R7, 0x1, -R0 ;  /* 0x0000000107079824 */ /* 0x000fe200078e0a00 */
[----:B------:R-:W-:Y:S01]  /*0c10*/  ISETP.GT.U32.AND P2, PT, R46, R3, PT ;  /* 0x000000032e00720c */ /* 0x000fe20003f44070 */
[----:B------:R-:W-:Y:S01]  /*0c20*/  IMAD.HI.U32 R0, R2, R11, RZ ;  /* 0x0000000b02007227 */ /* 0x000fe200078e00ff */
[----:B------:R-:W-:-:S02]  /*0c30*/  ISETP.NE.AND P1, PT, R24, RZ, PT ;  /* 0x000000ff1800720c */ /* 0x000fc40003f25270 */
[----:B------:R-:W-:Y:S01]  /*0c40*/  IABS R9, R12 ;  /* 0x0000000c00097213 */ /* 0x000fe20000000000 */
[----:B------:R-:W-:Y:S02]  /*0c50*/  IMAD.MOV R4, RZ, RZ, -R0 ;  /* 0x000000ffff047224 */ /* 0x000fe400078e0a00 */
[C---:B------:R-:W-:Y:S02]  /*0c60*/  VIADD R10, R53.reuse, 0x4 ;  /* 0x00000004350a7836 */ /* 0x040fe40000000000 */
[----:B------:R-:W-:Y:S02]  /*0c70*/  IMAD.MOV.U32 R0, RZ, RZ, R7 ;  /* 0x000000ffff007224 */ /* 0x000fe400078e0007 */
[----:B------:R-:W-:Y:S01]  /*0c80*/  @!P3 IMAD.IADD R52, R52, 0x1, -R46 ;  /* 0x000000013434b824 */ /* 0x000fe200078e0a2e */
[C---:B------:R-:W-:Y:S01]  /*0c90*/  ISETP.GT.U32.AND P3, PT, R46.reuse, R5, PT ;  /* 0x000000052e00720c */ /* 0x040fe20003f64070 */
[C---:B------:R-:W-:Y:S01]  /*0ca0*/  IMAD R11, R46.reuse, R4, R11 ;  /* 0x000000042e0b7224 */ /* 0x040fe200078e020b */
[----:B------:R-:W-:Y:S01]  /*0cb0*/  IABS R6, R10 ;  /* 0x0000000a00067213 */ /* 0x000fe20000000000 */
[----:B------:R-:W-:Y:S01]  /*0cc0*/  @!P6 IMAD.MOV R0, RZ, RZ, -R0 ;  /* 0x000000ffff00e224 */ /* 0x000fe200078e0a00 */
[----:B------:R-:W-:Y:S01]  /*0cd0*/  @!P1 LOP3.LUT R0, RZ, R24, RZ, 0x33, !PT ;  /* 0x00000018ff009212 */ /* 0x000fe200078e33ff */
[----:B------:R-:W-:Y:S01]  /*0ce0*/  VIADD R20, R53, 0x6 ;  /* 0x0000000635147836 */ /* 0x000fe20000000000 */
[----:B------:R-:W-:Y:S01]  /*0cf0*/  ISETP.GT.U32.AND P6, PT, R46, R11, PT ;  /* 0x0000000b2e00720c */ /* 0x000fe20003fc4070 */
[----:B------:R-:W-:Y:S01]  /*0d00*/  IMAD.MOV.U32 R7, RZ, RZ, R6 ;  /* 0x000000ffff077224 */ /* 0x000fe200078e0006 */
[----:B------:R-:W-:Y:S01]  /*0d10*/  ISETP.GE.AND P1, PT, R8, RZ, PT ;  /* 0x000000ff0800720c */ /* 0x000fe20003f26270 */
[----:B------:R-:W-:Y:S01]  /*0d20*/  IMAD.HI.U32 R6, R2, R9, RZ ;  /* 0x0000000902067227 */ /* 0x000fe200078e00ff */
[----:B------:R-:W-:Y:S01]  /*0d30*/  IABS R19, R20 ;  /* 0x0000001400137213 */ /* 0x000fe20000000000 */
[----:B------:R1:W-:Y:S02]  /*0d40*/  STL [R1+0x590], R0 ;  /* 0x0005900001007387 */ /* 0x0003e40000100800 */
[----:B------:R-:W-:-:S02]  /*0d50*/  @!P3 IMAD.IADD R5, R5, 0x1, -R46 ;  /* 0x000000010505b824 */ /* 0x000fc400078e0a2e */
[----:B------:R-:W-:-:S03]  /*0d60*/  IMAD.HI.U32 R4, R2, R7, RZ ;  /* 0x0000000702047227 */ /* 0x000fc600078e00ff */
[C---:B------:R-:W-:Y:S01]  /*0d70*/  ISETP.GT.U32.AND P3, PT, R46.reuse, R5, PT ;  /* 0x000000052e00720c */ /* 0x040fe20003f64070 */
[----:B------:R-:W-:Y:S02]  /*0d80*/  IMAD.MOV R4, RZ, RZ, -R4 ;  /* 0x000000ffff047224 */ /* 0x000fe400078e0a04 */
[----:B------:R-:W-:Y:S02]  /*0d90*/  @!P6 IMAD.IADD R11, R11, 0x1, -R46 ;  /* 0x000000010b0be824 */ /* 0x000fe400078e0a2e */
[C---:B------:R-:W-:Y:S02]  /*0da0*/  IMAD R7, R46.reuse, R4, R7 ;  /* 0x000000042e077224 */ /* 0x040fe400078e0207 */
[----:B------:R-:W-:Y:S01]  /*0db0*/  IMAD.MOV R6, RZ, RZ, -R6 ;  /* 0x000000ffff067224 */ /* 0x000fe200078e0a06 */
[----:B------:R-:W-:Y:S01]  /*0dc0*/  ISETP.GT.U32.AND P6, PT, R46, R11, PT ;  /* 0x0000000b2e00720c */ /* 0x000fe20003fc4070 */
[----:B------:R-:W-:Y:S02]  /*0dd0*/  VIADD R18, R53, 0x7 ;  /* 0x0000000735127836 */ /* 0x000fe40000000000 */
[----:B------:R-:W-:-:S03]  /*0de0*/  IMAD.HI.U32 R4, R2, R19, RZ ;  /* 0x0000001302047227 */ /* 0x000fc600078e00ff */
[----:B------:R-:W-:Y:S01]  /*0df0*/  IABS R21, R18 ;  /* 0x0000001200157213 */ /* 0x000fe20000000000 */
[--C-:B------:R-:W-:Y:S01]  /*0e00*/  @!P3 IMAD.IADD R5, R5, 0x1, -R46.reuse ;  /* 0x000000010505b824 */ /* 0x100fe200078e0a2e */
[C---:B------:R-:W-:Y:S01]  /*0e10*/  ISETP.GT.U32.AND P3, PT, R46.reuse, R7, PT ;  /* 0x000000072e00720c */ /* 0x040fe20003f64070 */
[----:B------:R-:W-:Y:S02]  /*0e20*/  @!P2 IMAD.IADD R3, R3, 0x1, -R46 ;  /* 0x000000010303a824 */ /* 0x000fe400078e0a2e */
[C---:B------:R-:W-:Y:S02]  /*0e30*/  IMAD R9, R46.reuse, R6, R9 ;  /* 0x000000062e097224 */ /* 0x040fe400078e0209 */
[----:B------:R-:W-:Y:S01]  /*0e40*/  IMAD.MOV R8, RZ, RZ, -R4 ;  /* 0x000000ffff087224 */ /* 0x000fe200078e0a04 */
[C---:B------:R-:W-:Y:S01]  /*0e50*/  ISETP.GT.U32.AND P2, PT, R46.reuse, R3, PT ;  /* 0x000000032e00720c */ /* 0x040fe20003f44070 */
[----:B------:R-:W-:Y:S01]  /*0e60*/  @!P6 IMAD.IADD R11, R11, 0x1, -R46 ;  /* 0x000000010b0be824 */ /* 0x000fe200078e0a2e */
[C---:B------:R-:W-:Y:S01]  /*0e70*/  ISETP.GT.U32.AND P6, PT, R46.reuse, R9, PT ;  /* 0x000000092e00720c */ /* 0x040fe20003fc4070 */
[----:B------:R-:W-:-:S02]  /*0e80*/  IMAD R19, R46, R8, R19 ;  /* 0x000000082e137224 */ /* 0x000fc400078e0213 */
[----:B------:R-:W-:-:S04]  /*0e90*/  IMAD.HI.U32 R4, R2, R21, RZ ;  /* 0x0000001502047227 */ /* 0x000fc800078e00ff */
[----:B------:R-:W-:Y:S01]  /*0ea0*/  @!P5 IMAD.MOV R52, RZ, RZ, -R52 ;  /* 0x000000ffff34d224 */ /* 0x000fe200078e0a34 */
[----:B------:R-:W-:Y:S01]  /*0eb0*/  ISETP.GE.AND P5, PT, R10, RZ, PT ;  /* 0x000000ff0a00720c */ /* 0x000fe20003fa6270 */
[----:B------:R-:W-:Y:S01]  /*0ec0*/  @!P3 IMAD.IADD R7, R7, 0x1, -R46 ;  /* 0x000000010707b824 */ /* 0x000fe200078e0a2e */
[C---:B------:R-:W-:Y:S01]  /*0ed0*/  ISETP.GT.U32.AND P3, PT, R46.reuse, R19, PT ;  /* 0x000000132e00720c */ /* 0x040fe20003f64070 */
[----:B------:R-:W-:Y:S01]  /*0ee0*/  IMAD.MOV R10, RZ, RZ, -R4 ;  /* 0x000000ffff0a7224 */ /* 0x000fe200078e0a04 */
[----:B------:R-:W-:Y:S01]  /*0ef0*/  STL [R1+0x594], R52 ;  /* 0x0005943401007387 */ /* 0x000fe20000100800 */
[C---:B------:R-:W-:Y:S02]  /*0f00*/  VIADD R14, R53.reuse, 0x8 ;  /* 0x00000008350e7836 */ /* 0x040fe40000000000 */
[----:B------:R-:W-:Y:S02]  /*0f10*/  VIADD R16, R53, 0x9 ;  /* 0x0000000935107836 */ /* 0x000fe40000000000 */
[C---:B------:R-:W-:Y:S01]  /*0f20*/  IMAD R21, R46.reuse, R10, R21 ;  /* 0x0000000a2e157224 */ /* 0x040fe200078e0215 */
[----:B--2---:R-:W-:Y:S01]  /*0f30*/  IABS R13, R14 ;  /* 0x0000000e000d7213 */ /* 0x004fe20000000000 */
[--C-:B------:R-:W-:Y:S01]  /*0f40*/  @!P2 IMAD.IADD R3, R3, 0x1, -R46.reuse ;  /* 0x000000010303a824 */ /* 0x100fe200078e0a2e */
[----:B------:R-:W-:Y:S01]  /*0f50*/  IABS R17, R16 ;  /* 0x0000001000117213 */ /* 0x000fe20000000000 */
[----:B------:R-:W-:Y:S01]  /*0f60*/  @!P6 IMAD.IADD R9, R9, 0x1, -R46 ;  /* 0x000000010909e824 */ /* 0x000fe200078e0a2e */
[----:B------:R-:W-:Y:S01]  /*0f70*/  ISETP.GT.U32.AND P6, PT, R46, R21, PT ;  /* 0x000000152e00720c */ /* 0x000fe20003fc4070 */
[----:B------:R-:W-:Y:S01]  /*0f80*/  IMAD.MOV.U32 R22, RZ, RZ, R3 ;  /* 0x000000ffff167224 */ /* 0x000fe200078e0003 */
[----:B------:R-:W-:Y:S01]  /*0f90*/  ISETP.GE.AND P2, PT, R12, RZ, PT ;  /* 0x000000ff0c00720c */ /* 0x000fe20003f46270 */
[----:B-1----:R-:W-:-:S02]  /*0fa0*/  IMAD.MOV.U32 R0, RZ, RZ, R5 ;  /* 0x000000ffff007224 */ /* 0x002fc400078e0005 */
[----:B------:R-:W-:Y:S01]  /*0fb0*/  @!P3 IMAD.IADD R19, R19, 0x1, -R46 ;  /* 0x000000011313b824 */ /* 0x000fe200078e0a2e */
[----:B------:R-:W-:Y:S01]  /*0fc0*/  ISETP.GT.U32.AND P3, PT, R46, R7, PT ;  /* 0x000000072e00720c */ /* 0x000fe20003f64070 */
[----:B------:R-:W-:Y:S02]  /*0fd0*/  VIADD R12, R53, 0xa ;  /* 0x0000000a350c7836 */ /* 0x000fe40000000000 */
[----:B------:R-:W-:-:S03]  /*0fe0*/  IMAD.HI.U32 R6, R2, R13, RZ ;  /* 0x0000000d02067227 */ /* 0x000fc600078e00ff */
[----:B------:R-:W-:Y:S01]  /*0ff0*/  IABS R15, R12 ;  /* 0x0000000c000f7213 */ /* 0x000fe20000000000 */
[----:B------:R-:W-:-:S04]  /*1000*/  IMAD.HI.U32 R8, R2, R17, RZ ;  /* 0x0000001102087227 */ /* 0x000fc800078e00ff */
[----:B------:R-:W-:Y:S01]  /*1010*/  @!P0 IMAD.MOV R22, RZ, RZ, -R22 ;  /* 0x000000ffff168224 */ /* 0x000fe200078e0a16 */
[C---:B------:R-:W-:Y:S01]  /*1020*/  ISETP.GT.U32.AND P0, PT, R46.reuse, R9, PT ;  /* 0x000000092e00720c */ /* 0x040fe20003f04070 */
[----:B------:R-:W-:Y:S02]  /*1030*/  @!P4 IMAD.MOV R0, RZ, RZ, -R0 ;  /* 0x000000ffff00c224 */ /* 0x000fe400078e0a00 */
[----:B------:R-:W-:Y:S01]  /*1040*/  IMAD.MOV R6, RZ, RZ, -R6 ;  /* 0x000000ffff067224 */ /* 0x000fe200078e0a06 */
[----:B------:R-:W-:Y:S01]  /*1050*/  STL [R1+0x64], R22 ;  /* 0x0000641601007387 */ /* 0x000fe20000100800 */
[----:B------:R-:W-:Y:S02]  /*1060*/  IMAD.MOV R8, RZ, RZ, -R8 ;  /* 0x000000ffff087224 */ /* 0x000fe400078e0a08 */
[C---:B------:R-:W-:Y:S01]  /*1070*/  IMAD R13, R46.reuse, R6, R13 ;  /* 0x000000062e0d7224 */ /* 0x040fe200078e020d */
[----:B------:R1:W-:Y:S01]  /*1080*/  STL [R1+0x60], R0 ;  /* 0x0000600001007387 */ /* 0x0003e20000100800 */
[----:B------:R-:W-:-:S02]  /*1090*/  IMAD R17, R46, R8, R17 ;  /* 0x000000082e117224 */ /* 0x000fc400078e0211 */
[----:B------:R-:W-:Y:S01]  /*10a0*/  @!P6 IMAD.IADD R21, R21, 0x1, -R46 ;  /* 0x000000011515e824 */ /* 0x000fe200078e0a2e */
[----:B------:R-:W-:Y:S01]  /*10b0*/  ISETP.GT.U32.AND P6, PT, R46, R19, PT ;  /* 0x000000132e00720c */ /* 0x000fe20003fc4070 */
[----:B------:R-:W-:-:S03]  /*10c0*/  IMAD.HI.U32 R4, R2, R15, RZ ;  /* 0x0000000f02047227 */ /* 0x000fc600078e00ff */
[C---:B------:R-:W-:Y:S01]  /*10d0*/  ISETP.GT.U32.AND P4, PT, R46.reuse, R21, PT ;  /* 0x000000152e00720c */ /* 0x040fe20003f84070 */
[----:B------:R-:W-:Y:S02]  /*10e0*/  VIADD R6, R53, 0xb ;  /* 0x0000000b35067836 */ /* 0x000fe40000000000 */
[----:B-1----:R-:W-:Y:S02]  /*10f0*/  IMAD.MOV.U32 R0, RZ, RZ, R11 ;  /* 0x000000ffff007224 */ /* 0x002fe400078e000b */
[----:B------:R-:W-:Y:S01]  /*1100*/  @!P3 IMAD.IADD R7, R7, 0x1, -R46 ;  /* 0x000000010707b824 */ /* 0x000fe200078e0a2e */
[C---:B------:R-:W-:Y:S01]  /*1110*/  ISETP.GT.U32.AND P3, PT, R46.reuse, R17, PT ;  /* 0x000000112e00720c */ /* 0x040fe20003f64070 */
[----:B------:R-:W-:Y:S01]  /*1120*/  @!P1 IMAD.MOV R0, RZ, RZ, -R0 ;  /* 0x000000ffff009224 */ /* 0x000fe200078e0a00 */
[C---:B------:R-:W-:Y:S01]  /*1130*/  ISETP.GT.U32.AND P1, PT, R46.reuse, R13, PT ;  /* 0x0000000d2e00720c */ /* 0x040fe20003f24070 */
[----:B------:R-:W-:Y:S01]  /*1140*/  IMAD.MOV R4, RZ, RZ, -R4 ;  /* 0x000000ffff047224 */ /* 0x000fe200078e0a04 */
[----:B------:R-:W-:Y:S01]  /*1150*/  IABS R3, R6 ;  /* 0x0000000600037213 */ /* 0x000fe20000000000 */
[----:B------:R-:W-:Y:S01]  /*1160*/  VIADD R8, R53, 0xc ;  /* 0x0000000c35087836 */ /* 0x000fe20000000000 */
[----:B------:R1:W-:Y:S01]  /*1170*/  STL [R1+0x5c], R0 ;  /* 0x00005c0001007387 */ /* 0x0003e20000100800 */
[----:B------:R-:W-:-:S02]  /*1180*/  IMAD R15, R46, R4, R15 ;  /* 0x000000042e0f7224 */ /* 0x000fc400078e020f */
[----:B------:R-:W-:Y:S01]  /*1190*/  IMAD.MOV.U32 R5, RZ, RZ, R3 ;  /* 0x000000ffff057224 */ /* 0x000fe200078e0003 */
[----:B------:R-:W-:Y:S01]  /*11a0*/  IABS R4, R8 ;  /* 0x0000000800047213 */ /* 0x000fe20000000000 */
[--C-:B------:R-:W-:Y:S01]  /*11b0*/  @!P0 IMAD.IADD R9, R9, 0x1, -R46.reuse ;  /* 0x0000000109098824 */ /* 0x100fe200078e0a2e */
[----:B------:R-:W-:Y:S01]  /*11c0*/  ISETP.GE.AND P0, PT, R20, RZ, PT ;  /* 0x000000ff1400720c */ /* 0x000fe20003f06270 */
[----:B------:R-:W-:Y:S01]  /*11d0*/  @!P6 IMAD.IADD R19, R19, 0x1, -R46 ;  /* 0x000000011313e824 */ /* 0x000fe200078e0a2e */
[----:B------:R-:W-:Y:S01]  /*11e0*/  ISETP.GT.U32.AND P6, PT, R46, R15, PT ;  /* 0x0000000f2e00720c */ /* 0x000fe20003fc4070 */
[----:B------:R-:W-:Y:S02]  /*11f0*/  IMAD.MOV.U32 R11, RZ, RZ, R4 ;  /* 0x000000ffff0b7224 */ /* 0x000fe400078e0004 */
[----:B------:R-:W-:Y:S01]  /*1200*/  @!P1 IMAD.IADD R13, R13, 0x1, -R46 ;  /* 0x000000010d0d9824 */ /* 0x000fe200078e0a2e */
[----:B------:R-:W-:Y:S01]  /*1210*/  ISETP.GE.AND P1, PT, R14, RZ, PT ;  /* 0x000000ff0e00720c */ /* 0x000fe20003f26270 */
[----:B------:R-:W-:-:S02]  /*1220*/  IMAD.MOV.U32 R22, RZ, RZ, R7 ;  /* 0x000000ffff167224 */ /* 0x000fc400078e0007 */
[----:B------:R-:W-:-:S04]  /*1230*/  IMAD.HI.U32 R3, R2, R5, RZ ;  /* 0x0000000502037227 */ /* 0x000fc800078e00ff */
[----:B------:R-:W-:Y:S01]  /*1240*/  @!P3 IMAD.IADD R17, R17, 0x1, -R46 ;  /* 0x000000011111b824 */ /* 0x000fe200078e0a2e */
[----:B------:R-:W-:Y:S01]  /*1250*/  ISETP.GE.AND P3, PT, R16, RZ, PT ;  /* 0x000000ff1000720c */ /* 0x000fe20003f66270 */
[----:B-1----:R-:W-:Y:S02]  /*1260*/  IMAD.MOV.U32 R0, RZ, RZ, R9 ;  /* 0x000000ffff007224 */ /* 0x002fe400078e0009 */
[----:B------:R-:W-:-:S04]  /*1270*/  IMAD.HI.U32 R4, R2, R11, RZ ;  /* 0x0000000b02047227 */ /* 0x000fc800078e00ff */
[----:B------:R-:W-:Y:S01]  /*1280*/  @!P4 IMAD.IADD R21, R21, 0x1, -R46 ;  /* 0x000000011515c824 */ /* 0x000fe200078e0a2e */
[----:B------:R-:W-:Y:S01]  /*1290*/  ISETP.GE.AND P4, PT, R18, RZ, PT ;  /* 0x000000ff1200720c */ /* 0x000fe20003f86270 */
[----:B------:R-:W-:Y:S01]  /*12a0*/  @!P5 IMAD.MOV R22, RZ, RZ, -R22 ;  /* 0x000000ffff16d224 */ /* 0x000fe200078e0a16 */
[C---:B------:R-:W-:Y:S01]  /*12b0*/  ISETP.GT.U32.AND P5, PT, R46.reuse, R13, PT ;  /* 0x0000000d2e00720c */ /* 0x040fe20003fa4070 */
[----:B------:R-:W-:Y:S02]  /*12c0*/  IMAD.MOV R3, RZ, RZ, -R3 ;  /* 0x000000ffff037224 */ /* 0x000fe400078e0a03 */
[----:B------:R-:W-:Y:S01]  /*12d0*/  @!P2 IMAD.MOV R0, RZ, RZ, -R0 ;  /* 0x000000ffff00a224 */ /* 0x000fe200078e0a00 */
[C---:B------:R-:W-:Y:S01]  /*12e0*/  ISETP.GT.U32.AND P2, PT, R46.reuse, R17, PT ;  /* 0x000000112e00720c */ /* 0x040fe20003f44070 */
[----:B------:R-:W-:Y:S01]  /*12f0*/  IMAD.MOV R4, RZ, RZ, -R4 ;  /* 0x000000ffff047224 */ /* 0x000fe200078e0a04 */
[----:B------:R-:W-:Y:S01]  /*1300*/  STL [R1+0x58], R22 ;  /* 0x0000581601007387 */ /* 0x000fe20000100800 */
[----:B------:R-:W-:-:S02]  /*1310*/  IMAD R5, R46, R3, R5 ;  /* 0x000000032e057224 */ /* 0x000fc400078e0205 */
[C---:B------:R-:W-:Y:S01]  /*1320*/  IMAD R3, R46.reuse, R4, R11 ;  /* 0x000000042e037224 */ /* 0x040fe200078e020b */
[----:B------:R1:W-:Y:S01]  /*1330*/  STL [R1+0x54], R0 ;  /* 0x0000540001007387 */ /* 0x0003e20000100800 */
[----:B------:R-:W-:Y:S02]  /*1340*/  @!P6 IMAD.IADD R15, R15, 0x1, -R46 ;  /* 0x000000010f0fe824 */ /* 0x000fe400078e0a2e */
[----:B------:R-:W-:Y:S02]  /*1350*/  IMAD.MOV.U32 R4, RZ, RZ, R19 ;  /* 0x000000ffff047224 */ /* 0x000fe400078e0013 */
[----:B------:R-:W-:Y:S01]  /*1360*/  VIADD R10, R53, 0xd ;  /* 0x0000000d350a7836 */ /* 0x000fe20000000000 */
[C---:B------:R-:W-:Y:S01]  /*1370*/  ISETP.GT.U32.AND P6, PT, R46.reuse, R15, PT ;  /* 0x0000000f2e00720c */ /* 0x040fe20003fc4070 */
[----:B------:R-:W-:Y:S01]  /*1380*/  @!P0 IMAD.MOV R4, RZ, RZ, -R4 ;  /* 0x000000ffff048224 */ /* 0x000fe200078e0a04 */
[C---:B------:R-:W-:Y:S01]  /*1390*/  ISETP.GT.U32.AND P0, PT, R46.reuse, R5, PT ;  /* 0x000000052e00720c */ /* 0x040fe20003f04070 */
[--C-:B------:R-:W-:Y:S01]  /*13a0*/  @!P5 IMAD.IADD R13, R13, 0x1, -R46.reuse ;  /* 0x000000010d0dd824 */ /* 0x100fe200078e0a2e */
[----:B------:R-:W-:Y:S01]  /*13b0*/  IABS R7, R10 ;  /* 0x0000000a00077213 */ /* 0x000fe20000000000 */
[----:B-1----:R-:W-:Y:S01]  /*13c0*/  IMAD.MOV.U32 R0, RZ, RZ, R21 ;  /* 0x000000ffff007224 */ /* 0x002fe200078e0015 */
[----:B------:R-:W-:Y:S01]  /*13d0*/  ISETP.GT.U32.AND P5, PT, R46, R3, PT ;  /* 0x000000032e00720c */ /* 0x000fe20003fa4070 */
[----:B------:R-:W-:Y:S01]  /*13e0*/  @!P2 IMAD.IADD R17, R17, 0x1, -R46 ;  /* 0x000000011111a824 */ /* 0x000fe200078e0a2e */
[----:B------:R1:W-:Y:S01]  /*13f0*/  STL [R1+0x50], R4 ;  /* 0x0000500401007387 */ /* 0x0003e20000100800 */
[----:B------:R-:W-:Y:S01]  /*1400*/  @!P4 IMAD.MOV R0, RZ, RZ, -R0 ;  /* 0x000000ffff00c224 */ /* 0x000fe200078e0a00 */
[----:B------:R-:W-:Y:S01]  /*1410*/  ISETP.GE.AND P4, PT, R12, RZ, PT ;  /* 0x000000ff0c00720c */ /* 0x000fe20003f86270 */
[----:B------:R-:W-:Y:S01]  /*1420*/  IMAD.MOV.U32 R14, RZ, RZ, R13 ;  /* 0x000000ffff0e7224 */ /* 0x000fe200078e000d */
[----:B------:R-:W-:Y:S01]  /*1430*/  ISETP.GE.AND P2, PT, R6, RZ, PT ;  /* 0x000000ff0600720c */ /* 0x000fe20003f46270 */
[----:B------:R-:W-:Y:S01]  /*1440*/  VIADD R9, R53, 0xe ;  /* 0x0000000e35097836 */ /* 0x000fe20000000000 */
[----:B------:R2:W-:Y:S01]  /*1450*/  STL [R1+0x4c], R0 ;  /* 0x00004c0001007387 */ /* 0x0005e20000100800 */
[----:B------:R-:W-:-:S02]  /*1460*/  @!P1 IMAD.MOV R14, RZ, RZ, -R14 ;  /* 0x000000ffff0e9224 */ /* 0x000fc400078e0a0e */
[--C-:B------:R-:W-:Y:S01]  /*1470*/  @!P6 IMAD.IADD R15, R15, 0x1, -R46.reuse ;  /* 0x000000010f0fe824 */ /* 0x100fe200078e0a2e */
[----:B------:R-:W-:Y:S01]  /*1480*/  IABS R11, R9 ;  /* 0x00000009000b7213 */ /* 0x000fe20000000000 */
[----:B-1----:R-:W-:Y:S01]  /*1490*/  IMAD.HI.U32 R4, R2, R7, RZ ;  /* 0x0000000702047227 */ /* 0x002fe200078e00ff */
[----:B------:R-:W-:Y:S01]  /*14a0*/  STL [R1+0x48], R14 ;  /* 0x0000480e01007387 */ /* 0x000fe20000100800 */
[----:B------:R-:W-:Y:S02]  /*14b0*/  ISETP.GE.AND P6, PT, R8, RZ, PT ;  /* 0x000000ff0800720c */ /* 0x000fe40003fc6270 */
[----:B------:R-:W-:Y:S01]  /*14c0*/  @!P0 IMAD.IADD R5, R5, 0x1, -R46 ;  /* 0x0000000105058824 */ /* 0x000fe200078e0a2e */
[----:B------:R-:W-:Y:S01]  /*14d0*/  ISETP.GE.AND P0, PT, R10, RZ, PT ;  /* 0x000000ff0a00720c */ /* 0x000fe20003f06270 */
[----:B--2---:R-:W-:Y:S02]  /*14e0*/  IMAD.MOV.U32 R0, RZ, RZ, R17 ;  /* 0x000000ffff007224 */ /* 0x004fe400078e0011 */
[----:B------:R-:W-:Y:S01]  /*14f0*/  IMAD.MOV R4, RZ, RZ, -R4 ;  /* 0x000000ffff047224 */ /* 0x000fe200078e0a04 */
[----:B------:R-:W-:Y:S01]  /*1500*/  ISETP.GT.U32.AND P1, PT, R46, R5, PT ;  /* 0x000000052e00720c */ /* 0x000fe20003f24070 */
[----:B------:R-:W-:Y:S01]  /*1510*/  @!P3 IMAD.MOV R0, RZ, RZ, -R0 ;  /* 0x000000ffff00b224 */ /* 0x000fe200078e0a00 */
[----:B------:R-:W-:Y:S01]  /*1520*/  ISETP.GE.AND P3, PT, R9, RZ, PT ;  /* 0x000000ff0900720c */ /* 0x000fe20003f66270 */
[----:B------:R-:W-:-:S02]  /*1530*/  @!P5 IMAD.IADD R3, R3, 0x1, -R46 ;  /* 0x000000010303d824 */ /* 0x000fc400078e0a2e */
[----:B------:R-:W-:Y:S01]  /*1540*/  IMAD R13, R46, R4, R7 ;  /* 0x000000042e0d7224 */ /* 0x000fe200078e0207 */
[----:B------:R1:W-:Y:S01]  /*1550*/  STL [R1+0x44], R0 ;  /* 0x0000440001007387 */ /* 0x0003e20000100800 */
[----:B------:R-:W-:Y:S01]  /*1560*/  IMAD.HI.U32 R6, R2, R11, RZ ;  /* 0x0000000b02067227 */ /* 0x000fe200078e00ff */
[----:B------:R-:W-:-:S03]  /*1570*/  ISETP.GT.U32.AND P5, PT, R46, R3, PT ;  /* 0x000000032e00720c */ /* 0x000fc60003fa4070 */
[----:B------:R-:W-:Y:S02]  /*1580*/  IMAD.MOV R6, RZ, RZ, -R6 ;  /* 0x000000ffff067224 */ /* 0x000fe400078e0a06 */
[----:B------:R-:W-:Y:S02]  /*1590*/  VIADD R4, R53, 0xf ;  /* 0x0000000f35047836 */ /* 0x000fe40000000000 */
[----:B------:R-:W-:Y:S02]  /*15a0*/  IMAD R11, R46, R6, R11 ;  /* 0x000000062e0b7224 */ /* 0x000fe400078e020b */
[----:B-1----:R-:W-:Y:S01]  /*15b0*/  IMAD.MOV.U32 R0, RZ, RZ, R15 ;  /* 0x000000ffff007224 */ /* 0x002fe200078e000f */
[----:B------:R-:W-:Y:S01]  /*15c0*/  IABS R7, R4 ;  /* 0x0000000400077213 */ /* 0x000fe20000000000 */
[----:B------:R-:W-:Y:S01]  /*15d0*/  @!P1 IMAD.IADD R5, R5, 0x1, -R46 ;  /* 0x0000000105059824 */ /* 0x000fe200078e0a2e */
[----:B------:R-:W-:Y:S01]  /*15e0*/  ISETP.GE.AND P1, PT, R4, RZ, PT ;  /* 0x000000ff0400720c */ /* 0x000fe20003f26270 */
[----:B------:R-:W-:Y:S01]  /*15f0*/  @!P4 IMAD.MOV R0, RZ, RZ, -R0 ;  /* 0x000000ffff00c224 */ /* 0x000fe200078e0a00 */
[----:B------:R-:W-:Y:S01]  /*1600*/  ISETP.GT.U32.AND P4, PT, R46, R13, PT ;  /* 0x0000000d2e00720c */ /* 0x000fe20003f84070 */
[----:B------:R-:W-:-:S02]  /*1610*/  VIADD R6, R53, 0x10 ;  /* 0x0000001035067836 */ /* 0x000fc40000000000 */
[----:B------:R-:W-:Y:S01]  /*1620*/  @!P5 IMAD.IADD R3, R3, 0x1, -R46 ;  /* 0x000000010303d824 */ /* 0x000fe200078e0a2e */
[----:B------:R1:W-:Y:S01]  /*1630*/  STL [R1+0x40], R0 ;  /* 0x0000400001007387 */ /* 0x0003e20000100800 */
[----:B------:R-:W-:Y:S01]  /*1640*/  ISETP.GT.U32.AND P5, PT, R46, R11, PT ;  /* 0x0000000b2e00720c */ /* 0x000fe20003fa4070 */
[----:B------:R-:W-:Y:S01]  /*1650*/  VIADD R8, R53, 0x11 ;  /* 0x0000001135087836 */ /* 0x000fe20000000000 */
[----:B------:R-:W-:Y:S01]  /*1660*/  IABS R9, R6 ;  /* 0x0000000600097213 */ /* 0x000fe20000000000 */
[----:B------:R-:W-:-:S03]  /*1670*/  IMAD.HI.U32 R4, R2, R7, RZ ;  /* 0x0000000702047227 */ /* 0x000fc600078e00ff */
[----:B------:R-:W-:Y:S01]  /*1680*/  IABS R15, R8 ;  /* 0x00000008000f7213 */ /* 0x000fe20000000000 */
[----:B------:R-:W-:Y:S02]  /*1690*/  IMAD.MOV R4, RZ, RZ, -R4 ;  /* 0x000000ffff047224 */ /* 0x000fe400078e0a04 */
[----:B-1----:R-:W-:Y:S02]  /*16a0*/  IMAD.MOV.U32 R0, RZ, RZ, R5 ;  /* 0x000000ffff007224 */ /* 0x002fe400078e0005 */
[----:B------:R-:W-:Y:S01]  /*16b0*/  @!P4 IMAD.IADD R13, R13, 0x1, -R46 ;  /* 0x000000010d0dc824 */ /* 0x000fe200078e0a2e */
[----:B------:R-:W-:Y:S01]  /*16c0*/  ISETP.GE.AND P4, PT, R6, RZ, PT ;  /* 0x000000ff0600720c */ /* 0x000fe20003f86270 */
[----:B------:R-:W-:Y:S02]  /*16d0*/  @!P2 IMAD.MOV R0, RZ, RZ, -R0 ;  /* 0x000000ffff00a224 */ /* 0x000fe400078e0a00 */
[----:B------:R-:W-:Y:S01]  /*16e0*/  IMAD.HI.U32 R5, R2, R9, RZ ;  /* 0x0000000902057227 */ /* 0x000fe200078e00ff */
[----:B------:R-:W-:-:S02]  /*16f0*/  ISETP.GT.U32.AND P2, PT, R46, R13, PT ;  /* 0x0000000d2e00720c */ /* 0x000fc40003f44070 */
[----:B------:R1:W-:Y:S01]  /*1700*/  STL [R1+0x3c], R0 ;  /* 0x00003c0001007387 */ /* 0x0003e20000100800 */
[----:B------:R-:W-:Y:S02]  /*1710*/  @!P5 IMAD.IADD R11, R11, 0x1, -R46 ;  /* 0x000000010b0bd824 */ /* 0x000fe400078e0a2e */
[----:B------:R-:W-:-:S03]  /*1720*/  IMAD.HI.U32 R6, R2, R15, RZ ;  /* 0x0000000f02067227 */ /* 0x000fc600078e00ff */
[C---:B------:R-:W-:Y:S01]  /*1730*/  ISETP.GT.U32.AND P5, PT, R46.reuse, R11, PT ;  /* 0x0000000b2e00720c */ /* 0x040fe20003fa4070 */
[----:B------:R-:W-:Y:S02]  /*1740*/  IMAD.MOV R6, RZ, RZ, -R6 ;  /* 0x000000ffff067224 */ /* 0x000fe400078e0a06 */
[----:B------:R-:W-:Y:S02]  /*1750*/  VIADD R14, R53, 0x13 ;  /* 0x00000013350e7836 */ /* 0x000fe40000000000 */
[----:B-1----:R-:W-:Y:S02]  /*1760*/  IMAD.MOV.U32 R0, RZ, RZ, R3 ;  /* 0x000000ffff007224 */ /* 0x002fe400078e0003 */
[----:B------:R-:W-:Y:S02]  /*1770*/  IMAD.MOV R3, RZ, RZ, -R5 ;  /* 0x000000ffff037224 */ /* 0x000fe400078e0a05 */
[----:B------:R-:W-:Y:S02]  /*1780*/  IMAD R5, R46, R4, R7 ;  /* 0x000000042e057224 */ /* 0x000fe400078e0207 */
[----:B------:R-:W-:Y:S01]  /*1790*/  @!P6 IMAD.MOV R0, RZ, RZ, -R0 ;  /* 0x000000ffff00e224 */ /* 0x000fe200078e0a00 */
[----:B------:R-:W-:Y:S01]  /*17a0*/  ISETP.GE.AND P6, PT, R8, RZ, PT ;  /* 0x000000ff0800720c */ /* 0x000fe20003fc6270 */
[----:B------:R-:W-:Y:S01]  /*17b0*/  @!P2 IMAD.IADD R13, R13, 0x1, -R46 ;  /* 0x000000010d0da824 */ /* 0x000fe200078e0a2e */
[C---:B------:R-:W-:Y:S01]  /*17c0*/  ISETP.GT.U32.AND P2, PT, R46.reuse, R5, PT ;  /* 0x000000052e00720c */ /* 0x040fe20003f44070 */
[C---:B------:R-:W-:Y:S01]  /*17d0*/  IMAD R7, R46.reuse, R3, R9 ;  /* 0x000000032e077224 */ /* 0x040fe200078e0209 */
[----:B------:R1:W-:Y:S01]  /*17e0*/  STL [R1+0x38], R0 ;  /* 0x0000380001007387 */ /* 0x0003e20000100800 */
[----:B------:R-:W-:Y:S01]  /*17f0*/  IMAD R9, R46, R6, R15 ;  /* 0x000000062e097224 */ /* 0x000fe200078e020f */
[----:B------:R-:W-:Y:S01]  /*1800*/  IABS R3, R14 ;  /* 0x0000000e00037213 */ /* 0x000fe20000000000 */
[----:B------:R-:W-:-:S02]  /*1810*/  VIADD R12, R53, 0x12 ;  /* 0x00000012350c7836 */ /* 0x000fc40000000000 */
[--C-:B------:R-:W-:Y:S01]  /*1820*/  @!P5 IMAD.IADD R11, R11, 0x1, -R46.reuse ;  /* 0x000000010b0bd824 */ /* 0x100fe200078e0a2e */
[C---:B------:R-:W-:Y:S01]  /*1830*/  ISETP.GT.U32.AND P5, PT, R46.reuse, R7, PT ;  /* 0x000000072e00720c */ /* 0x040fe20003fa4070 */
[C---:B------:R-:W-:Y:S01]  /*1840*/  VIADD R8, R53.reuse, 0x15 ;  /* 0x0000001535087836 */ /* 0x040fe20000000000 */
[----:B------:R-:W-:Y:S01]  /*1850*/  IABS R15, R12 ;  /* 0x0000000c000f7213 */ /* 0x000fe20000000000 */
[----:B------:R-:W-:Y:S02]  /*1860*/  VIADD R10, R53, 0x14 ;  /* 0x00000014350a7836 */ /* 0x000fe40000000000 */
[----:B-1----:R-:W-:Y:S01]  /*1870*/  IMAD.MOV.U32 R0, RZ, RZ, R13 ;  /* 0x000000ffff007224 */ /* 0x002fe200078e000d */
[----:B------:R-:W-:Y:S01]  /*1880*/  IABS R4, R8 ;  /* 0x0000000800047213 */ /* 0x000fe20000000000 */
[----:B------:R-:W-:Y:S01]  /*1890*/  @!P2 IMAD.IADD R5, R5, 0x1, -R46 ;  /* 0x000000010505a824 */ /* 0x000fe200078e0a2e */
[----:B------:R-:W-:Y:S01]  /*18a0*/  IABS R17, R10 ;  /* 0x0000000a00117213 */ /* 0x000fe20000000000 */
[----:B------:R-:W-:Y:S01]  /*18b0*/  @!P0 IMAD.MOV R0, RZ, RZ, -R0 ;  /* 0x000000ffff008224 */ /* 0x000fe200078e0a00 */
[C---:B------:R-:W-:Y:S01]  /*18c0*/  ISETP.GT.U32.AND P0, PT, R46.reuse, R9, PT ;  /* 0x000000092e00720c */ /* 0x040fe20003f04070 */
[----:B------:R-:W-:Y:S01]  /*18d0*/  IMAD.MOV.U32 R13, RZ, RZ, R3 ;  /* 0x000000ffff0d7224 */ /* 0x000fe200078e0003 */
[----:B------:R-:W-:Y:S01]  /*18e0*/  ISETP.GT.U32.AND P2, PT, R46, R5, PT ;  /* 0x000000052e00720c */ /* 0x000fe20003f44070 */
[----:B------:R-:W-:Y:S01]  /*18f0*/  IMAD.HI.U32 R3, R2, R15, RZ ;  /* 0x0000000f02037227 */ /* 0x000fe200078e00ff */
[----:B------:R1:W-:Y:S03]  /*1900*/  STL [R1+0x34], R0 ;  /* 0x0000340001007387 */ /* 0x0003e60000100800 */
[----:B------:R-:W-:-:S02]  /*1910*/  @!P5 IMAD.IADD R7, R7, 0x1, -R46 ;  /* 0x000000010707d824 */ /* 0x000fc400078e0a2e */
[----:B------:R-:W-:Y:S02]  /*1920*/  IMAD.MOV R3, RZ, RZ, -R3 ;  /* 0x000000ffff037224 */ /* 0x000fe400078e0a03 */
[----:B------:R-:W-:Y:S01]  /*1930*/  VIADD R16, R53, 0x18 ;  /* 0x0000001835107836 */ /* 0x000fe20000000000 */
[C---:B------:R-:W-:Y:S01]  /*1940*/  ISETP.GT.U32.AND P5, PT, R46.reuse, R7, PT ;  /* 0x000000072e00720c */ /* 0x040fe20003fa4070 */
[----:B------:R-:W-:Y:S02]  /*1950*/  @!P0 IMAD.IADD R9, R9, 0x1, -R46 ;  /* 0x0000000109098824 */ /* 0x000fe400078e0a2e */
[----:B-1----:R-:W-:Y:S02]  /*1960*/  IMAD.MOV.U32 R0, RZ, RZ, R11 ;  /* 0x000000ffff007224 */ /* 0x002fe400078e000b */
[C---:B------:R-:W-:Y:S01]  /*1970*/  IMAD R11, R46.reuse, R3, R15 ;  /* 0x000000032e0b7224 */ /* 0x040fe200078e020f */
[----:B------:R-:W-:Y:S01]  /*1980*/  ISETP.GT.U32.AND P0, PT, R46, R9, PT ;  /* 0x000000092e00720c */ /* 0x000fe20003f04070 */
[----:B------:R-:W-:Y:S01]  /*1990*/  @!P3 IMAD.MOV R0, RZ, RZ, -R0 ;  /* 0x000000ffff00b224 */ /* 0x000fe200078e0a00 */
[----:B------:R-:W-:Y:S01]  /*19a0*/  ISETP.GE.AND P3, PT, R12, RZ, PT ;  /* 0x000000ff0c00720c */ /* 0x000fe20003f66270 */
[----:B------:R-:W-:Y:S01]  /*19b0*/  @!P2 IMAD.IADD R5, R5, 0x1, -R46 ;  /* 0x000000010505a824 */ /* 0x000fe200078e0a2e */
[----:B------:R-:W-:Y:S01]  /*19c0*/  ISETP.GT.U32.AND P2, PT, R46, R11, PT ;  /* 0x0000000b2e00720c */ /* 0x000fe20003f44070 */
[----:B------:R-:W-:Y:S01]  /*19d0*/  IMAD.MOV.U32 R15, RZ, RZ, R4 ;  /* 0x000000ffff0f7224 */ /* 0x000fe200078e0004 */
[----:B------:R1:W-:Y:S01]  /*19e0*/  STL [R1+0x14], R0 ;  /* 0x0000140001007387 */ /* 0x0003e20000100800 */
[----:B------:R-:W-:-:S04]  /*19f0*/  IMAD.HI.U32 R4, R2, R17, RZ ;  /* 0x0000001102047227 */ /* 0x000fc800078e00ff */
[----:B------:R-:W-:-:S04]  /*1a00*/  IMAD.HI.U32 R6, R2, R15, RZ ;  /* 0x0000000f02067227 */ /* 0x000fc800078e00ff */
[----:B------:R-:W-:Y:S02]  /*1a10*/  IMAD.MOV R4, RZ, RZ, -R4 ;  /* 0x000000ffff047224 */ /* 0x000fe400078e0a04 */
[----:B-1----:R-:W-:Y:S02]  /*1a20*/  IMAD.MOV.U32 R0, RZ, RZ, R5 ;  /* 0x000000ffff007224 */ /* 0x002fe400078e0005 */
[----:B------:R-:W-:-:S04]  /*1a30*/  IMAD.HI.U32 R3, R2, R13, RZ ;  /* 0x0000000d02037227 */ /* 0x000fc800078e00ff */
[----:B------:R-:W-:Y:S02]  /*1a40*/  @!P1 IMAD.MOV R0, RZ, RZ, -R0 ;  /* 0x000000ffff009224 */ /* 0x000fe400078e0a00 */
[----:B------:R-:W-:Y:S02]  /*1a50*/  IMAD.MOV R6, RZ, RZ, -R6 ;  /* 0x000000ffff067224 */ /* 0x000fe400078e0a06 */
[C---:B------:R-:W-:Y:S01]  /*1a60*/  IMAD R4, R46.reuse, R4, R17 ;  /* 0x000000042e047224 */ /* 0x040fe200078e0211 */
[----:B------:R1:W-:Y:S01]  /*1a70*/  STL [R1+0x10], R0 ;  /* 0x0000100001007387 */ /* 0x0003e20000100800 */
[----:B------:R-:W-:Y:S02]  /*1a80*/  @!P0 IMAD.IADD R9, R9, 0x1, -R46 ;  /* 0x0000000109098824 */ /* 0x000fe400078e0a2e */
[----:B------:R-:W-:Y:S01]  /*1a90*/  VIADD R12, R53, 0x16 ;  /* 0x00000016350c7836 */ /* 0x000fe20000000000 */
[----:B------:R-:W-:Y:S01]  /*1aa0*/  ISETP.GT.U32.AND P0, PT, R46, R4, PT ;  /* 0x000000042e00720c */ /* 0x000fe20003f04070 */
[----:B------:R-:W-:-:S02]  /*1ab0*/  IMAD.MOV R3, RZ, RZ, -R3 ;  /* 0x000000ffff037224 */ /* 0x000fc400078e0a03 */
[----:B------:R-:W-:Y:S01]  /*1ac0*/  @!P5 IMAD.IADD R7, R7, 0x1, -R46 ;  /* 0x000000010707d824 */ /* 0x000fe200078e0a2e */
[----:B------:R-:W-:Y:S01]  /*1ad0*/  ISETP.GE.AND P5, PT, R14, RZ, PT ;  /* 0x000000ff0e00720c */ /* 0x000fe20003fa6270 */
[C---:B------:R-:W-:Y:S01]  /*1ae0*/  IMAD R5, R46.reuse, R6, R15 ;  /* 0x000000062e057224 */ /* 0x040fe200078e020f */
[----:B------:R-:W-:Y:S01]  /*1af0*/  IABS R6, R12 ;  /* 0x0000000c00067213 */ /* 0x000fe20000000000 */
[----:B-1----:R-:W-:Y:S02]  /*1b00*/  IMAD.MOV.U32 R0, RZ, RZ, R9 ;  /* 0x000000ffff007224 */ /* 0x002fe400078e0009 */
[C---:B------:R-:W-:Y:S02]  /*1b10*/  IMAD R3, R46.reuse, R3, R13 ;  /* 0x000000032e037224 */ /* 0x040fe400078e020d */
[----:B------:R-:W-:Y:S02]  /*1b20*/  IMAD.MOV.U32 R13, RZ, RZ, R7 ;  /* 0x000000ffff0d7224 */ /* 0x000fe400078e0007 */
[----:B------:R-:W-:Y:S01]  /*1b30*/  @!P6 IMAD.MOV R0, RZ, RZ, -R0 ;  /* 0x000000ffff00e224 */ /* 0x000fe200078e0a00 */
[C---:B------:R-:W-:Y:S01]  /*1b40*/  ISETP.GT.U32.AND P6, PT, R46.reuse, R5, PT ;  /* 0x000000052e00720c */ /* 0x040fe20003fc4070 */
[----:B------:R-:W-:Y:S01]  /*1b50*/  IMAD.MOV.U32 R7, RZ, RZ, R6 ;  /* 0x000000ffff077224 */ /* 0x000fe200078e0006 */
[----:B------:R-:W-:Y:S01]  /*1b60*/  ISETP.GT.U32.AND P1, PT, R46, R3, PT ;  /* 0x000000032e00720c */ /* 0x000fe20003f24070 */
[----:B------:R-:W-:Y:S01]  /*1b70*/  @!P4 IMAD.MOV R13, RZ, RZ, -R13 ;  /* 0x000000ffff0dc224 */ /* 0x000fe200078e0a0d */
[----:B------:R-:W-:Y:S01]  /*1b80*/  ISETP.GE.AND P4, PT, R10, RZ, PT ;  /* 0x000000ff0a00720c */ /* 0x000fe20003f86270 */
[----:B------:R-:W-:-:S02]  /*1b90*/  @!P2 IMAD.IADD R11, R11, 0x1, -R46 ;  /* 0x000000010b0ba824 */ /* 0x000fc400078e0a2e */
[----:B------:R-:W-:Y:S01]  /*1ba0*/  VIADD R10, R53, 0x17 ;  /* 0x00000017350a7836 */ /* 0x000fe20000000000 */
[----:B------:R1:W-:Y:S01]  /*1bb0*/  STL [R1+0xc], R13 ;  /* 0x00000c0d01007387 */ /* 0x0003e20000100800 */
[----:B------:R-:W-:Y:S01]  /*1bc0*/  IMAD.HI.U32 R6, R2, R7, RZ ;  /* 0x0000000702067227 */ /* 0x000fe200078e00ff */
[----:B------:R-:W-:Y:S02]  /*1bd0*/  ISETP.GT.U32.AND P2, PT, R46, R11, PT ;  /* 0x0000000b2e00720c */ /* 0x000fe40003f44070 */
[----:B------:R-:W-:Y:S01]  /*1be0*/  IABS R9, R10 ;  /* 0x0000000a00097213 */ /* 0x000fe20000000000 */
[----:B------:R-:W-:Y:S01]  /*1bf0*/  @!P0 IMAD.IADD R4, R4, 0x1, -R46 ;  /* 0x0000000104048824 */ /* 0x000fe200078e0a2e */
[----:B------:R2:W-:Y:S01]  /*1c00*/  STL [R1+0x8], R0 ;  /* 0x0000080001007387 */ /* 0x0005e20000100800 */
[----:B------:R-:W-:Y:S02]  /*1c10*/  IMAD.MOV R6, RZ, RZ, -R6 ;  /* 0x000000ffff067224 */ /* 0x000fe400078e0a06 */
[----:B------:R-:W-:Y:S01]  /*1c20*/  @!P6 IMAD.IADD R5, R5, 0x1, -R46 ;  /* 0x000000010505e824 */ /* 0x000fe200078e0a2e */
[C---:B------:R-:W-:Y:S01]  /*1c30*/  ISETP.GT.U32.AND P6, PT, R46.reuse, R4, PT ;  /* 0x000000042e00720c */ /* 0x040fe20003fc4070 */
[----:B------:R-:W-:-:S02]  /*1c40*/  IMAD R6, R46, R6, R7 ;  /* 0x000000062e067224 */ /* 0x000fc400078e0207 */
[----:B------:R-:W-:-:S04]  /*1c50*/  IMAD.HI.U32 R7, R2, R9, RZ ;  /* 0x0000000902077227 */ /* 0x000fc800078e00ff */
[----:B------:R-:W-:Y:S02]  /*1c60*/  IMAD.MOV R7, RZ, RZ, -R7 ;  /* 0x000000ffff077224 */ /* 0x000fe400078e0a07 */
[--C-:B------:R-:W-:Y:S01]  /*1c70*/  @!P2 IMAD.IADD R11, R11, 0x1, -R46.reuse ;  /* 0x000000010b0ba824 */ /* 0x100fe200078e0a2e */
[----:B------:R-:W-:Y:S01]  /*1c80*/  ISETP.GE.AND P2, PT, R8, RZ, PT ;  /* 0x000000ff0800720c */ /* 0x000fe20003f46270 */
[----:B------:R-:W-:Y:S02]  /*1c90*/  IMAD R7, R46, R7, R9 ;  /* 0x000000072e077224 */ /* 0x000fe400078e0209 */
[----:B------:R-:W-:Y:S01]  /*1ca0*/  IMAD.MOV.U32 R52, RZ, RZ, R11 ;  /* 0x000000ffff347224 */ /* 0x000fe200078e000b */
[----:B------:R-:W-:Y:S01]  /*1cb0*/  IABS R11, R16 ;  /* 0x00000010000b7213 */ /* 0x000fe20000000000 */
[----:B------:R-:W-:Y:S01]  /*1cc0*/  @!P6 IMAD.IADD R4, R4, 0x1, -R46 ;  /* 0x000000010404e824 */ /* 0x000fe200078e0a2e */
[C---:B------:R-:W-:Y:S01]  /*1cd0*/  ISETP.GT.U32.AND P6, PT, R46.reuse, R7, PT ;  /* 0x000000072e00720c */ /* 0x040fe20003fc4070 */
[----:B------:R-:W-:Y:S01]  /*1ce0*/  @!P3 IMAD.MOV R52, RZ, RZ, -R52 ;  /* 0x000000ffff34b224 */ /* 0x000fe200078e0a34 */
[----:B------:R-:W-:Y:S01]  /*1cf0*/  ISETP.GT.U32.AND P3, PT, R46, R5, PT ;  /* 0x000000052e00720c */ /* 0x000fe20003f64070 */
[----:B------:R-:W-:-:S02]  /*1d00*/  VIADD R14, R53, 0x19 ;  /* 0x00000019350e7836 */ /* 0x000fc40000000000 */
[--C-:B------:R-:W-:Y:S01]  /*1d10*/  @!P1 IMAD.IADD R3, R3, 0x1, -R46.reuse ;  /* 0x0000000103039824 */ /* 0x100fe200078e0a2e */
[----:B------:R-:W-:Y:S01]  /*1d20*/  ISETP.GE.AND P1, PT, R12, RZ, PT ;  /* 0x000000ff0c00720c */ /* 0x000fe20003f26270 */
[----:B------:R-:W-:Y:S01]  /*1d30*/  VIADD R12, R53, 0x1a ;  /* 0x0000001a350c7836 */ /* 0x000fe20000000000 */
[----:B-1----:R-:W-:Y:S01]  /*1d40*/  IABS R13, R14 ;  /* 0x0000000e000d7213 */ /* 0x002fe20000000000 */
[----:B------:R-:W-:Y:S01]  /*1d50*/  IMAD.HI.U32 R8, R2, R11, RZ ;  /* 0x0000000b02087227 */ /* 0x000fe200078e00ff */
[----:B------:R-:W-:Y:S01]  /*1d60*/  ISETP.GT.U32.AND P0, PT, R46, R3, PT ;  /* 0x000000032e00720c */ /* 0x000fe20003f04070 */
[----:B------:R-:W-:Y:S01]  /*1d70*/  STL [R1+0x598], R52 ;  /* 0x0005983401007387 */ /* 0x000fe20000100800 */
[----:B------:R-:W-:Y:S01]  /*1d80*/  IABS R15, R12 ;  /* 0x0000000c000f7213 */ /* 0x000fe20000000000 */
[----:B------:R-:W-:Y:S02]  /*1d90*/  @!P6 IMAD.IADD R7, R7, 0x1, -R46 ;  /* 0x000000010707e824 */ /* 0x000fe400078e0a2e */
[----:B------:R-:W-:-:S03]  /*1da0*/  IMAD.HI.U32 R9, R2, R13, RZ ;  /* 0x0000000d02097227 */ /* 0x000fc600078e00ff */
[----:B------:R-:W-:Y:S01]  /*1db0*/  ISETP.GT.U32.AND P6, PT, R46, R7, PT ;  /* 0x000000072e00720c */ /* 0x000fe20003fc4070 */
[----:B------:R-:W-:Y:S02]  /*1dc0*/  IMAD.MOV R8, RZ, RZ, -R8 ;  /* 0x000000ffff087224 */ /* 0x000fe400078e0a08 */
[----:B------:R-:W-:Y:S01]  /*1dd0*/  @!P3 IMAD.IADD R5, R5, 0x1, -R46 ;  /* 0x000000010505b824 */ /* 0x000fe200078e0a2e */
[----:B------:R-:W-:Y:S01]  /*1de0*/  ISETP.GE.AND P3, PT, R10, RZ, PT ;  /* 0x000000ff0a00720c */ /* 0x000fe20003f66270 */
[----:B------:R-:W-:-:S04]  /*1df0*/  IMAD.HI.U32 R10, R2, R15, RZ ;  /* 0x0000000f020a7227 */ /* 0x000fc800078e00ff */
[----:B------:R-:W-:Y:S02]  /*1e00*/  IMAD.MOV R9, RZ, RZ, -R9 ;  /* 0x000000ffff097224 */ /* 0x000fe400078e0a09 */
[C---:B------:R-:W-:Y:S02]  /*1e10*/  IMAD R8, R46.reuse, R8, R11 ;  /* 0x000000082e087224 */ /* 0x040fe400078e020b */
[----:B------:R-:W-:Y:S02]  /*1e20*/  IMAD.MOV R10, RZ, RZ, -R10 ;  /* 0x000000ffff0a7224 */ /* 0x000fe400078e0a0a */
[C---:B------:R-:W-:Y:S02]  /*1e30*/  IMAD R9, R46.reuse, R9, R13 ;  /* 0x000000092e097224 */ /* 0x040fe400078e020d */
[----:B------:R-:W-:Y:S01]  /*1e40*/  @!P4 IMAD.MOV R4, RZ, RZ, -R4 ;  /* 0x000000ffff04c224 */ /* 0x000fe200078e0a04 */
[C---:B------:R-:W-:Y:S01]  /*1e50*/  ISETP.GT.U32.AND P4, PT, R46.reuse, R8, PT ;  /* 0x000000082e00720c */ /* 0x040fe20003f84070 */
[----:B------:R-:W-:-:S02]  /*1e60*/  IMAD R10, R46, R10, R15 ;  /* 0x0000000a2e0a7224 */ /* 0x000fc400078e020f */
[----:B------:R-:W-:Y:S01]  /*1e70*/  @!P2 IMAD.MOV R5, RZ, RZ, -R5 ;  /* 0x000000ffff05a224 */ /* 0x000fe200078e0a05 */
[C---:B------:R-:W-:Y:S01]  /*1e80*/  ISETP.GT.U32.AND P2, PT, R46.reuse, R9, PT ;  /* 0x000000092e00720c */ /* 0x040fe20003f44070 */
[--C-:B------:R-:W-:Y:S01]  /*1e90*/  @!P6 IMAD.IADD R7, R7, 0x1, -R46.reuse ;  /* 0x000000010707e824 */ /* 0x100fe200078e0a2e */
[C---:B------:R-:W-:Y:S01]  /*1ea0*/  ISETP.GT.U32.AND P6, PT, R46.reuse, R10, PT ;  /* 0x0000000a2e00720c */ /* 0x040fe20003fc4070 */
[----:B------:R-:W-:Y:S02]  /*1eb0*/  VIADD R15, R53, 0x1b ;  /* 0x0000001b350f7836 */ /* 0x000fe40000000000 */
[--C-:B------:R-:W-:Y:S01]  /*1ec0*/  @!P0 IMAD.IADD R3, R3, 0x1, -R46.reuse ;  /* 0x0000000103038824 */ /* 0x100fe200078e0a2e */
[----:B------:R-:W-:Y:S01]  /*1ed0*/  ISETP.GT.U32.AND P0, PT, R46, R6, PT ;  /* 0x000000062e00720c */ /* 0x000fe20003f04070 */
[----:B------:R-:W-:Y:S01]  /*1ee0*/  VIADD R19, R53, 0x1c ;  /* 0x0000001c35137836 */ /* 0x000fe20000000000 */
[----:B------:R-:W-:Y:S01]  /*1ef0*/  IABS R11, R15 ;  /* 0x0000000f000b7213 */ /* 0x000fe20000000000 */
[--C-:B------:R-:W-:Y:S01]  /*1f00*/  @!P4 IMAD.IADD R8, R8, 0x1, -R46.reuse ;  /* 0x000000010808c824 */ /* 0x100fe200078e0a2e */
[----:B------:R-:W-:Y:S01]  /*1f10*/  ISETP.GE.AND P4, PT, R12, RZ, PT ;  /* 0x000000ff0c00720c */ /* 0x000fe20003f86270 */
[----:B--2---:R-:W-:Y:S01]  /*1f20*/  IMAD.MOV.U32 R0, RZ, RZ, R3 ;  /* 0x000000ffff007224 */ /* 0x004fe200078e0003 */
[----:B------:R-:W-:Y:S01]  /*1f30*/  IABS R13, R19 ;  /* 0x00000013000d7213 */ /* 0x000fe20000000000 */
[----:B------:R-:W-:Y:S01]  /*1f40*/  @!P2 IMAD.IADD R9, R9, 0x1, -R46 ;  /* 0x000000010909a824 */ /* 0x000fe200078e0a2e */
[----:B------:R-:W-:Y:S01]  /*1f50*/  ISETP.GT.U32.AND P2, PT, R46, R8, PT ;  /* 0x000000082e00720c */ /* 0x000fe20003f44070 */
[----:B------:R-:W-:-:S04]  /*1f60*/  IMAD.HI.U32 R3, R2, R11, RZ ;  /* 0x0000000b02037227 */ /* 0x000fc800078e00ff */
[----:B------:R-:W-:Y:S01]  /*1f70*/  @!P6 IMAD.IADD R10, R10, 0x1, -R46 ;  /* 0x000000010a0ae824 */ /* 0x000fe200078e0a2e */
[----:B------:R-:W-:Y:S01]  /*1f80*/  ISETP.GT.U32.AND P6, PT, R46, R9, PT ;  /* 0x000000092e00720c */ /* 0x000fe20003fc4070 */
[----:B------:R-:W-:Y:S02]  /*1f90*/  IMAD.MOV R12, RZ, RZ, -R3 ;  /* 0x000000ffff0c7224 */ /* 0x000fe400078e0a03 */
[----:B------:R-:W-:-:S04]  /*1fa0*/  IMAD.HI.U32 R3, R2, R13, RZ ;  /* 0x0000000d02037227 */ /* 0x000fc800078e00ff */
[----:B------:R-:W-:Y:S02]  /*1fb0*/  IMAD R11, R46, R12, R11 ;  /* 0x0000000c2e0b7224 */ /* 0x000fe400078e020b */
[----:B------:R-:W-:Y:S02]  /*1fc0*/  IMAD.MOV R3, RZ, RZ, -R3 ;  /* 0x000000ffff037224 */ /* 0x000fe400078e0a03 */
[--C-:B------:R-:W-:Y:S01]  /*1fd0*/  @!P0 IMAD.IADD R6, R6, 0x1, -R46.reuse ;  /* 0x0000000106068824 */ /* 0x100fe200078e0a2e */
[----:B------:R-:W-:Y:S01]  /*1fe0*/  ISETP.GE.AND P0, PT, R16, RZ, PT ;  /* 0x000000ff1000720c */ /* 0x000fe20003f06270 */
[----:B------:R-:W-:Y:S01]  /*1ff0*/  @!P2 IMAD.IADD R8, R8, 0x1, -R46 ;  /* 0x000000010808a824 */ /* 0x000fe200078e0a2e */
[C---:B------:R-:W-:Y:S01]  /*2000*/  ISETP.GT.U32.AND P2, PT, R46.reuse, R11, PT ;  /* 0x0000000b2e00720c */ /* 0x040fe20003f44070 */
[C---:B------:R-:W-:Y:S02]  /*2010*/  IMAD R12, R46.reuse, R3, R13 ;  /* 0x000000032e0c7224 */ /* 0x040fe400078e020d */
[----:B------:R-:W-:Y:S01]  /*2020*/  @!P5 IMAD.MOV R0, RZ, RZ, -R0 ;  /* 0x000000ffff00d224 */ /* 0x000fe200078e0a00 */
[C---:B------:R-:W-:Y:S01]  /*2030*/  ISETP.GT.U32.AND P5, PT, R46.reuse, R6, PT ;  /* 0x000000062e00720c */ /* 0x040fe20003fa4070 */
[----:B------:R-:W-:Y:S01]  /*2040*/  @!P6 IMAD.IADD R9, R9, 0x1, -R46 ;  /* 0x000000010909e824 */ /* 0x000fe200078e0a2e */
[----:B------:R-:W-:Y:S01]  /*2050*/  ISETP.GT.U32.AND P6, PT, R46, R12, PT ;  /* 0x0000000c2e00720c */ /* 0x000fe20003fc4070 */
[C---:B------:R-:W-:Y:S01]  /*2060*/  VIADD R16, R53.reuse, 0x1d ;  /* 0x0000001d35107836 */ /* 0x040fe20000000000 */
[----:B------:R-:W-:Y:S01]  /*2070*/  STL [R1+0x59c], R0 ;  /* 0x00059c0001007387 */ /* 0x000fe20000100800 */
[----:B------:R-:W-:-:S02]  /*2080*/  VIADD R17, R53, 0x1e ;  /* 0x0000001e35117836 */ /* 0x000fc40000000000 */
[----:B------:R-:W-:Y:S01]  /*2090*/  @!P0 IMAD.MOV R8, RZ, RZ, -R8 ;  /* 0x000000ffff088224 */ /* 0x000fe200078e0a08 */
[----:B------:R-:W-:Y:S01]  /*20a0*/  IABS R21, R16 ;  /* 0x0000001000157213 */ /* 0x000fe20000000000 */
[--C-:B------:R-:W-:Y:S01]  /*20b0*/  @!P2 IMAD.IADD R11, R11, 0x1, -R46.reuse ;  /* 0x000000010b0ba824 */ /* 0x100fe200078e0a2e */
[----:B------:R-:W-:Y:S01]  /*20c0*/  IABS R3, R17 ;  /* 0x0000001100037213 */ /* 0x000fe20000000000 */
[----:B------:R-:W-:Y:S01]  /*20d0*/  VIADD R18, R53, 0x1f ;  /* 0x0000001f35127836 */ /* 0x000fe20000000000 */
[----:B------:R-:W-:Y:S01]  /*20e0*/  ISETP.GE.AND P2, PT, R19, RZ, PT ;  /* 0x000000ff1300720c */ /* 0x000fe20003f46270 */
[----:B------:R-:W-:Y:S01]  /*20f0*/  IMAD.HI.U32 R13, R2, R21, RZ ;  /* 0x00000015020d7227 */ /* 0x000fe200078e00ff */
[----:B------:R-:W-:Y:S03]  /*2100*/  STL [R1+0x5a0], R4 ;  /* 0x0005a00401007387 */ /* 0x000fe60000100800 */
[--C-:B------:R-:W-:Y:S01]  /*2110*/  @!P5 IMAD.IADD R6, R6, 0x1, -R46.reuse ;  /* 0x000000010606d824 */ /* 0x100fe200078e0a2e */
[----:B------:R-:W-:Y:S01]  /*2120*/  ISETP.GE.AND P5, PT, R14, RZ, PT ;  /* 0x000000ff0e00720c */ /* 0x000fe20003fa6270 */
[----:B------:R-:W-:Y:S01]  /*2130*/  @!P6 IMAD.IADD R12, R12, 0x1, -R46 ;  /* 0x000000010c0ce824 */ /* 0x000fe200078e0a2e */
[----:B------:R-:W-:Y:S01]  /*2140*/  ISETP.GT.U32.AND P6, PT, R46, R11, PT ;  /* 0x0000000b2e00720c */ /* 0x000fe20003fc4070 */
[----:B------:R-:W-:Y:S01]  /*2150*/  IMAD.MOV R13, RZ, RZ, -R13 ;  /* 0x000000ffff0d7224 */ /* 0x000fe200078e0a0d */
[----:B------:R-:W-:Y:S01]  /*2160*/  STL [R1+0x5a4], R5 ;  /* 0x0005a40501007387 */ /* 0x000fe20000100800 */
[----:B------:R-:W-:-:S04]  /*2170*/  IMAD.HI.U32 R14, R2, R3, RZ ;  /* 0x00000003020e7227 */ /* 0x000fc800078e00ff */
[----:B------:R-:W-:Y:S01]  /*2180*/  @!P1 IMAD.MOV R6, RZ, RZ, -R6 ;  /* 0x000000ffff069224 */ /* 0x000fe200078e0a06 */
[C---:B------:R-:W-:Y:S01]  /*2190*/  ISETP.GT.U32.AND P1, PT, R46.reuse, R10, PT ;  /* 0x0000000a2e00720c */ /* 0x040fe20003f24070 */
[C---:B------:R-:W-:Y:S02]  /*21a0*/  IMAD R13, R46.reuse, R13, R21 ;  /* 0x0000000d2e0d7224 */ /* 0x040fe400078e0215 */
[----:B------:R-:W-:Y:S01]  /*21b0*/  IMAD.MOV R14, RZ, RZ, -R14 ;  /* 0x000000ffff0e7224 */ /* 0x000fe200078e0a0e */
[----:B------:R-:W-:Y:S01]  /*21c0*/  STL [R1+0x5a8], R6 ;  /* 0x0005a80601007387 */ /* 0x000fe20000100800 */
[--C-:B------:R-:W-:Y:S01]  /*21d0*/  @!P6 IMAD.IADD R11, R11, 0x1, -R46.reuse ;  /* 0x000000010b0be824 */ /* 0x100fe200078e0a2e */
[C---:B------:R-:W-:Y:S01]  /*21e0*/  ISETP.GT.U32.AND P0, PT, R46.reuse, R13, PT ;  /* 0x0000000d2e00720c */ /* 0x040fe20003f04070 */
[C---:B------:R-:W-:Y:S02]  /*21f0*/  IMAD R14, R46.reuse, R14, R3 ;  /* 0x0000000e2e0e7224 */ /* 0x040fe400078e0203 */
[----:B------:R-:W-:Y:S01]  /*2200*/  @!P3 IMAD.MOV R7, RZ, RZ, -R7 ;  /* 0x000000ffff07b224 */ /* 0x000fe200078e0a07 */
[C---:B------:R-:W-:Y:S01]  /*2210*/  ISETP.GT.U32.AND P3, PT, R46.reuse, R12, PT ;  /* 0x0000000c2e00720c */ /* 0x040fe20003f64070 */
[----:B------:R-:W-:Y:S01]  /*2220*/  VIADD R3, R53, 0x20 ;  /* 0x0000002035037836 */ /* 0x000fe20000000000 */
[----:B------:R-:W-:Y:S01]  /*2230*/  ISETP.GT.U32.AND P6, PT, R46, R14, PT ;  /* 0x0000000e2e00720c */ /* 0x000fe20003fc4070 */
[--C-:B------:R-:W-:Y:S01]  /*2240*/  @!P1 IMAD.IADD R10, R10, 0x1, -R46.reuse ;  /* 0x000000010a0a9824 */ /* 0x100fe200078e0a2e */
[----:B------:R-:W-:Y:S01]  /*2250*/  ISETP.GE.AND P1, PT, R15, RZ, PT ;  /* 0x000000ff0f00720c */ /* 0x000fe20003f26270 */
[----:B------:R-:W-:Y:S01]  /*2260*/  @!P5 IMAD.MOV R9, RZ, RZ, -R9 ;  /* 0x000000ffff09d224 */ /* 0x000fe200078e0a09 */
[----:B------:R-:W-:Y:S01]  /*2270*/  IABS R15, R18 ;  /* 0x00000012000f7213 */ /* 0x000fe20000000000 */
[----:B------:R-:W-:Y:S01]  /*2280*/  VIADD R21, R53, 0x22 ;  /* 0x0000002235157836 */ /* 0x000fe20000000000 */
[----:B------:R-:W-:Y:S01]  /*2290*/  ISETP.GE.AND P5, PT, R16, RZ, PT ;  /* 0x000000ff1000720c */ /* 0x000fe20003fa6270 */
[--C-:B------:R-:W-:Y:S01]  /*22a0*/  @!P0 IMAD.IADD R13, R13, 0x1, -R46.reuse ;  /* 0x000000010d0d8824 */ /* 0x100fe200078e0a2e */
[----:B------:R-:W-:Y:S01]  /*22b0*/  IABS R19, R3 ;  /* 0x0000000300137213 */ /* 0x000fe20000000000 */
[----:B------:R-:W-:Y:S01]  /*22c0*/  IMAD.HI.U32 R16, R2, R15, RZ ;  /* 0x0000000f02107227 */ /* 0x000fe200078e00ff */
[----:B------:R-:W-:Y:S01]  /*22d0*/  ISETP.GE.AND P0, PT, R3, RZ, PT ;  /* 0x000000ff0300720c */ /* 0x000fe20003f06270 */
[----:B------:R1:W-:Y:S02]  /*22e0*/  STL [R1+0x5ac], R7 ;  /* 0x0005ac0701007387 */ /* 0x0003e40000100800 */
[----:B------:R-:W-:Y:S01]  /*22f0*/  @!P6 IMAD.IADD R14, R14, 0x1, -R46 ;  /* 0x000000010e0ee824 */ /* 0x000fe200078e0a2e */
[----:B------:R-:W-:Y:S01]  /*2300*/  ISETP.GT.U32.AND P6, PT, R46, R13, PT ;  /* 0x0000000d2e00720c */ /* 0x000fe20003fc4070 */
[----:B------:R-:W-:Y:S01]  /*2310*/  IMAD.MOV R16, RZ, RZ, -R16 ;  /* 0x000000ffff107224 */ /* 0x000fe200078e0a10 */
[----:B------:R2:W-:Y:S01]  /*2320*/  STL [R1+0x5b0], R8 ;  /* 0x0005b00801007387 */ /* 0x0005e20000100800 */
[----:B------:R-:W-:-:S03]  /*2330*/  IMAD.HI.U32 R3, R2, R19, RZ ;  /* 0x0000001302037227 */ /* 0x000fc600078e00ff */
[----:B------:R3:W-:Y:S01]  /*2340*/  STL [R1+0x5b4], R9 ;  /* 0x0005b40901007387 */ /* 0x0007e20000100800 */
[----:B------:R-:W-:Y:S01]  /*2350*/  @!P3 IMAD.IADD R12, R12, 0x1, -R46 ;  /* 0x000000010c0cb824 */ /* 0x000fe200078e0a2e */
[----:B------:R-:W-:Y:S01]  /*2360*/  ISETP.GE.AND P3, PT, R18, RZ, PT ;  /* 0x000000ff1200720c */ /* 0x000fe20003f66270 */
[C---:B------:R-:W-:Y:S01]  /*2370*/  IMAD R15, R46.reuse, R16, R15 ;  /* 0x000000102e0f7224 */ /* 0x040fe200078e020f */
[----:B------:R-:W-:Y:S01]  /*2380*/  IABS R18, R21 ;  /* 0x0000001500127213 */ /* 0x000fe20000000000 */
[----:B------:R-:W-:Y:S01]  /*2390*/  IMAD.MOV R3, RZ, RZ, -R3 ;  /* 0x000000ffff037224 */ /* 0x000fe200078e0a03 */
[----:B-1----:R-:W1:Y:S01]  /*23a0*/  S2R R7, SR_TID.X ;  /* 0x0000000000077919 */ /* 0x002e620000002100 */
[----:B------:R-:W-:Y:S01]  /*23b0*/  @!P2 IMAD.MOV R12, RZ, RZ, -R12 ;  /* 0x000000ffff0ca224 */ /* 0x000fe200078e0a0c */
[C---:B------:R-:W-:Y:S01]  /*23c0*/  ISETP.GT.U32.AND P2, PT, R46.reuse, R15, PT ;  /* 0x0000000f2e00720c */ /* 0x040fe20003f44070 */
[C---:B------:R-:W-:Y:S02]  /*23d0*/  IMAD R16, R46.reuse, R3, R19 ;  /* 0x000000032e107224 */ /* 0x040fe400078e0213 */
[----:B------:R-:W-:Y:S01]  /*23e0*/  @!P1 IMAD.MOV R11, RZ, RZ, -R11 ;  /* 0x000000ffff0b9224 */ /* 0x000fe200078e0a0b */
[C---:B------:R-:W-:Y:S01]  /*23f0*/  ISETP.GT.U32.AND P1, PT, R46.reuse, R14, PT ;  /* 0x0000000e2e00720c */ /* 0x040fe20003f24070 */
[----:B------:R-:W-:Y:S01]  /*2400*/  @!P6 IMAD.IADD R13, R13, 0x1, -R46 ;  /* 0x000000010d0de824 */ /* 0x000fe200078e0a2e */
[----:B------:R-:W-:Y:S01]  /*2410*/  ISETP.GT.U32.AND P6, PT, R46, R16, PT ;  /* 0x000000102e00720c */ /* 0x000fe20003fc4070 */
[----:B------:R-:W-:-:S02]  /*2420*/  VIADD R23, R53, 0x21 ;  /* 0x0000002135177836 */ /* 0x000fc40000000000 */
[----:B------:R-:W-:Y:S01]  /*2430*/  @!P4 IMAD.MOV R10, RZ, RZ, -R10 ;  /* 0x000000ffff0ac224 */ /* 0x000fe200078e0a0a */
[----:B------:R-:W-:Y:S01]  /*2440*/  ISETP.GE.AND P4, PT, R17, RZ, PT ;  /* 0x000000ff1100720c */ /* 0x000fe20003f86270 */
[----:B------:R-:W-:Y:S01]  /*2450*/  VIADD R22, R53, 0x23 ;  /* 0x0000002335167836 */ /* 0x000fe20000000000 */
[----:B------:R-:W-:Y:S01]  /*2460*/  IABS R17, R23 ;  /* 0x0000001700117213 */ /* 0x000fe20000000000 */
[----:B------:R-:W-:Y:S01]  /*2470*/  @!P2 IMAD.IADD R15, R15, 0x1, -R46 ;  /* 0x000000010f0fa824 */ /* 0x000fe200078e0a2e */
[----:B------:R-:W-:Y:S01]  /*2480*/  ISETP.GE.AND P2, PT, R21, RZ, PT ;  /* 0x000000ff1500720c */ /* 0x000fe20003f46270 */
[----:B------:R-:W-:Y:S01]  /*2490*/  IMAD.MOV.U32 R3, RZ, RZ, R18 ;  /* 0x000000ffff037224 */ /* 0x000fe200078e0012 */
[----:B------:R-:W-:Y:S01]  /*24a0*/  IABS R20, R22 ;  /* 0x0000001600147213 */ /* 0x000fe20000000000 */
[----:B------:R-:W-:Y:S01]  /*24b0*/  IMAD.HI.U32 R18, R2, R17, RZ ;  /* 0x0000001102127227 */ /* 0x000fe200078e00ff */
[----:B------:R-:W-:Y:S03]  /*24c0*/  STL [R1+0x5b8], R10 ;  /* 0x0005b80a01007387 */ /* 0x000fe60000100800 */
[--C-:B------:R-:W-:Y:S01]  /*24d0*/  @!P1 IMAD.IADD R14, R14, 0x1, -R46.reuse ;  /* 0x000000010e0e9824 */ /* 0x100fe200078e0a2e */
[----:B------:R-:W-:Y:S01]  /*24e0*/  ISETP.GE.AND P1, PT, R23, RZ, PT ;  /* 0x000000ff1700720c */ /* 0x000fe20003f26270 */
[----:B------:R-:W-:Y:S01]  /*24f0*/  @!P6 IMAD.IADD R16, R16, 0x1, -R46 ;  /* 0x000000011010e824 */ /* 0x000fe200078e0a2e */
[----:B------:R-:W-:Y:S01]  /*2500*/  ISETP.GT.U32.AND P6, PT, R46, R15, PT ;  /* 0x0000000f2e00720c */ /* 0x000fe20003fc4070 */
[----:B------:R-:W-:Y:S01]  /*2510*/  IMAD.MOV.U32 R19, RZ, RZ, R20 ;  /* 0x000000ffff137224 */ /* 0x000fe200078e0014 */
[----:B------:R-:W-:Y:S01]  /*2520*/  STL [R1+0x5bc], R11 ;  /* 0x0005bc0b01007387 */ /* 0x000fe20000100800 */
[----:B------:R-:W-:-:S03]  /*2530*/  IMAD.HI.U32 R20, R2, R3, RZ ;  /* 0x0000000302147227 */ /* 0x000fc600078e00ff */
[----:B------:R-:W-:Y:S01]  /*2540*/  STL [R1+0x5c0], R12 ;  /* 0x0005c00c01007387 */ /* 0x000fe20000100800 */
[----:B------:R-:W-:Y:S02]  /*2550*/  IMAD.MOV R23, RZ, RZ, -R18 ;  /* 0x000000ffff177224 */ /* 0x000fe400078e0a12 */
[----:B------:R-:W-:-:S04]  /*2560*/  IMAD.HI.U32 R18, R2, R19, RZ ;  /* 0x0000001302127227 */ /* 0x000fc800078e00ff */
[----:B------:R-:W-:Y:S02]  /*2570*/  IMAD.MOV R20, RZ, RZ, -R20 ;  /* 0x000000ffff147224 */ /* 0x000fe400078e0a14 */
[C---:B------:R-:W-:Y:S02]  /*2580*/  IMAD R17, R46.reuse, R23, R17 ;  /* 0x000000172e117224 */ /* 0x040fe400078e0211 */
[----:B------:R-:W-:Y:S01]  /*2590*/  @!P5 IMAD.MOV R13, RZ, RZ, -R13 ;  /* 0x000000ffff0dd224 */ /* 0x000fe200078e0a0d */
[C---:B------:R-:W-:Y:S01]  /*25a0*/  ISETP.GT.U32.AND P5, PT, R46.reuse, R16, PT ;  /* 0x000000102e00720c */ /* 0x040fe20003fa4070 */
[----:B------:R-:W-:Y:S02]  /*25b0*/  IMAD.MOV R21, RZ, RZ, -R18 ;  /* 0x000000ffff157224 */ /* 0x000fe400078e0a12 */
[C---:B------:R-:W-:Y:S01]  /*25c0*/  IMAD R18, R46.reuse, R20, R3 ;  /* 0x000000142e127224 */ /* 0x040fe200078e0203 */
[----:B------:R-:W-:Y:S01]  /*25d0*/  STL [R1+0x5c4], R13 ;  /* 0x0005c40d01007387 */ /* 0x000fe20000100800 */
[----:B------:R-:W-:Y:S01]  /*25e0*/  @!P4 IMAD.MOV R14, RZ, RZ, -R14 ;  /* 0x000000ffff0ec224 */ /* 0x000fe200078e0a0e */
[C---:B------:R-:W-:Y:S01]  /*25f0*/  ISETP.GT.U32.AND P4, PT, R46.reuse, R17, PT ;  /* 0x000000112e00720c */ /* 0x040fe20003f84070 */
[----:B------:R-:W-:Y:S01]  /*2600*/  @!P6 IMAD.IADD R15, R15, 0x1, -R46 ;  /* 0x000000010f0fe824 */ /* 0x000fe200078e0a2e */
[C---:B------:R-:W-:Y:S01]  /*2610*/  ISETP.GT.U32.AND P6, PT, R46.reuse, R18, PT ;  /* 0x000000122e00720c */ /* 0x040fe20003fc4070 */
[----:B------:R-:W-:Y:S01]  /*2620*/  IMAD R19, R46, R21, R19 ;  /* 0x000000152e137224 */ /* 0x000fe200078e0213 */
[----:B------:R-:W-:Y:S01]  /*2630*/  STL [R1+0x5c8], R14 ;  /* 0x0005c80e01007387 */ /* 0x000fe20000100800 */
[----:B------:R-:W-:-:S02]  /*2640*/  VIADD R20, R53, 0x24 ;  /* 0x0000002435147836 */ /* 0x000fc40000000000 */
[--C-:B------:R-:W-:Y:S01]  /*2650*/  @!P5 IMAD.IADD R16, R16, 0x1, -R46.reuse ;  /* 0x000000011010d824 */ /* 0x100fe200078e0a2e */
[----:B------:R-:W-:Y:S01]  /*2660*/  ISETP.GT.U32.AND P5, PT, R46, R19, PT ;  /* 0x000000132e00720c */ /* 0x000fe20003fa4070 */
[C---:B------:R-:W-:Y:S01]  /*2670*/  VIADD R30, R53.reuse, 0x26 ;  /* 0x00000026351e7836 */ /* 0x040fe20000000000 */
[----:B------:R-:W-:Y:S01]  /*2680*/  IABS R26, R20 ;  /* 0x00000014001a7213 */ /* 0x000fe20000000000 */
[----:B------:R-:W-:Y:S02]  /*2690*/  VIADD R3, R53, 0x25 ;  /* 0x0000002535037836 */ /* 0x000fe40000000000 */
[--C-:B------:R-:W-:Y:S01]  /*26a0*/  @!P4 IMAD.IADD R17, R17, 0x1, -R46.reuse ;  /* 0x000000011111c824 */ /* 0x100fe200078e0a2e */
[----:B------:R-:W-:Y:S01]  /*26b0*/  IABS R27, R30 ;  /* 0x0000001e001b7213 */ /* 0x000fe20000000000 */
[----:B------:R-:W-:Y:S01]  /*26c0*/  @!P6 IMAD.IADD R18, R18, 0x1, -R46 ;  /* 0x000000011212e824 */ /* 0x000fe200078e0a2e */
[----:B------:R-:W-:Y:S01]  /*26d0*/  IABS R21, R3 ;  /* 0x0000000300157213 */ /* 0x000fe20000000000 */
[----:B------:R-:W-:Y:S01]  /*26e0*/  IMAD.HI.U32 R28, R2, R26, RZ ;  /* 0x0000001a021c7227 */ /* 0x000fe200078e00ff */
[----:B------:R-:W-:-:S02]  /*26f0*/  ISETP.GT.U32.AND P6, PT, R46, R17, PT ;  /* 0x000000112e00720c */ /* 0x000fc40003fc4070 */
[----:B------:R-:W-:Y:S01]  /*2700*/  ISETP.GE.AND P4, PT, R22, RZ, PT ;  /* 0x000000ff1600720c */ /* 0x000fe20003f86270 */
[----:B------:R-:W-:Y:S02]  /*2710*/  IMAD.MOV R28, RZ, RZ, -R28 ;  /* 0x000000ffff1c7224 */ /* 0x000fe400078e0a1c */
[----:B------:R-:W-:Y:S01]  /*2720*/  @!P5 IMAD.IADD R19, R19, 0x1, -R46 ;  /* 0x000000011313d824 */ /* 0x000fe200078e0a2e */
[----:B------:R-:W-:Y:S01]  /*2730*/  ISETP.GT.U32.AND P5, PT, R46, R18, PT ;  /* 0x000000122e00720c */ /* 0x000fe20003fa4070 */
[----:B------:R-:W-:Y:S02]  /*2740*/  IMAD.MOV.U32 R22, RZ, RZ, R27 ;  /* 0x000000ffff167224 */ /* 0x000fe400078e001b */
[----:B------:R-:W-:-:S04]  /*2750*/  IMAD.HI.U32 R27, R2, R21, RZ ;  /* 0x00000015021b7227 */ /* 0x000fc800078e00ff */
[----:B------:R-:W-:Y:S01]  /*2760*/  @!P0 IMAD.MOV R16, RZ, RZ, -R16 ;  /* 0x000000ffff108224 */ /* 0x000fe200078e0a10 */
[----:B------:R-:W-:Y:S01]  /*2770*/  ISETP.GE.AND P0, PT, R20, RZ, PT ;  /* 0x000000ff1400720c */ /* 0x000fe20003f06270 */
[C---:B------:R-:W-:Y:S02]  /*2780*/  IMAD R20, R46.reuse, R28, R26 ;  /* 0x0000001c2e147224 */ /* 0x040fe400078e021a */
[----:B------:R-:W-:Y:S02]  /*2790*/  IMAD.MOV R27, RZ, RZ, -R27 ;  /* 0x000000ffff1b7224 */ /* 0x000fe400078e0a1b */
[----:B------:R-:W-:Y:S01]  /*27a0*/  @!P6 IMAD.IADD R17, R17, 0x1, -R46 ;  /* 0x000000011111e824 */ /* 0x000fe200078e0a2e */
[----:B------:R-:W-:Y:S01]  /*27b0*/  ISETP.GT.U32.AND P6, PT, R46, R20, PT ;  /* 0x000000142e00720c */ /* 0x000fe20003fc4070 */
[----:B------:R-:W-:-:S04]  /*27c0*/  IMAD.HI.U32 R28, R2, R22, RZ ;  /* 0x00000016021c7227 */ /* 0x000fc800078e00ff */
[C---:B------:R-:W-:Y:S02]  /*27d0*/  IMAD R21, R46.reuse, R27, R21 ;  /* 0x0000001b2e157224 */ /* 0x040fe400078e0215 */
[----:B------:R-:W-:Y:S01]  /*27e0*/  @!P3 IMAD.MOV R15, RZ, RZ, -R15 ;  /* 0x000000ffff0fb224 */ /* 0x000fe200078e0a0f */
[----:B------:R-:W-:Y:S01]  /*27f0*/  ISETP.GT.U32.AND P3, PT, R46, R19, PT ;  /* 0x000000132e00720c */ /* 0x000fe20003f64070 */
[C---:B------:R-:W-:Y:S02]  /*2800*/  VIADD R24, R53.reuse, 0x27 ;  /* 0x0000002735187836 */ /* 0x040fe40000000000 */
[----:B------:R-:W-:Y:S01]  /*2810*/  IMAD.MOV R28, RZ, RZ, -R28 ;  /* 0x000000ffff1c7224 */ /* 0x000fe200078e0a1c */
[----:B------:R-:W-:Y:S01]  /*2820*/  STL [R1+0x5cc], R15 ;  /* 0x0005cc0f01007387 */ /* 0x000fe20000100800 */
[----:B------:R-:W-:Y:S01]  /*2830*/  @!P5 IMAD.IADD R18, R18, 0x1, -R46 ;  /* 0x000000011212d824 */ /* 0x000fe200078e0a2e */
[C---:B------:R-:W-:Y:S01]  /*2840*/  ISETP.GT.U32.AND P5, PT, R46.reuse, R21, PT ;  /* 0x000000152e00720c */ /* 0x040fe20003fa4070 */
[----:B------:R-:W-:Y:S01]  /*2850*/  IMAD R22, R46, R28, R22 ;  /* 0x0000001c2e167224 */ /* 0x000fe200078e0216 */
[----:B------:R-:W-:Y:S01]  /*2860*/  IABS R23, R24 ;  /* 0x0000001800177213 */ /* 0x000fe20000000000 */
[----:B------:R-:W-:Y:S01]  /*2870*/  @!P6 IMAD.IADD R20, R20, 0x1, -R46 ;  /* 0x000000011414e824 */ /* 0x000fe200078e0a2e */
[----:B------:R-:W-:Y:S01]  /*2880*/  STL [R1+0x5d0], R16 ;  /* 0x0005d01001007387 */ /* 0x000fe20000100800 */
[----:B------:R-:W-:Y:S01]  /*2890*/  VIADD R27, R53, 0x28 ;  /* 0x00000028351b7836 */ /* 0x000fe20000000000 */
[----:B------:R-:W-:Y:S01]  /*28a0*/  ISETP.GT.U32.AND P6, PT, R46, R22, PT ;  /* 0x000000162e00720c */ /* 0x000fe20003fc4070 */
[----:B------:R-:W-:-:S03]  /*28b0*/  IMAD.HI.U32 R26, R2, R23, RZ ;  /* 0x00000017021a7227 */ /* 0x000fc600078e00ff */
[----:B------:R-:W-:Y:S01]  /*28c0*/  IABS R28, R27 ;  /* 0x0000001b001c7213 */ /* 0x000fe20000000000 */
[----:B------:R-:W-:Y:S01]  /*28d0*/  @!P3 IMAD.IADD R19, R19, 0x1, -R46 ;  /* 0x000000011313b824 */ /* 0x000fe200078e0a2e */
[----:B------:R-:W-:Y:S01]  /*28e0*/  ISETP.GE.AND P3, PT, R3, RZ, PT ;  /* 0x000000ff0300720c */ /* 0x000fe20003f66270 */
[----:B------:R-:W-:Y:S02]  /*28f0*/  IMAD.MOV R26, RZ, RZ, -R26 ;  /* 0x000000ffff1a7224 */ /* 0x000fe400078e0a1a */
[----:B------:R-:W-:Y:S02]  /*2900*/  VIADD R3, R53, 0x29 ;  /* 0x0000002935037836 */ /* 0x000fe40000000000 */
[----:B------:R-:W-:Y:S01]  /*2910*/  @!P5 IMAD.IADD R21, R21, 0x1, -R46 ;  /* 0x000000011515d824 */ /* 0x000fe200078e0a2e */
[C---:B------:R-:W-:Y:S01]  /*2920*/  ISETP.GT.U32.AND P5, PT, R46.reuse, R20, PT ;  /* 0x000000142e00720c */ /* 0x040fe20003fa4070 */
[C---:B------:R-:W-:Y:S01]  /*2930*/  IMAD R23, R46.reuse, R26, R23 ;  /* 0x0000001a2e177224 */ /* 0x040fe200078e0217 */
[----:B------:R-:W-:Y:S01]  /*2940*/  IABS R26, R3 ;  /* 0x00000003001a7213 */ /* 0x000fe20000000000 */
[----:B------:R-:W-:Y:S01]  /*2950*/  @!P1 IMAD.MOV R17, RZ, RZ, -R17 ;  /* 0x000000ffff119224 */ /* 0x000fe200078e0a11 */
[----:B------:R-:W-:Y:S01]  /*2960*/  ISETP.GT.U32.AND P1, PT, R46, R21, PT ;  /* 0x000000152e00720c */ /* 0x000fe20003f24070 */
[----:B------:R-:W-:-:S03]  /*2970*/  IMAD.HI.U32 R29, R2, R28, RZ ;  /* 0x0000001c021d7227 */ /* 0x000fc600078e00ff */
[----:B------:R-:W-:Y:S01]  /*2980*/  STL [R1+0x5d4], R17 ;  /* 0x0005d41101007387 */ /* 0x000fe20000100800 */
[----:B------:R-:W-:Y:S01]  /*2990*/  @!P6 IMAD.IADD R22, R22, 0x1, -R46 ;  /* 0x000000011616e824 */ /* 0x000fe200078e0a2e */
[----:B------:R-:W-:Y:S01]  /*29a0*/  ISETP.GE.AND P6, PT, R30, RZ, PT ;  /* 0x000000ff1e00720c */ /* 0x000fe20003fc6270 */
[----:B------:R-:W-:Y:S01]  /*29b0*/  @!P2 IMAD.MOV R18, RZ, RZ, -R18 ;  /* 0x000000ffff12a224 */ /* 0x000fe200078e0a12 */
[----:B------:R-:W-:Y:S01]  /*29c0*/  ISETP.GT.U32.AND P2, PT, R46, R23, PT ;  /* 0x000000172e00720c */ /* 0x000fe20003f44070 */
[----:B------:R-:W-:-:S04]  /*29d0*/  IMAD.HI.U32 R30, R2, R26, RZ ;  /* 0x0000001a021e7227 */ /* 0x000fc800078e00ff */
[----:B------:R-:W-:Y:S02]  /*29e0*/  IMAD.MOV R29, RZ, RZ, -R29 ;  /* 0x000000ffff1d7224 */ /* 0x000fe400078e0a1d */
[----:B------:R-:W-:Y:S01]  /*29f0*/  @!P5 IMAD.IADD R20, R20, 0x1, -R46 ;  /* 0x000000011414d824 */ /* 0x000fe200078e0a2e */
[----:B------:R-:W-:Y:S01]  /*2a00*/  ISETP.GE.AND P5, PT, R24, RZ, PT ;  /* 0x000000ff1800720c */ /* 0x000fe20003fa6270 */
[----:B------:R-:W-:Y:S02]  /*2a10*/  IMAD.MOV R30, RZ, RZ, -R30 ;  /* 0x000000ffff1e7224 */ /* 0x000fe400078e0a1e */
[----:B------:R-:W-:Y:S01]  /*2a20*/  @!P4 IMAD.MOV R19, RZ, RZ, -R19 ;  /* 0x000000ffff13c224 */ /* 0x000fe200078e0a13 */
[C---:B------:R-:W-:Y:S01]  /*2a30*/  ISETP.GT.U32.AND P4, PT, R46.reuse, R22, PT ;  /* 0x000000162e00720c */ /* 0x040fe20003f84070 */
[C---:B------:R-:W-:Y:S02]  /*2a40*/  IMAD R24, R46.reuse, R29, R28 ;  /* 0x0000001d2e187224 */ /* 0x040fe400078e021c */
[----:B------:R-:W-:Y:S01]  /*2a50*/  @!P1 IMAD.IADD R21, R21, 0x1, -R46 ;  /* 0x0000000115159824 */ /* 0x000fe200078e0a2e */
[----:B------:R-:W-:Y:S01]  /*2a60*/  ISETP.GE.AND P1, PT, R27, RZ, PT ;  /* 0x000000ff1b00720c */ /* 0x000fe20003f26270 */
[----:B------:R-:W-:-:S02]  /*2a70*/  IMAD R26, R46, R30, R26 ;  /* 0x0000001e2e1a7224 */ /* 0x000fc400078e021a */
[----:B------:R-:W-:Y:S01]  /*2a80*/  @!P0 IMAD.MOV R20, RZ, RZ, -R20 ;  /* 0x000000ffff148224 */ /* 0x000fe200078e0a14 */
[C---:B------:R-:W-:Y:S01]  /*2a90*/  ISETP.GT.U32.AND P0, PT, R46.reuse, R24, PT ;  /* 0x000000182e00720c */ /* 0x040fe20003f04070 */
[----:B------:R-:W-:Y:S01]  /*2aa0*/  @!P3 IMAD.MOV R21, RZ, RZ, -R21 ;  /* 0x000000ffff15b224 */ /* 0x000fe200078e0a15 */
[----:B------:R-:W-:Y:S01]  /*2ab0*/  ISETP.GT.U32.AND P3, PT, R46, R26, PT ;  /* 0x0000001a2e00720c */ /* 0x000fe20003f64070 */
[--C-:B------:R-:W-:Y:S02]  /*2ac0*/  @!P2 IMAD.IADD R23, R23, 0x1, -R46.reuse ;  /* 0x000000011717a824 */ /* 0x100fe400078e0a2e */
[C---:B------:R-:W-:Y:S02]  /*2ad0*/  VIADD R27, R53.reuse, 0x2a ;  /* 0x0000002a351b7836 */ /* 0x040fe40000000000 */
[----:B------:R-:W-:Y:S01]  /*2ae0*/  @!P4 IMAD.IADD R22, R22, 0x1, -R46 ;  /* 0x000000011616c824 */ /* 0x000fe200078e0a2e */
[----:B------:R-:W-:Y:S01]  /*2af0*/  ISETP.GT.U32.AND P2, PT, R46, R23, PT ;  /* 0x000000172e00720c */ /* 0x000fe20003f44070 */
[----:B------:R-:W-:Y:S01]  /*2b00*/  VIADD R31, R53, 0x2b ;  /* 0x0000002b351f7836 */ /* 0x000fe20000000000 */
[----:B------:R-:W-:Y:S01]  /*2b10*/  IABS R28, R27 ;  /* 0x0000001b001c7213 */ /* 0x000fe20000000000 */
[----:B------:R-:W-:Y:S01]  /*2b20*/  @!P6 IMAD.MOV R22, RZ, RZ, -R22 ;  /* 0x000000ffff16e224 */ /* 0x000fe200078e0a16 */
[----:B------:R-:W-:Y:S01]  /*2b30*/  ISETP.GE.AND P6, PT, R27, RZ, PT ;  /* 0x000000ff1b00720c */ /* 0x000fe20003fc6270 */
[----:B------:R-:W-:Y:S01]  /*2b40*/  @!P0 IMAD.IADD R24, R24, 0x1, -R46 ;  /* 0x0000000118188824 */ /* 0x000fe200078e0a2e */
[----:B------:R-:W-:Y:S01]  /*2b50*/  ISETP.GE.AND P4, PT, R3, RZ, PT ;  /* 0x000000ff0300720c */ /* 0x000fe20003f86270 */
[----:B------:R-:W-:-:S02]  /*2b60*/  IMAD.MOV.U32 R27, RZ, RZ, R28 ;  /* 0x000000ffff1b7224 */ /* 0x000fc400078e001c */
[----:B------:R-:W-:Y:S01]  /*2b70*/  @!P3 IMAD.IADD R26, R26, 0x1, -R46 ;  /* 0x000000011a1ab824 */ /* 0x000fe200078e0a2e */
[----:B------:R-:W-:Y:S01]  /*2b80*/  ISETP.GT.U32.AND P0, PT, R46, R24, PT ;  /* 0x000000182e00720c */ /* 0x000fe20003f04070 */
[----:B------:R-:W-:-:S03]  /*2b90*/  IMAD.HI.U32 R28, R2, R27, RZ ;  /* 0x0000001b021c7227 */ /* 0x000fc600078e00ff */
[C---:B------:R-:W-:Y:S01]  /*2ba0*/  ISETP.GT.U32.AND P3, PT, R46.reuse, R26, PT ;  /* 0x0000001a2e00720c */ /* 0x040fe20003f64070 */
[----:B------:R-:W-:Y:S01]  /*2bb0*/  @!P2 IMAD.IADD R23, R23, 0x1, -R46 ;  /* 0x000000011717a824 */ /* 0x000fe200078e0a2e */
[----:B------:R-:W-:Y:S01]  /*2bc0*/  ISETP.GE.AND P2, PT, R31, RZ, PT ;  /* 0x000000ff1f00720c */ /* 0x000fe20003f46270 */
[----:B------:R-:W-:Y:S01]  /*2bd0*/  IMAD.MOV R28, RZ, RZ, -R28 ;  /* 0x000000ffff1c7224 */ /* 0x000fe200078e0a1c */
[----:B------:R-:W-:Y:S01]  /*2be0*/  IABS R31, R31 ;  /* 0x0000001f001f7213 */ /* 0x000fe20000000000 */
[----:B------:R-:W-:Y:S02]  /*2bf0*/  VIADD R3, R53, 0x2c ;  /* 0x0000002c35037836 */ /* 0x000fe40000000000 */
[----:B------:R-:W-:Y:S02]  /*2c00*/  IMAD R27, R46, R28, R27 ;  /* 0x0000001c2e1b7224 */ /* 0x000fe400078e021b */
[----:B------:R-:W-:Y:S01]  /*2c10*/  IMAD.HI.U32 R32, R2, R31, RZ ;  /* 0x0000001f02207227 */ /* 0x000fe200078e00ff */
[----:B------:R-:W-:-:S03]  /*2c20*/  IABS R29, R3 ;  /* 0x00000003001d7213 */ /* 0x000fc60000000000 */
[----:B------:R-:W-:Y:S02]  /*2c30*/  VIADD R28, R53, 0x2d ;  /* 0x0000002d351c7836 */ /* 0x000fe40000000000 */
[----:B------:R-:W-:Y:S01]  /*2c40*/  @!P0 IMAD.IADD R24, R24, 0x1, -R46 ;  /* 0x0000000118188824 */ /* 0x000fe200078e0a2e */
[----:B------:R-:W-:Y:S01]  /*2c50*/  ISETP.GT.U32.AND P0, PT, R46, R27, PT ;  /* 0x0000001b2e00720c */ /* 0x000fe20003f04070 */
[----:B------:R-:W-:Y:S01]  /*2c60*/  IMAD.MOV R32, RZ, RZ, -R32 ;  /* 0x000000ffff207224 */ /* 0x000fe200078e0a20 */
[----:B------:R-:W-:Y:S01]  /*2c70*/  IABS R30, R28 ;  /* 0x0000001c001e7213 */ /* 0x000fe20000000000 */
[----:B------:R-:W-:Y:S01]  /*2c80*/  @!P3 IMAD.IADD R26, R26, 0x1, -R46 ;  /* 0x000000011a1ab824 */ /* 0x000fe200078e0a2e */
[----:B------:R-:W-:Y:S01]  /*2c90*/  ISETP.GE.AND P3, PT, R28, RZ, PT ;  /* 0x000000ff1c00720c */ /* 0x000fe20003f66270 */
[----:B------:R-:W-:Y:S02]  /*2ca0*/  IMAD R28, R46, R32, R31 ;  /* 0x000000202e1c7224 */ /* 0x000fe400078e021f */
[----:B------:R-:W-:-:S02]  /*2cb0*/  @!P4 IMAD.MOV R26, RZ, RZ, -R26 ;  /* 0x000000ffff1ac224 */ /* 0x000fc400078e0a1a */
[----:B------:R-:W-:Y:S01]  /*2cc0*/  @!P5 IMAD.MOV R23, RZ, RZ, -R23 ;  /* 0x000000ffff17d224 */ /* 0x000fe200078e0a17 */
[----:B------:R-:W-:Y:S01]  /*2cd0*/  ISETP.GT.U32.AND P4, PT, R46, R28, PT ;  /* 0x0000001c2e00720c */ /* 0x000fe20003f84070 */
[----:B------:R-:W-:Y:S01]  /*2ce0*/  @!P1 IMAD.MOV R24, RZ, RZ, -R24 ;  /* 0x000000ffff189224 */ /* 0x000fe200078e0a18 */
[----:B------:R-:W-:Y:S01]  /*2cf0*/  ISETP.GE.AND P5, PT, R3, RZ, PT ;  /* 0x000000ff0300720c */ /* 0x000fe20003fa6270 */
[----:B------:R-:W-:-:S04]  /*2d00*/  IMAD.HI.U32 R3, R2, R29, RZ ;  /* 0x0000001d02037227 */ /* 0x000fc800078e00ff */
[--C-:B------:R-:W-:Y:S02]  /*2d10*/  @!P0 IMAD.IADD R27, R27, 0x1, -R46.reuse ;  /* 0x000000011b1b8824 */ /* 0x100fe400078e0a2e */
[----:B------:R-:W-:Y:S02]  /*2d20*/  IMAD.MOV R3, RZ, RZ, -R3 ;  /* 0x000000ffff037224 */ /* 0x000fe400078e0a03 */
[----:B------:R-:W-:Y:S01]  /*2d30*/  VIADD R31, R53, 0x2e ;  /* 0x0000002e351f7836 */ /* 0x000fe20000000000 */
[C---:B------:R-:W-:Y:S01]  /*2d40*/  ISETP.GT.U32.AND P1, PT, R46.reuse, R27, PT ;  /* 0x0000001b2e00720c */ /* 0x040fe20003f24070 */
[----:B------:R-:W-:Y:S02]  /*2d50*/  IMAD R29, R46, R3, R29 ;  /* 0x000000032e1d7224 */ /* 0x000fe400078e021d */
[----:B------:R-:W-:Y:S01]  /*2d60*/  IMAD.HI.U32 R3, R2, R30, RZ ;  /* 0x0000001e02037227 */ /* 0x000fe200078e00ff */
[----:B------:R-:W-:Y:S02]  /*2d70*/  ISETP.GE.AND P0, PT, R31, RZ, PT ;  /* 0x000000ff1f00720c */ /* 0x000fe40003f06270 */
[----:B------:R-:W-:Y:S01]  /*2d80*/  IABS R31, R31 ;  /* 0x0000001f001f7213 */ /* 0x000fe20000000000 */
[----:B------:R-:W-:-:S02]  /*2d90*/  @!P4 IMAD.IADD R28, R28, 0x1, -R46 ;  /* 0x000000011c1cc824 */ /* 0x000fc400078e0a2e */
[----:B------:R-:W-:Y:S02]  /*2da0*/  VIADD R36, R53, 0x2f ;  /* 0x0000002f35247836 */ /* 0x000fe40000000000 */
[----:B------:R-:W-:Y:S01]  /*2db0*/  IMAD.MOV R3, RZ, RZ, -R3 ;  /* 0x000000ffff037224 */ /* 0x000fe200078e0a03 */
[C---:B------:R-:W-:Y:S01]  /*2dc0*/  ISETP.GT.U32.AND P4, PT, R46.reuse, R28, PT ;  /* 0x0000001c2e00720c */ /* 0x040fe20003f84070 */
[----:B------:R-:W-:Y:S01]  /*2dd0*/  @!P1 IMAD.IADD R27, R27, 0x1, -R46 ;  /* 0x000000011b1b9824 */ /* 0x000fe200078e0a2e */
[----:B------:R-:W-:Y:S01]  /*2de0*/  IABS R32, R36 ;  /* 0x0000002400207213 */ /* 0x000fe20000000000 */
[C---:B------:R-:W-:Y:S01]  /*2df0*/  IMAD R30, R46.reuse, R3, R30 ;  /* 0x000000032e1e7224 */ /* 0x040fe200078e021e */
[----:B------:R-:W-:Y:S01]  /*2e00*/  ISETP.GT.U32.AND P1, PT, R46, R29, PT ;  /* 0x0000001d2e00720c */ /* 0x000fe20003f24070 */
[----:B------:R-:W-:-:S04]  /*2e10*/  IMAD.HI.U32 R3, R2, R31, RZ ;  /* 0x0000001f02037227 */ /* 0x000fc800078e00ff */
[----:B------:R-:W-:-:S04]  /*2e20*/  IMAD.HI.U32 R37, R2, R32, RZ ;  /* 0x0000002002257227 */ /* 0x000fc800078e00ff */
[----:B------:R-:W-:Y:S02]  /*2e30*/  IMAD.MOV R3, RZ, RZ, -R3 ;  /* 0x000000ffff037224 */ /* 0x000fe400078e0a03 */
[----:B------:R-:W-:Y:S02]  /*2e40*/  VIADD R34, R53, 0x30 ;  /* 0x0000003035227836 */ /* 0x000fe40000000000 */
[----:B------:R-:W-:Y:S02]  /*2e50*/  IMAD.MOV R37, RZ, RZ, -R37 ;  /* 0x000000ffff257224 */ /* 0x000fe400078e0a25 */
[----:B------:R-:W-:Y:S01]  /*2e60*/  IMAD R31, R46, R3, R31 ;  /* 0x000000032e1f7224 */ /* 0x000fe200078e021f */
[----:B------:R-:W-:Y:S01]  /*2e70*/  IABS R33, R34 ;  /* 0x0000002200217213 */ /* 0x000fe20000000000 */
[----:B------:R-:W-:Y:S01]  /*2e80*/  @!P4 IMAD.IADD R28, R28, 0x1, -R46 ;  /* 0x000000011c1cc824 */ /* 0x000fe200078e0a2e */
[C---:B------:R-:W-:Y:S01]  /*2e90*/  ISETP.GT.U32.AND P4, PT, R46.reuse, R30, PT ;  /* 0x0000001e2e00720c */ /* 0x040fe20003f84070 */
[----:B------:R-:W-:-:S02]  /*2ea0*/  IMAD R32, R46, R37, R32 ;  /* 0x000000252e207224 */ /* 0x000fc400078e0220 */
[----:B------:R-:W-:Y:S01]  /*2eb0*/  @!P6 IMAD.MOV R27, RZ, RZ, -R27 ;  /* 0x000000ffff1be224 */ /* 0x000fe200078e0a1b */
[C---:B------:R-:W-:Y:S01]  /*2ec0*/  ISETP.GT.U32.AND P6, PT, R46.reuse, R31, PT ;  /* 0x0000001f2e00720c */ /* 0x040fe20003fc4070 */
[----:B------:R-:W-:Y:S02]  /*2ed0*/  @!P1 IMAD.IADD R29, R29, 0x1, -R46 ;  /* 0x000000011d1d9824 */ /* 0x000fe400078e0a2e */
[----:B------:R-:W-:Y:S01]  /*2ee0*/  @!P2 IMAD.MOV R28, RZ, RZ, -R28 ;  /* 0x000000ffff1ca224 */ /* 0x000fe200078e0a1c */
[----:B------:R-:W-:Y:S01]  /*2ef0*/  ISETP.GT.U32.AND P2, PT, R46, R32, PT ;  /* 0x000000202e00720c */ /* 0x000fe20003f44070 */
[----:B------:R-:W-:Y:S01]  /*2f00*/  IMAD.HI.U32 R3, R2, R33, RZ ;  /* 0x0000002102037227 */ /* 0x000fe200078e00ff */
[----:B------:R-:W-:-:S03]  /*2f10*/  ISETP.GT.U32.AND P1, PT, R46, R29, PT ;  /* 0x0000001d2e00720c */ /* 0x000fc60003f24070 */
[C---:B------:R-:W-:Y:S02]  /*2f20*/  VIADD R43, R53.reuse, 0x31 ;  /* 0x00000031352b7836 */ /* 0x040fe40000000000 */
[----:B------:R-:W-:Y:S02]  /*2f30*/  VIADD R39, R53, 0x32 ;  /* 0x0000003235277836 */ /* 0x000fe40000000000 */
[----:B------:R-:W-:Y:S01]  /*2f40*/  IMAD.MOV R3, RZ, RZ, -R3 ;  /* 0x000000ffff037224 */ /* 0x000fe200078e0a03 */
[----:B------:R-:W-:Y:S01]  /*2f50*/  IABS R41, R43 ;  /* 0x0000002b00297213 */ /* 0x000fe20000000000 */
[--C-:B------:R-:W-:Y:S01]  /*2f60*/  @!P4 IMAD.IADD R30, R30, 0x1, -R46.reuse ;  /* 0x000000011e1ec824 */ /* 0x100fe200078e0a2e */
[----:B------:R-:W-:Y:S01]  /*2f70*/  IABS R35, R39 ;  /* 0x0000002700237213 */ /* 0x000fe20000000000 */
[C---:B------:R-:W-:Y:S02]  /*2f80*/  IMAD R33, R46.reuse, R3, R33 ;  /* 0x000000032e217224 */ /* 0x040fe400078e0221 */
[----:B------:R-:W-:Y:S01]  /*2f90*/  @!P6 IMAD.IADD R31, R31, 0x1, -R46 ;  /* 0x000000011f1fe824 */ /* 0x000fe200078e0a2e */
[----:B------:R-:W-:Y:S01]  /*2fa0*/  ISETP.GT.U32.AND P6, PT, R46, R30, PT ;  /* 0x0000001e2e00720c */ /* 0x000fe20003fc4070 */
[----:B------:R-:W-:Y:S01]  /*2fb0*/  IMAD.HI.U32 R37, R2, R41, RZ ;  /* 0x0000002902257227 */ /* 0x000fe200078e00ff */
[----:B------:R-:W-:-:S03]  /*2fc0*/  ISETP.GT.U32.AND P4, PT, R46, R33, PT ;  /* 0x000000212e00720c */ /* 0x000fc60003f84070 */
[----:B------:R-:W-:-:S04]  /*2fd0*/  IMAD.HI.U32 R3, R2, R35, RZ ;  /* 0x0000002302037227 */ /* 0x000fc800078e00ff */
[--C-:B------:R-:W-:Y:S01]  /*2fe0*/  @!P2 IMAD.IADD R32, R32, 0x1, -R46.reuse ;  /* 0x000000012020a824 */ /* 0x100fe200078e0a2e */
[----:B------:R-:W-:Y:S01]  /*2ff0*/  ISETP.GT.U32.AND P2, PT, R46, R31, PT ;  /* 0x0000001f2e00720c */ /* 0x000fe20003f44070 */
[----:B------:R-:W-:Y:S02]  /*3000*/  IMAD.MOV R37, RZ, RZ, -R37 ;  /* 0x000000ffff257224 */ /* 0x000fe400078e0a25 */
[----:B------:R-:W-:Y:S02]  /*3010*/  IMAD.MOV R3, RZ, RZ, -R3 ;  /* 0x000000ffff037224 */ /* 0x000fe400078e0a03 */
[----:B------:R-:W-:Y:S01]  /*3020*/  @!P1 IMAD.IADD R29, R29, 0x1, -R46 ;  /* 0x000000011d1d9824 */ /* 0x000fe200078e0a2e */
[----:B------:R-:W-:Y:S01]  /*3030*/  ISETP.GE.AND P1, PT, R36, RZ, PT ;  /* 0x000000ff2400720c */ /* 0x000fe20003f26270 */
[C---:B------:R-:W-:Y:S02]  /*3040*/  IMAD R41, R46.reuse, R37, R41 ;  /* 0x000000252e297224 */ /* 0x040fe400078e0229 */
[----:B------:R-:W-:-:S02]  /*3050*/  IMAD R35, R46, R3, R35 ;  /* 0x000000032e237224 */ /* 0x000fc400078e0223 */
[----:B------:R-:W-:Y:S01]  /*3060*/  @!P5 IMAD.MOV R29, RZ, RZ, -R29 ;  /* 0x000000ffff1dd224 */ /* 0x000fe200078e0a1d */
[----:B------:R-:W-:Y:S01]  /*3070*/  ISETP.GT.U32.AND P5, PT, R46, R32, PT ;  /* 0x000000202e00720c */ /* 0x000fe20003fa4070 */
[C---:B------:R-:W-:Y:S02]  /*3080*/  VIADD R3, R53.reuse, 0x33 ;  /* 0x0000003335037836 */ /* 0x040fe40000000000 */
[--C-:B------:R-:W-:Y:S01]  /*3090*/  @!P6 IMAD.IADD R30, R30, 0x1, -R46.reuse ;  /* 0x000000011e1ee824 */ /* 0x100fe200078e0a2e */
[C---:B------:R-:W-:Y:S01]  /*30a0*/  ISETP.GT.U32.AND P6, PT, R46.reuse, R41, PT ;  /* 0x000000292e00720c */ /* 0x040fe20003fc4070 */
[----:B------:R-:W-:Y:S01]  /*30b0*/  VIADD R42, R53, 0x35 ;  /* 0x00000035352a7836 */ /* 0x000fe20000000000 */
[----:B------:R-:W-:Y:S01]  /*30c0*/  IABS R36, R3 ;  /* 0x0000000300247213 */ /* 0x000fe20000000000 */
[--C-:B------:R-:W-:Y:S02]  /*30d0*/  @!P4 IMAD.IADD R33, R33, 0x1, -R46.reuse ;  /* 0x000000012121c824 */ /* 0x100fe400078e0a2e */
[----:B------:R-:W-:Y:S01]  /*30e0*/  @!P2 IMAD.IADD R31, R31, 0x1, -R46 ;  /* 0x000000011f1fa824 */ /* 0x000fe200078e0a2e */
[----:B------:R-:W-:Y:S01]  /*30f0*/  ISETP.GT.U32.AND P2, PT, R46, R35, PT ;  /* 0x000000232e00720c */ /* 0x000fe20003f44070 */
[----:B------:R-:W-:Y:S01]  /*3100*/  VIADD R40, R53, 0x34 ;  /* 0x0000003435287836 */ /* 0x000fe20000000000 */
[----:B------:R-:W-:Y:S01]  /*3110*/  IABS R38, R42 ;  /* 0x0000002a00267213 */ /* 0x000fe20000000000 */
[----:B------:R-:W-:Y:S01]  /*3120*/  IMAD.HI.U32 R44, R2, R36, RZ ;  /* 0x00000024022c7227 */ /* 0x000fe200078e00ff */
[----:B------:R-:W-:-:S02]  /*3130*/  ISETP.GT.U32.AND P4, PT, R46, R33, PT ;  /* 0x000000212e00720c */ /* 0x000fc40003f84070 */
[----:B------:R-:W-:Y:S01]  /*3140*/  IABS R37, R40 ;  /* 0x0000002800257213 */ /* 0x000fe20000000000 */
[----:B------:R-:W-:Y:S01]  /*3150*/  @!P5 IMAD.IADD R32, R32, 0x1, -R46 ;  /* 0x000000012020d824 */ /* 0x000fe200078e0a2e */
[----:B------:R-:W-:Y:S01]  /*3160*/  ISETP.GE.AND P5, PT, R34, RZ, PT ;  /* 0x000000ff2200720c */ /* 0x000fe20003fa6270 */
[----:B------:R-:W-:Y:S02]  /*3170*/  IMAD.MOV R44, RZ, RZ, -R44 ;  /* 0x000000ffff2c7224 */ /* 0x000fe400078e0a2c */
[----:B------:R-:W-:-:S04]  /*3180*/  IMAD.HI.U32 R34, R2, R38, RZ ;  /* 0x0000002602227227 */ /* 0x000fc800078e00ff */
[----:B------:R-:W-:Y:S01]  /*3190*/  @!P6 IMAD.IADD R41, R41, 0x1, -R46 ;  /* 0x000000012929e824 */ /* 0x000fe200078e0a2e */
[----:B------:R-:W-:Y:S01]  /*31a0*/  ISETP.GE.AND P6, PT, R43, RZ, PT ;  /* 0x000000ff2b00720c */ /* 0x000fe20003fc6270 */
[----:B------:R-:W-:Y:S02]  /*31b0*/  IMAD R36, R46, R44, R36 ;  /* 0x0000002c2e247224 */ /* 0x000fe400078e0224 */
[----:B------:R-:W-:-:S04]  /*31c0*/  IMAD.HI.U32 R44, R2, R37, RZ ;  /* 0x00000025022c7227 */ /* 0x000fc800078e00ff */
[----:B------:R-:W-:Y:S02]  /*31d0*/  IMAD.MOV R43, RZ, RZ, -R34 ;  /* 0x000000ffff2b7224 */ /* 0x000fe400078e0a22 */
[----:B------:R-:W-:Y:S01]  /*31e0*/  @!P2 IMAD.IADD R35, R35, 0x1, -R46 ;  /* 0x000000012323a824 */ /* 0x000fe200078e0a2e */
[----:B------:R-:W-:Y:S01]  /*31f0*/  ISETP.GE.AND P2, PT, R39, RZ, PT ;  /* 0x000000ff2700720c */ /* 0x000fe20003f46270 */
[----:B------:R-:W-:Y:S02]  /*3200*/  VIADD R34, R53, 0x36 ;  /* 0x0000003635227836 */ /* 0x000fe40000000000 */
[----:B------:R-:W-:Y:S02]  /*3210*/  IMAD.MOV R44, RZ, RZ, -R44 ;  /* 0x000000ffff2c7224 */ /* 0x000fe400078e0a2c */
[----:B------:R-:W-:Y:S01]  /*3220*/  @!P4 IMAD.IADD R33, R33, 0x1, -R46 ;  /* 0x000000012121c824 */ /* 0x000fe200078e0a2e */
[C---:B------:R-:W-:Y:S01]  /*3230*/  ISETP.GT.U32.AND P4, PT, R46.reuse, R36, PT ;  /* 0x000000242e00720c */ /* 0x040fe20003f84070 */
[----:B------:R-:W-:Y:S01]  /*3240*/  @!P3 IMAD.MOV R30, RZ, RZ, -R30 ;  /* 0x000000ffff1eb224 */ /* 0x000fe200078e0a1e */
[----:B------:R-:W-:Y:S01]  /*3250*/  IABS R39, R34 ;  /* 0x0000002200277213 */ /* 0x000fe20000000000 */
[----:B------:R-:W-:Y:S01]  /*3260*/  @!P0 IMAD.MOV R31, RZ, RZ, -R31 ;  /* 0x000000ffff1f8224 */ /* 0x000fe200078e0a1f */
[C---:B------:R-:W-:Y:S01]  /*3270*/  ISETP.GT.U32.AND P3, PT, R46.reuse, R41, PT ;  /* 0x000000292e00720c */ /* 0x040fe20003f64070 */
[C---:B------:R-:W-:Y:S01]  /*3280*/  IMAD R37, R46.reuse, R44, R37 ;  /* 0x0000002c2e257224 */ /* 0x040fe200078e0225 */
[C---:B------:R-:W-:Y:S01]  /*3290*/  ISETP.GT.U32.AND P0, PT, R46.reuse, R35, PT ;  /* 0x000000232e00720c */ /* 0x040fe20003f04070 */
[----:B------:R-:W-:-:S02]  /*32a0*/  IMAD R38, R46, R43, R38 ;  /* 0x0000002b2e267224 */ /* 0x000fc400078e0226 */
[----:B------:R-:W-:-:S04]  /*32b0*/  IMAD.HI.U32 R43, R2, R39, RZ ;  /* 0x00000027022b7227 */ /* 0x000fc800078e00ff */
[----:B------:R-:W-:Y:S01]  /*32c0*/  @!P1 IMAD.MOV R32, RZ, RZ, -R32 ;  /* 0x000000ffff209224 */ /* 0x000fe200078e0a20 */
[----:B------:R-:W-:Y:S01]  /*32d0*/  ISETP.GT.U32.AND P1, PT, R46, R37, PT ;  /* 0x000000252e00720c */ /* 0x000fe20003f24070 */
[----:B------:R-:W-:Y:S02]  /*32e0*/  IMAD.MOV R43, RZ, RZ, -R43 ;  /* 0x000000ffff2b7224 */ /* 0x000fe400078e0a2b */
[--C-:B------:R-:W-:Y:S02]  /*32f0*/  @!P4 IMAD.IADD R36, R36, 0x1, -R46.reuse ;  /* 0x000000012424c824 */ /* 0x100fe400078e0a2e */
[--C-:B------:R-:W-:Y:S01]  /*3300*/  @!P3 IMAD.IADD R41, R41, 0x1, -R46.reuse ;  /* 0x000000012929b824 */ /* 0x100fe200078e0a2e */
[C---:B------:R-:W-:Y:S01]  /*3310*/  ISETP.GT.U32.AND P3, PT, R46.reuse, R38, PT ;  /* 0x000000262e00720c */ /* 0x040fe20003f64070 */
[--C-:B------:R-:W-:Y:S01]  /*3320*/  @!P0 IMAD.IADD R35, R35, 0x1, -R46.reuse ;  /* 0x0000000123238824 */ /* 0x100fe200078e0a2e */
[C---:B------:R-:W-:Y:S01]  /*3330*/  ISETP.GT.U32.AND P4, PT, R46.reuse, R36, PT ;  /* 0x000000242e00720c */ /* 0x040fe20003f84070 */
[----:B------:R-:W-:Y:S01]  /*3340*/  IMAD R39, R46, R43, R39 ;  /* 0x0000002b2e277224 */ /* 0x000fe200078e0227 */
[----:B------:R-:W-:Y:S01]  /*3350*/  ISETP.GE.AND P0, PT, R40, RZ, PT ;  /* 0x000000ff2800720c */ /* 0x000fe20003f06270 */
[----:B------:R-:W-:Y:S01]  /*3360*/  @!P5 IMAD.MOV R33, RZ, RZ, -R33 ;  /* 0x000000ffff21d224 */ /* 0x000fe200078e0a21 */
[----:B------:R-:W-:Y:S01]  /*3370*/  ISETP.GE.AND P5, PT, R3, RZ, PT ;  /* 0x000000ff0300720c */ /* 0x000fe20003fa6270 */
[----:B------:R-:W-:Y:S01]  /*3380*/  @!P2 IMAD.MOV R35, RZ, RZ, -R35 ;  /* 0x000000ffff23a224 */ /* 0x000fe200078e0a23 */
[----:B------:R-:W-:Y:S01]  /*3390*/  ISETP.GT.U32.AND P2, PT, R46, R39, PT ;  /* 0x000000272e00720c */ /* 0x000fe20003f44070 */
[----:B------:R-:W-:Y:S01]  /*33a0*/  VIADD R3, R53, 0x37 ;  /* 0x0000003735037836 */ /* 0x000fe20000000000 */
[----:B------:R-:W-:Y:S01]  /*33b0*/  IABS R43, R53 ;  /* 0x00000035002b7213 */ /* 0x000fe20000000000 */
[--C-:B------:R-:W-:Y:S01]  /*33c0*/  @!P1 IMAD.IADD R37, R37, 0x1, -R46.reuse ;  /* 0x0000000125259824 */ /* 0x100fe200078e0a2e */
[----:B------:R-:W-:Y:S01]  /*33d0*/  ISETP.GE.AND P1, PT, R34, RZ, PT ;  /* 0x000000ff2200720c */ /* 0x000fe20003f26270 */
[----:B------:R-:W-:Y:S01]  /*33e0*/  IMAD.MOV.U32 R34, RZ, RZ, R41 ;  /* 0x000000ffff227224 */ /* 0x000fe200078e0029 */
[----:B------:R-:W-:Y:S01]  /*33f0*/  IABS R40, R3 ;  /* 0x0000000300287213 */ /* 0x000fe20000000000 */
[----:B------:R-:W-:-:S02]  /*3400*/  @!P3 IMAD.IADD R38, R38, 0x1, -R46 ;  /* 0x000000012626b824 */ /* 0x000fc400078e0a2e */
[----:B------:R-:W-:Y:S01]  /*3410*/  @!P6 IMAD.MOV R34, RZ, RZ, -R34 ;  /* 0x000000ffff22e224 */ /* 0x000fe200078e0a22 */
[----:B------:R-:W-:Y:S01]  /*3420*/  ISETP.GT.U32.AND P6, PT, R46, R37, PT ;  /* 0x000000252e00720c */ /* 0x000fe20003fc4070 */
[----:B------:R-:W-:Y:S01]  /*3430*/  IMAD.HI.U32 R41, R2, R40, RZ ;  /* 0x0000002802297227 */ /* 0x000fe200078e00ff */
[----:B------:R-:W-:-:S03]  /*3440*/  ISETP.GT.U32.AND P3, PT, R46, R38, PT ;  /* 0x000000262e00720c */ /* 0x000fc60003f64070 */
[----:B------:R-:W-:Y:S02]  /*3450*/  VIADD R6, R53, 0x3a ;  /* 0x0000003a35067836 */ /* 0x000fe40000000000 */
[--C-:B------:R-:W-:Y:S01]  /*3460*/  @!P4 IMAD.IADD R36, R36, 0x1, -R46.reuse ;  /* 0x000000012424c824 */ /* 0x100fe200078e0a2e */
[----:B------:R-:W-:Y:S01]  /*3470*/  ISETP.GE.AND P4, PT, R42, RZ, PT ;  /* 0x000000ff2a00720c */ /* 0x000fe20003f86270 */
[----:B------:R-:W-:Y:S01]  /*3480*/  @!P2 IMAD.IADD R39, R39, 0x1, -R46 ;  /* 0x000000012727a824 */ /* 0x000fe200078e0a2e */
[----:B------:R-:W-:Y:S01]  /*3490*/  IABS R51, R6 ;  /* 0x0000000600337213 */ /* 0x000fe20000000000 */
[----:B------:R-:W-:Y:S02]  /*34a0*/  IMAD.MOV R41, RZ, RZ, -R41 ;  /* 0x000000ffff297224 */ /* 0x000fe400078e0a29 */
[----:B------:R-:W-:Y:S01]  /*34b0*/  @!P5 IMAD.MOV R36, RZ, RZ, -R36 ;  /* 0x000000ffff24d224 */ /* 0x000fe200078e0a24 */
[----:B------:R-:W-:Y:S01]  /*34c0*/  ISETP.GE.AND P5, PT, R3, RZ, PT ;  /* 0x000000ff0300720c */ /* 0x000fe20003fa6270 */
[C---:B------:R-:W-:Y:S01]  /*34d0*/  IMAD R40, R46.reuse, R41, R40 ;  /* 0x000000292e287224 */ /* 0x040fe200078e0228 */
[----:B------:R-:W-:Y:S01]  /*34e0*/  ISETP.GT.U32.AND P2, PT, R46, R39, PT ;  /* 0x000000272e00720c */ /* 0x000fe20003f44070 */
[----:B------:R-:W-:-:S02]  /*34f0*/  VIADD R3, R53, 0x39 ;  /* 0x0000003935037836 */ /* 0x000fc40000000000 */
[----:B------:R-:W-:-:S03]  /*3500*/  IMAD.HI.U32 R48, R2, R51, RZ ;  /* 0x0000003302307227 */ /* 0x000fc600078e00ff */
[----:B------:R-:W-:Y:S01]  /*3510*/  IABS R42, R3 ;  /* 0x00000003002a7213 */ /* 0x000fe20000000000 */
[----:B------:R-:W-:Y:S01]  /*3520*/  @!P6 IMAD.IADD R37, R37, 0x1, -R46 ;  /* 0x000000012525e824 */ /* 0x000fe200078e0a2e */
[----:B------:R-:W-:Y:S01]  /*3530*/  ISETP.GT.U32.AND P6, PT, R46, R40, PT ;  /* 0x000000282e00720c */ /* 0x000fe20003fc4070 */
[----:B------:R-:W-:Y:S02]  /*3540*/  VIADD R41, R53, 0x38 ;  /* 0x0000003835297836 */ /* 0x000fe40000000000 */
[----:B------:R-:W-:Y:S02]  /*3550*/  IMAD.MOV R48, RZ, RZ, -R48 ;  /* 0x000000ffff307224 */ /* 0x000fe400078e0a30 */
[----:B------:R-:W-:-:S04]  /*3560*/  IMAD.HI.U32 R44, R2, R43, RZ ;  /* 0x0000002b022c7227 */ /* 0x000fc800078e00ff */
[----:B------:R-:W-:Y:S01]  /*3570*/  @!P3 IMAD.IADD R38, R38, 0x1, -R46 ;  /* 0x000000012626b824 */ /* 0x000fe200078e0a2e */
[----:B------:R-:W-:Y:S01]  /*3580*/  ISETP.GE.AND P3, PT, R41, RZ, PT ;  /* 0x000000ff2900720c */ /* 0x000fe20003f66270 */
[----:B------:R-:W-:Y:S01]  /*3590*/  IMAD.HI.U32 R47, R2, R42, RZ ;  /* 0x0000002a022f7227 */ /* 0x000fe200078e00ff */
[----:B------:R-:W-:-:S03]  /*35a0*/  IABS R41, R41 ;  /* 0x0000002900297213 */ /* 0x000fc60000000000 */
[----:B------:R-:W-:Y:S02]  /*35b0*/  IMAD.MOV R44, RZ, RZ, -R44 ;  /* 0x000000ffff2c7224 */ /* 0x000fe400078e0a2c */
[----:B------:R-:W-:Y:S02]  /*35c0*/  IMAD R51, R46, R48, R51 ;  /* 0x000000302e337224 */ /* 0x000fe400078e0233 */
[C---:B------:R-:W-:Y:S01]  /*35d0*/  VIADD R5, R53.reuse, 0x3b ;  /* 0x0000003b35057836 */ /* 0x040fe20000000000 */
[----:B------:R-:W4:Y:S01]  /*35e0*/  LDC.64 R48, c[0x0][0x3a8] ;  /* 0x0000ea00ff307b82 */ /* 0x000f220000000a00 */
[----:B------:R-:W-:Y:S02]  /*35f0*/  VIADD R4, R53, 0x3c ;  /* 0x0000003c35047836 */ /* 0x000fe40000000000 */
[----:B------:R-:W-:Y:S01]  /*3600*/  @!P2 IMAD.IADD R39, R39, 0x1, -R46 ;  /* 0x000000012727a824 */ /* 0x000fe200078e0a2e */
[----:B------:R-:W-:Y:S01]  /*3610*/  ISETP.GE.AND P2, PT, R3, RZ, PT ;  /* 0x000000ff0300720c */ /* 0x000fe20003f46270 */
[----:B------:R-:W-:-:S02]  /*3620*/  IMAD.MOV R47, RZ, RZ, -R47 ;  /* 0x000000ffff2f7224 */ /* 0x000fc400078e0a2f */
[----:B------:R-:W-:Y:S01]  /*3630*/  IMAD R3, R46, R44, R43 ;  /* 0x0000002c2e037224 */ /* 0x000fe200078e022b */
[----:B------:R-:W-:Y:S01]  /*3640*/  IABS R43, R5 ;  /* 0x00000005002b7213 */ /* 0x000fe20000000000 */
[----:B------:R-:W-:Y:S01]  /*3650*/  IMAD.HI.U32 R45, R2, R41, RZ ;  /* 0x00000029022d7227 */ /* 0x000fe200078e00ff */
[----:B------:R-:W-:-:S03]  /*3660*/  IABS R44, R4 ;  /* 0x00000004002c7213 */ /* 0x000fc60000000000 */
[----:B------:R-:W-:Y:S02]  /*3670*/  @!P6 IMAD.IADD R40, R40, 0x1, -R46 ;  /* 0x000000012828e824 */ /* 0x000fe400078e0a2e */
[C---:B------:R-:W-:Y:S02]  /*3680*/  IMAD R42, R46.reuse, R47, R42 ;  /* 0x0000002f2e2a7224 */ /* 0x040fe400078e022a */
[----:B------:R-:W-:Y:S01]  /*3690*/  IMAD.MOV R45, RZ, RZ, -R45 ;  /* 0x000000ffff2d7224 */ /* 0x000fe200078e0a2d */
[----:B------:R-:W-:Y:S01]  /*36a0*/  ISETP.GT.U32.AND P6, PT, R46, R40, PT ;  /* 0x000000282e00720c */ /* 0x000fe20003fc4070 */
[C---:B------:R-:W-:Y:S02]  /*36b0*/  VIADD R52, R53.reuse, 0x3d ;  /* 0x0000003d35347836 */ /* 0x040fe40000000000 */
[----:B------:R-:W-:Y:S02]  /*36c0*/  VIADD R47, R53, 0x3e ;  /* 0x0000003e352f7836 */ /* 0x000fe40000000000 */
[----:B------:R-:W-:-:S03]  /*36d0*/  IMAD.HI.U32 R0, R2, R43, RZ ;  /* 0x0000002b02007227 */ /* 0x000fc600078e00ff */
[----:B------:R-:W-:Y:S01]  /*36e0*/  IABS R50, R47 ;  /* 0x0000002f00327213 */ /* 0x000fe20000000000 */
[----:B--2---:R-:W-:-:S04]  /*36f0*/  IMAD.HI.U32 R8, R2, R44, RZ ;  /* 0x0000002c02087227 */ /* 0x004fc800078e00ff */
[C---:B------:R-:W-:Y:S01]  /*3700*/  IMAD R41, R46.reuse, R45, R41 ;  /* 0x0000002d2e297224 */ /* 0x040fe200078e0229 */
[----:B------:R-:W-:Y:S01]  /*3710*/  IABS R45, R52 ;  /* 0x00000034002d7213 */ /* 0x000fe20000000000 */
[----:B------:R-:W-:Y:S02]  /*3720*/  IMAD.MOV R0, RZ, RZ, -R0 ;  /* 0x000000ffff007224 */ /* 0x000fe400078e0a00 */
[----:B---3--:R-:W-:Y:S01]  /*3730*/  IMAD.MOV R9, RZ, RZ, -R8 ;  /* 0x000000ffff097224 */ /* 0x008fe200078e0a08 */
[----:B-1----:R-:W-:Y:S01]  /*3740*/  SHF.R.U32.HI R8, RZ, 0x6, R7 ;  /* 0x00000006ff087819 */ /* 0x002fe20000011607 */
[----:B------:R-:W-:Y:S02]  /*3750*/  IMAD R43, R46, R0, R43 ;  /* 0x000000002e2b7224 */ /* 0x000fe400078e022b */
[----:B------:R-:W-:-:S04]  /*3760*/  IMAD.HI.U32 R7, R2, R45, RZ ;  /* 0x0000002d02077227 */ /* 0x000fc800078e00ff */
[----:B------:R-:W-:Y:S01]  /*3770*/  IMAD.HI.U32 R0, R2, R50, RZ ;  /* 0x0000003202007227 */ /* 0x000fe200078e00ff */
[----:B------:R-:W-:-:S03]  /*3780*/  SGXT.U32 R2, R8, 0x1 ;  /* 0x000000010802781a */ /* 0x000fc60000000000 */
[----:B------:R-:W-:Y:S02]  /*3790*/  IMAD.MOV R8, RZ, RZ, -R7 ;  /* 0x000000ffff087224 */ /* 0x000fe400078e0a07 */
[----:B------:R-:W-:Y:S02]  /*37a0*/  IMAD.MOV R7, RZ, RZ, -R0 ;  /* 0x000000ffff077224 */ /* 0x000fe400078e0a00 */
[----:B------:R-:W-:Y:S01]  /*37b0*/  @!P6 IMAD.IADD R40, R40, 0x1, -R46 ;  /* 0x000000012828e824 */ /* 0x000fe200078e0a2e */
[----:B------:R-:W-:Y:S01]  /*37c0*/  ISETP.GT.U32.AND P6, PT, R46, R41, PT ;  /* 0x000000292e00720c */ /* 0x000fe20003fc4070 */
[----:B----4-:R-:W-:Y:S02]  /*37d0*/  IMAD R0, R2, R48, RZ ;  /* 0x0000003002007224 */ /* 0x010fe400078e02ff */
[----:B------:R-:W-:Y:S02]  /*37e0*/  @!P0 IMAD.MOV R37, RZ, RZ, -R37 ;  /* 0x000000ffff258224 */ /* 0x000fe400078e0a25 */
[----:B------:R-:W-:-:S02]  /*37f0*/  IMAD R0, R48, 0x2, R0 ;  /* 0x0000000230007824 */ /* 0x000fc400078e0200 */
[----:B------:R-:W-:Y:S01]  /*3800*/  @!P4 IMAD.MOV R38, RZ, RZ, -R38 ;  /* 0x000000ffff26c224 */ /* 0x000fe200078e0a26 */
[----:B------:R-:W-:Y:S01]  /*3810*/  ISETP.GT.U32.AND P4, PT, R46, R51, PT ;  /* 0x000000332e00720c */ /* 0x000fe20003f84070 */
[----:B------:R-:W-:Y:S02]  /*3820*/  IMAD R0, R48, 0x2, R0 ;  /* 0x0000000230007824 */ /* 0x000fe400078e0200 */
[----:B------:R-:W-:Y:S02]  /*3830*/  IMAD R44, R46, R9, R44 ;  /* 0x000000092e2c7224 */ /* 0x000fe400078e022c */
[----:B------:R-:W-:Y:S02]  /*3840*/  IMAD R0, R48, 0x2, R0 ;  /* 0x0000000230007824 */ /* 0x000fe400078e0200 */
[----:B------:R-:W-:Y:S01]  /*3850*/  @!P6 IMAD.IADD R41, R41, 0x1, -R46 ;  /* 0x000000012929e824 */ /* 0x000fe200078e0a2e */
[----:B------:R-:W-:Y:S01]  /*3860*/  ISETP.GT.U32.AND P6, PT, R46, R42, PT ;  /* 0x0000002a2e00720c */ /* 0x000fe20003fc4070 */
[----:B------:R-:W-:-:S02]  /*3870*/  IMAD R0, R48, 0x2, R0 ;  /* 0x0000000230007824 */ /* 0x000fc400078e0200 */
[----:B------:R-:W-:Y:S01]  /*3880*/  @!P1 IMAD.MOV R39, RZ, RZ, -R39 ;  /* 0x000000ffff279224 */ /* 0x000fe200078e0a27 */
[C---:B------:R-:W-:Y:S01]  /*3890*/  ISETP.GT.U32.AND P0, PT, R46.reuse, R41, PT ;  /* 0x000000292e00720c */ /* 0x040fe20003f04070 */
[C---:B------:R-:W-:Y:S01]  /*38a0*/  IMAD R45, R46.reuse, R8, R45 ;  /* 0x000000082e2d7224 */ /* 0x040fe200078e022d */
[----:B------:R1:W-:Y:S01]  /*38b0*/  STL [R1+0x24], R0 ;  /* 0x0000240001007387 */ /* 0x0003e20000100800 */
[C---:B------:R-:W-:Y:S01]  /*38c0*/  ISETP.GT.U32.AND P1, PT, R46.reuse, R43, PT ;  /* 0x0000002b2e00720c */ /* 0x040fe20003f24070 */
[----:B------:R-:W-:Y:S01]  /*38d0*/  @!P5 IMAD.MOV R40, RZ, RZ, -R40 ;  /* 0x000000ffff28d224 */ /* 0x000fe200078e0a28 */
[C---:B------:R-:W-:Y:S01]  /*38e0*/  ISETP.GT.U32.AND P5, PT, R46.reuse, R44, PT ;  /* 0x0000002c2e00720c */ /* 0x040fe20003fa4070 */
[----:B------:R-:W-:Y:S02]  /*38f0*/  @!P4 IMAD.IADD R51, R51, 0x1, -R46 ;  /* 0x000000013333c824 */ /* 0x000fe400078e0a2e */
[----:B------:R-:W-:Y:S02]  /*3900*/  IMAD R50, R46, R7, R50 ;  /* 0x000000072e327224 */ /* 0x000fe400078e0232 */
[----:B------:R-:W-:-:S02]  /*3910*/  @!P6 IMAD.IADD R42, R42, 0x1, -R46 ;  /* 0x000000012a2ae824 */ /* 0x000fc400078e0a2e */
[----:B-1----:R-:W-:Y:S01]  /*3920*/  IMAD R0, R48, 0x2, R0 ;  /* 0x0000000230007824 */ /* 0x002fe200078e0200 */
[C---:B------:R-:W-:Y:S01]  /*3930*/  ISETP.GT.U32.AND P4, PT, R46.reuse, R50, PT ;  /* 0x000000322e00720c */ /* 0x040fe20003f84070 */
[--C-:B------:R-:W-:Y:S01]  /*3940*/  @!P0 IMAD.IADD R41, R41, 0x1, -R46.reuse ;  /* 0x0000000129298824 */ /* 0x100fe200078e0a2e */
[C---:B------:R-:W-:Y:S01]  /*3950*/  ISETP.GT.U32.AND P0, PT, R46.reuse, R45, PT ;  /* 0x0000002d2e00720c */ /* 0x040fe20003f04070 */
[--C-:B------:R-:W-:Y:S01]  /*3960*/  @!P1 IMAD.IADD R43, R43, 0x1, -R46.reuse ;  /* 0x000000012b2b9824 */ /* 0x100fe200078e0a2e */
[----:B------:R1:W-:Y:S01]  /*3970*/  STL [R1+0x74], R0 ;  /* 0x0000740001007387 */ /* 0x0003e20000100800 */
[----:B------:R-:W-:Y:S01]  /*3980*/  @!P3 IMAD.MOV R41, RZ, RZ, -R41 ;  /* 0x000000ffff29b224 */ /* 0x000fe200078e0a29 */
[----:B------:R-:W-:Y:S01]  /*3990*/  ISETP.GT.U32.AND P3, PT, R46, R51, PT ;  /* 0x000000332e00720c */ /* 0x000fe20003f64070 */
[----:B------:R-:W-:Y:S01]  /*39a0*/  @!P5 IMAD.IADD R44, R44, 0x1, -R46 ;  /* 0x000000012c2cd824 */ /* 0x000fe200078e0a2e */
[----:B------:R-:W-:Y:S02]  /*39b0*/  ISETP.GT.U32.AND P5, PT, R46, R43, PT ;  /* 0x0000002b2e00720c */ /* 0x000fe40003fa4070 */
[----:B------:R-:W-:-:S02]  /*39c0*/  ISETP.GE.AND P1, PT, R6, RZ, PT ;  /* 0x000000ff0600720c */ /* 0x000fc40003f26270 */
[----:B------:R-:W-:Y:S01]  /*39d0*/  ISETP.GT.U32.AND P6, PT, R46, R42, PT ;  /* 0x0000002a2e00720c */ /* 0x000fe20003fc4070 */
[----:B------:R-:W-:Y:S02]  /*39e0*/  @!P4 IMAD.IADD R50, R50, 0x1, -R46 ;  /* 0x000000013232c824 */ /* 0x000fe400078e0a2e */
[----:B-1----:R-:W-:Y:S02]  /*39f0*/  IMAD R0, R48, 0x2, R0 ;  /* 0x0000000230007824 */ /* 0x002fe400078e0200 */
[----:B------:R-:W-:Y:S01]  /*3a00*/  @!P0 IMAD.IADD R45, R45, 0x1, -R46 ;  /* 0x000000012d2d8824 */ /* 0x000fe200078e0a2e */
[----:B------:R-:W-:Y:S01]  /*3a10*/  ISETP.GT.U32.AND P0, PT, R46, R44, PT ;  /* 0x0000002c2e00720c */ /* 0x000fe20003f04070 */
[----:B------:R-:W-:Y:S01]  /*3a20*/  IMAD R17, R48, 0x2, R0 ;  /* 0x0000000230117824 */ /* 0x000fe200078e0200 */
[----:B------:R-:W-:Y:S01]  /*3a30*/  STL [R1+0x70], R0 ;  /* 0x0000700001007387 */ /* 0x000fe20000100800 */
[--C-:B------:R-:W-:Y:S01]  /*3a40*/  @!P3 IMAD.IADD R51, R51, 0x1, -R46.reuse ;  /* 0x000000013333b824 */ /* 0x100fe200078e0a2e */
[----:B------:R-:W-:Y:S01]  /*3a50*/  ISETP.GE.AND P3, PT, R5, RZ, PT ;  /* 0x000000ff0500720c */ /* 0x000fe20003f66270 */
[--C-:B------:R-:W-:Y:S01]  /*3a60*/  @!P5 IMAD.IADD R43, R43, 0x1, -R46.reuse ;  /* 0x000000012b2bd824 */ /* 0x100fe200078e0a2e */
[----:B------:R-:W2:Y:S01]  /*3a70*/  LDL.LU R16, [R1+0x64] ;  /* 0x0000640001107983 */ /* 0x000ea20000300800 */
[----:B------:R-:W-:Y:S01]  /*3a80*/  ISETP.GE.AND P5, PT, R4, RZ, PT ;  /* 0x000000ff0400720c */ /* 0x000fe20003fa6270 */
[----:B------:R-:W-:Y:S01]  /*3a90*/  @!P6 IMAD.IADD R42, R42, 0x1, -R46 ;  /* 0x000000012a2ae824 */ /* 0x000fe200078e0a2e */
[C---:B------:R-:W-:Y:S01]  /*3aa0*/  ISETP.GT.U32.AND P6, PT, R46.reuse, R3, PT ;  /* 0x000000032e00720c */ /* 0x040fe20003fc4070 */
[----:B------:R-:W3:Y:S01]  /*3ab0*/  LDL.LU R15, [R1+0x60] ;  /* 0x00006000010f7983 */ /* 0x000ee20000300800 */
[----:B------:R-:W-:Y:S01]  /*3ac0*/  ISETP.GT.U32.AND P4, PT, R46, R45, PT ;  /* 0x0000002d2e00720c */ /* 0x000fe20003f84070 */
[----:B------:R-:W-:-:S02]  /*3ad0*/  @!P2 IMAD.MOV R42, RZ, RZ, -R42 ;  /* 0x000000ffff2aa224 */ /* 0x000fc400078e0a2a */
[----:B------:R-:W4:Y:S01]  /*3ae0*/  LDL.LU R14, [R1+0x5c] ;  /* 0x00005c00010e7983 */ /* 0x000f220000300800 */
[--C-:B------:R-:W-:Y:S01]  /*3af0*/  @!P0 IMAD.IADD R44, R44, 0x1, -R46.reuse ;  /* 0x000000012c2c8824 */ /* 0x100fe200078e0a2e */
[----:B------:R-:W-:Y:S02]  /*3b00*/  ISETP.GE.AND P0, PT, R52, RZ, PT ;  /* 0x000000ff3400720c */ /* 0x000fe40003f06270 */
[----:B------:R1:W-:Y:S04]  /*3b10*/  STL [R1+0x6c], R17 ;  /* 0x00006c1101007387 */ /* 0x0003e80000100800 */
[----:B------:R-:W5:Y:S01]  /*3b20*/  LDL.LU R13, [R1+0x58] ;  /* 0x00005800010d7983 */ /* 0x000f620000300800 */
[--C-:B------:R-:W-:Y:S01]  /*3b30*/  @!P6 IMAD.IADD R3, R3, 0x1, -R46.reuse ;  /* 0x000000010303e824 */ /* 0x100fe200078e0a2e */
[----:B------:R-:W-:Y:S01]  /*3b40*/  ISETP.GT.U32.AND P6, PT, R46, R50, PT ;  /* 0x000000322e00720c */ /* 0x000fe20003fc4070 */
[----:B------:R-:W-:Y:S01]  /*3b50*/  @!P4 IMAD.IADD R45, R45, 0x1, -R46 ;  /* 0x000000012d2dc824 */ /* 0x000fe200078e0a2e */
[----:B------:R-:W5:Y:S01]  /*3b60*/  LDL.LU R12, [R1+0x54] ;  /* 0x00005400010c7983 */ /* 0x000f620000300800 */
[----:B------:R-:W-:-:S02]  /*3b70*/  ISETP.GE.AND P4, PT, R47, RZ, PT ;  /* 0x000000ff2f00720c */ /* 0x000fc40003f86270 */
[----:B------:R-:W-:Y:S01]  /*3b80*/  ISETP.GT.U32.AND P2, PT, R46, R3, PT ;  /* 0x000000032e00720c */ /* 0x000fe20003f44070 */
[----:B------:R-:W5:Y:S04]  /*3b90*/  LDL.LU R11, [R1+0x50] ;  /* 0x00005000010b7983 */ /* 0x000f680000300800 */
[----:B------:R-:W5:Y:S03]  /*3ba0*/  LDL.LU R10, [R1+0x4c] ;  /* 0x00004c00010a7983 */ /* 0x000f660000300800 */
[----:B------:R-:W-:Y:S01]  /*3bb0*/  @!P6 IMAD.IADD R50, R50, 0x1, -R46 ;  /* 0x000000013232e824 */ /* 0x000fe200078e0a2e */
[----:B------:R-:W5:Y:S01]  /*3bc0*/  LDL.LU R9, [R1+0x48] ;  /* 0x0000480001097983 */ /* 0x000f620000300800 */
[----:B------:R-:W-:-:S03]  /*3bd0*/  ISETP.GE.AND P6, PT, R53, RZ, PT ;  /* 0x000000ff3500720c */ /* 0x000fc60003fc6270 */
[----:B------:R-:W5:Y:S01]  /*3be0*/  LDL.LU R8, [R1+0x44] ;  /* 0x0000440001087983 */ /* 0x000f620000300800 */
[----:B------:R-:W-:-:S03]  /*3bf0*/  @!P2 IMAD.IADD R3, R3, 0x1, -R46 ;  /* 0x000000010303a824 */ /* 0x000fc600078e0a2e */
[----:B------:R-:W5:Y:S01]  /*3c00*/  LDL.LU R7, [R1+0x40] ;  /* 0x0000400001077983 */ /* 0x000f620000300800 */
[----:B-1----:R-:W-:Y:S01]  /*3c10*/  IMAD R17, R48, 0x2, R17 ;  /* 0x0000000230117824 */ /* 0x002fe200078e0211 */
[----:B------:R-:W1:Y:S02]  /*3c20*/  LDC.64 R46, c[0x0][0x3a0] ;  /* 0x0000e800ff2e7b82 */ /* 0x000e640000000a00 */
[----:B------:R-:W5:Y:S04]  /*3c30*/  LDL.LU R6, [R1+0x3c] ;  /* 0x00003c0001067983 */ /* 0x000f680000300800 */
[----:B------:R-:W5:Y:S04]  /*3c40*/  LDL.LU R5, [R1+0x38] ;  /* 0x0000380001057983 */ /* 0x000f680000300800 */
[----:B------:R-:W5:Y:S04]  /*3c50*/  LDL.LU R4, [R1+0x34] ;  /* 0x0000340001047983 */ /* 0x000f680000300800 */
[----:B------:R-:W5:Y:S04]  /*3c60*/  LDL.LU R0, [R1+0x14] ;  /* 0x0000140001007983 */ /* 0x000f680000300800 */
[----:B------:R-:W5:Y:S01]  /*3c70*/  LDL.LU R52, [R1+0x10] ;  /* 0x0000100001347983 */ /* 0x000f620000300800 */
[----:B------:R-:W-:Y:S01]  /*3c80*/  ISETP.NE.AND P2, PT, R25, RZ, PT ;  /* 0x000000ff1900720c */ /* 0x000fe20003f45270 */
[----:B------:R-:W-:Y:S01]  /*3c90*/  @!P6 IMAD.MOV R3, RZ, RZ, -R3 ;  /* 0x000000ffff03e224 */ /* 0x000fe200078e0a03 */
[----:B------:R-:W-:Y:S01]  /*3ca0*/  LOP3.LUT R25, RZ, R25, RZ, 0x33, !PT ;  /* 0x00000019ff197212 */ /* 0x000fe200078e33ff */
[----:B------:R-:W5:Y:S03]  /*3cb0*/  LDL.LU R2, [R1+0xc] ;  /* 0x00000c0001027983 */ /* 0x000f660000300800 */
[C---:B------:R-:W-:Y:S01]  /*3cc0*/  SEL R3, R25.reuse, R3, !P2 ;  /* 0x0000000319037207 */ /* 0x040fe20005000000 */
[----:B------:R0:W-:Y:S04]  /*3cd0*/  STL [R1+0x68], R17 ;  /* 0x0000681101007387 */ /* 0x0001e80000100800 */
[----:B0-----:R-:W5:Y:S04]  /*3ce0*/  LDL.LU R17, [R1+0x5d4] ;  /* 0x0005d40001117983 */ /* 0x001f680000300800 */
[----:B------:R0:W-:Y:S04]  /*3cf0*/  STL [R1+0x1a0], R3 ;  /* 0x0001a00301007387 */ /* 0x0001e80000100800 */
[----:B0-----:R-:W5:Y:S01]  /*3d00*/  LDL.LU R3, [R1+0x8] ;  /* 0x0000080001037983 */ /* 0x001f620000300800 */
[----:B--2---:R-:W-:-:S02]  /*3d10*/  SEL R16, R25, R16, !P2 ;  /* 0x0000001019107207 */ /* 0x004fc40005000000 */
[----:B---3--:R-:W-:-:S03]  /*3d20*/  SEL R15, R25, R15, !P2 ;  /* 0x0000000f190f7207 */ /* 0x008fc60005000000 */
[----:B------:R0:W-:Y:S01]  /*3d30*/  STL [R1+0x19c], R16 ;  /* 0x00019c1001007387 */ /* 0x0001e20000100800 */
[----:B----4-:R-:W-:-:S03]  /*3d40*/  SEL R14, R25, R14, !P2 ;  /* 0x0000000e190e7207 */ /* 0x010fc60005000000 */
[----:B0-----:R-:W2:Y:S01]  /*3d50*/  LDL.LU R16, [R1+0x5d0] ;  /* 0x0005d00001107983 */ /* 0x001ea20000300800 */
[----:B-----5:R-:W-:-:S03]  /*3d60*/  SEL R13, R25, R13, !P2 ;  /* 0x0000000d190d7207 */ /* 0x020fc60005000000 */
[----:B------:R0:W-:Y:S01]  /*3d70*/  STL [R1+0x198], R15 ;  /* 0x0001980f01007387 */ /* 0x0001e20000100800 */
[C---:B------:R-:W-:Y:S02]  /*3d80*/  SEL R12, R25.reuse, R12, !P2 ;  /* 0x0000000c190c7207 */ /* 0x040fe40005000000 */
[C---:B------:R-:W-:Y:S01]  /*3d90*/  SEL R11, R25.reuse, R11, !P2 ;  /* 0x0000000b190b7207 */ /* 0x040fe20005000000 */
[----:B0-----:R-:W3:Y:S01]  /*3da0*/  LDL.LU R15, [R1+0x5cc] ;  /* 0x0005cc00010f7983 */ /* 0x001ee20000300800 */
[----:B------:R-:W-:-:S03]  /*3db0*/  SEL R10, R25, R10, !P2 ;  /* 0x0000000a190a7207 */ /* 0x000fc60005000000 */
[----:B------:R0:W-:Y:S01]  /*3dc0*/  STL [R1+0x194], R14 ;  /* 0x0001940e01007387 */ /* 0x0001e20000100800 */
[C---:B------:R-:W-:Y:S02]  /*3dd0*/  SEL R9, R25.reuse, R9, !P2 ;  /* 0x0000000919097207 */ /* 0x040fe40005000000 */
[C---:B------:R-:W-:Y:S01]  /*3de0*/  SEL R8, R25.reuse, R8, !P2 ;  /* 0x0000000819087207 */ /* 0x040fe20005000000 */
[----:B0-----:R-:W4:Y:S04]  /*3df0*/  LDL.LU R14, [R1+0x5c8] ;  /* 0x0005c800010e7983 */ /* 0x001f280000300800 */
[----:B------:R0:W-:Y:S01]  /*3e00*/  STL [R1+0x190], R13 ;  /* 0x0001900d01007387 */ /* 0x0001e20000100800 */
[----:B------:R-:W-:-:S03]  /*3e10*/  SEL R7, R25, R7, !P2 ;  /* 0x0000000719077207 */ /* 0x000fc60005000000 */
[----:B0-----:R-:W5:Y:S04]  /*3e20*/  LDL.LU R13, [R1+0x5c4] ;  /* 0x0005c400010d7983 */ /* 0x001f680000300800 */
[----:B------:R0:W-:Y:S01]  /*3e30*/  STL [R1+0x144], R12 ;  /* 0x0001440c01007387 */ /* 0x0001e20000100800 */
[----:B------:R-:W-:-:S03]  /*3e40*/  SEL R6, R25, R6, !P2 ;  /* 0x0000000619067207 */ /* 0x000fc60005000000 */
[----:B0-----:R-:W2:Y:S04]  /*3e50*/  LDL.LU R12, [R1+0x5c0] ;  /* 0x0005c000010c7983 */ /* 0x001ea80000300800 */
        /* <DEDUP_REMOVED lines=12> */
[----:B------:R0:W-:Y:S04]  /*3f20*/  STL [R1+0x130], R7 ;  /* 0x0001300701007387 */ /* 0x0001e80000100800 */
        /* <DEDUP_REMOVED lines=10> */
[----:B0-----:R-:W2:Y:S01]  /*3fd0*/  LDL.LU R52, [R1+0x598] ;  /* 0x0005980001347983 */ /* 0x001ea20000300800 */
[----:B------:R-:W-:-:S02]  /*3fe0*/  SEL R2, R25, R2, !P2 ;  /* 0x0000000219027207 */ /* 0x000fc40005000000 */
[----:B------:R-:W-:-:S03]  /*3ff0*/  SEL R3, R25, R3, !P2 ;  /* 0x0000000319037207 */ /* 0x000fc60005000000 */
[----:B------:R-:W-:Y:S04]  /*4000*/  STL [R1+0x118], R2 ;  /* 0x0001180201007387 */ /* 0x000fe80000100800 */
[----:B------:R2:W-:Y:S02]  /*4010*/  STL [R1+0x114], R3 ;  /* 0x0001140301007387 */ /* 0x0005e40000100800 */
[C---:B--2---:R-:W-:Y:S02]  /*4020*/  SEL R3, R25.reuse, R52, !P2 ;  /* 0x0000003419037207 */ /* 0x044fe40005000000 */
[----:B------:R-:W2:Y:S04]  /*4030*/  LDL.LU R52, [R1+0x594] ;  /* 0x0005940001347983 */ /* 0x000ea80000300800 */
[----:B------:R0:W-:Y:S02]  /*4040*/  STL [R1+0x110], R3 ;  /* 0x0001100301007387 */ /* 0x0001e40000100800 */
[----:B0-----:R-:W-:-:S02]  /*4050*/  SEL R3, R25, R0, !P2 ;  /* 0x0000000019037207 */ /* 0x001fc40005000000 */
[----:B------:R-:W2:Y:S04]  /*4060*/  LDL.LU R0, [R1+0x590] ;  /* 0x0005900001007983 */ /* 0x000ea80000300800 */
[----:B------:R0:W-:Y:S02]  /*4070*/  STL [R1+0x10c], R3 ;  /* 0x00010c0301007387 */ /* 0x0001e40000100800 */
[C---:B0-----:R-:W-:Y:S02]  /*4080*/  SEL R3, R25.reuse, R4, !P2 ;  /* 0x0000000419037207 */ /* 0x041fe40005000000 */
[----:B------:R-:W-:-:S03]  /*4090*/  SEL R4, R25, R5, !P2 ;  /* 0x0000000519047207 */ /* 0x000fc60005000000 */
[----:B------:R0:W-:Y:S01]  /*40a0*/  STL [R1+0x108], R3 ;  /* 0x0001080301007387 */ /* 0x0001e20000100800 */
[----:B------:R-:W-:-:S03]  /*40b0*/  SEL R5, R25, R7, !P2 ;  /* 0x0000000719057207 */ /* 0x000fc60005000000 */
[----:B------:R1:W-:Y:S01]  /*40c0*/  STL [R1+0x104], R4 ;  /* 0x0001040401007387 */ /* 0x0003e20000100800 */
[C---:B0-----:R-:W-:Y:S02]  /*40d0*/  SEL R3, R25.reuse, R6, !P2 ;  /* 0x0000000619037207 */ /* 0x041fe40005000000 */
[----:B-1----:R-:W-:-:S03]  /*40e0*/  SEL R4, R25, R8, !P2 ;  /* 0x0000000819047207 */ /* 0x002fc60005000000 */
[----:B------:R0:W-:Y:S04]  /*40f0*/  STL [R1+0x100], R3 ;  /* 0x0001000301007387 */ /* 0x0001e80000100800 */
[----:B------:R1:W-:Y:S01]  /*4100*/  STL [R1+0xfc], R5 ;  /* 0x0000fc0501007387 */ /* 0x0003e20000100800 */
[----:B0-----:R-:W-:-:S03]  /*4110*/  SEL R3, R25, R9, !P2 ;  /* 0x0000000919037207 */ /* 0x001fc60005000000 */
[----:B------:R0:W-:Y:S01]  /*4120*/  STL [R1+0xf8], R4 ;  /* 0x0000f80401007387 */ /* 0x0001e20000100800 */
[----:B-1----:R-:W-:-:S03]  /*4130*/  SEL R5, R25, R10, !P2 ;  /* 0x0000000a19057207 */ /* 0x002fc60005000000 */
[----:B------:R1:W-:Y:S04]  /*4140*/  STL [R1+0xf4], R3 ;  /* 0x0000f40301007387 */ /* 0x0003e80000100800 */
[----:B------:R5:W-:Y:S01]  /*4150*/  STL [R1+0xf0], R5 ;  /* 0x0000f00501007387 */ /* 0x000be20000100800 */
[C---:B0-----:R-:W-:Y:S02]  /*4160*/  SEL R4, R25.reuse, R11, !P2 ;  /* 0x0000000b19047207 */ /* 0x041fe40005000000 */
[----:B-1----:R-:W-:-:S03]  /*4170*/  SEL R3, R25, R12, !P2 ;  /* 0x0000000c19037207 */ /* 0x002fc60005000000 */
[----:B------:R4:W-:Y:S01]  /*4180*/  STL [R1+0xec], R4 ;  /* 0x0000ec0401007387 */ /* 0x0009e20000100800 */
[----:B-----5:R-:W-:-:S03]  /*4190*/  SEL R5, R25, R13, !P2 ;  /* 0x0000000d19057207 */ /* 0x020fc60005000000 */
[----:B------:R3:W-:Y:S04]  /*41a0*/  STL [R1+0xe8], R3 ;  /* 0x0000e80301007387 */ /* 0x0007e80000100800 */
[----:B------:R0:W-:Y:S01]  /*41b0*/  STL [R1+0xe4], R5 ;  /* 0x0000e40501007387 */ /* 0x0001e20000100800 */
[C---:B----4-:R-:W-:Y:S02]  /*41c0*/  SEL R4, R25.reuse, R14, !P2 ;  /* 0x0000000e19047207 */ /* 0x050fe40005000000 */
[----:B---3--:R-:W-:-:S03]  /*41d0*/  SEL R3, R25, R15, !P2 ;  /* 0x0000000f19037207 */ /* 0x008fc60005000000 */
[----:B------:R1:W-:Y:S01]  /*41e0*/  STL [R1+0xe0], R4 ;  /* 0x0000e00401007387 */ /* 0x0003e20000100800 */
[----:B0-----:R-:W-:-:S03]  /*41f0*/  SEL R5, R25, R16, !P2 ;  /* 0x0000001019057207 */ /* 0x001fc60005000000 */
[----:B------:R0:W-:Y:S04]  /*4200*/  STL [R1+0xdc], R3 ;  /* 0x0000dc0301007387 */ /* 0x0001e80000100800 */
[----:B------:R3:W-:Y:S04]  /*4210*/  STL [R1+0xd8], R5 ;  /* 0x0000d80501007387 */ /* 0x0007e80000100800 */
[----:B------:R-:W4:Y:S01]  /*4220*/  LDL R13, [R1+0x68] ;  /* 0x00006800010d7983 */ /* 0x000f220000100800 */
[C---:B-1----:R-:W-:Y:S02]  /*4230*/  SEL R4, R25.reuse, R17, !P2 ;  /* 0x0000001119047207 */ /* 0x042fe40005000000 */
[----:B0-----:R-:W-:-:S03]  /*4240*/  SEL R3, R25, R18, !P2 ;  /* 0x0000001219037207 */ /* 0x001fc60005000000 */
[----:B------:R0:W-:Y:S04]  /*4250*/  STL [R1+0xd4], R4 ;  /* 0x0000d40401007387 */ /* 0x0001e80000100800 */
[----:B------:R1:W-:Y:S01]  /*4260*/  STL [R1+0xd0], R3 ;  /* 0x0000d00301007387 */ /* 0x0003e20000100800 */
[C---:B---3--:R-:W-:Y:S02]  /*4270*/  SEL R5, R25.reuse, R21, !P2 ;  /* 0x0000001519057207 */ /* 0x048fe40005000000 */
        /* <DEDUP_REMOVED lines=12> */
[----:B---3--:R-:W-:-:S03]  /*4340*/  SEL R3, R25, R27, !P2 ;  /* 0x0000001b19037207 */ /* 0x008fc60005000000 */
        /* <DEDUP_REMOVED lines=17> */
[C---:B---3--:R-:W-:Y:S01]  /*4460*/  SEL R3, R25.reuse, R36, !P2 ;  /* 0x0000002419037207 */ /* 0x048fe20005000000 */
[----:B------:R-:W1:Y:S02]  /*4470*/  S2R R2, SR_TID.X ;  /* 0x0000000000027919 */ /* 0x000e640000002100 */
[----:B------:R3:W-:Y:S01]  /*4480*/  STL [R1+0x50], R4 ;  /* 0x0000500401007387 */ /* 0x0007e20000100800 */
[----:B0-----:R-:W-:-:S03]  /*4490*/  SEL R5, R25, R37, !P2 ;  /* 0x0000002519057207 */ /* 0x001fc60005000000 */
[----:B------:R0:W-:Y:S01]  /*44a0*/  STL [R1+0x54], R3 ;  /* 0x0000540301007387 */ /* 0x0001e20000100800 */
[----:B---3--:R-:W-:-:S03]  /*44b0*/  SEL R4, R25, R38, !P2 ;  /* 0x0000002619047207 */ /* 0x008fc60005000000 */
[----:B------:R-:W-:Y:S01]  /*44c0*/  STL [R1+0x58], R5 ;  /* 0x0000580501007387 */ /* 0x000fe20000100800 */
[----:B0-----:R-:W-:-:S03]  /*44d0*/  SEL R3, R25, R39, !P2 ;  /* 0x0000002719037207 */ /* 0x001fc60005000000 */
[----:B------:R-:W-:Y:S04]  /*44e0*/  STL [R1+0x5c], R4 ;  /* 0x00005c0401007387 */ /* 0x000fe80000100800 */
[----:B------:R0:W-:Y:S02]  /*44f0*/  STL [R1+0x60], R3 ;  /* 0x0000600301007387 */ /* 0x0001e40000100800 */
[C---:B0-----:R-:W-:Y:S02]  /*4500*/  SEL R3, R25.reuse, R42, !P2 ;  /* 0x0000002a19037207 */ /* 0x041fe40005000000 */
[----:B------:R-:W0:Y:S01]  /*4510*/  S2R R42, SR_TID.X ;  /* 0x00000000002a7919 */ /* 0x000e220000002100 */
[C---:B------:R-:W-:Y:S01]  /*4520*/  SEL R5, R25.reuse, R40, !P2 ;  /* 0x0000002819057207 */ /* 0x040fe20005000000 */
[----:B------:R-:W-:Y:S01]  /*4530*/  @!P1 IMAD.MOV R51, RZ, RZ, -R51 ;  /* 0x000000ffff339224 */ /* 0x000fe200078e0a33 */
[----:B------:R-:W-:Y:S01]  /*4540*/  SEL R4, R25, R41, !P2 ;  /* 0x0000002919047207 */ /* 0x000fe20005000000 */
[----:B------:R-:W-:-:S02]  /*4550*/  @!P3 IMAD.MOV R43, RZ, RZ, -R43 ;  /* 0x000000ffff2bb224 */ /* 0x000fc400078e0a2b */
[----:B------:R3:W-:Y:S01]  /*4560*/  STL [R1+0x64], R5 ;  /* 0x0000640501007387 */ /* 0x0007e20000100800 */
[----:B------:R-:W-:Y:S02]  /*4570*/  @!P5 IMAD.MOV R44, RZ, RZ, -R44 ;  /* 0x000000ffff2cd224 */ /* 0x000fe400078e0a2c */
[----:B------:R-:W-:Y:S01]  /*4580*/  @!P0 IMAD.MOV R45, RZ, RZ, -R45 ;  /* 0x000000ffff2d8224 */ /* 0x000fe200078e0a2d */
[----:B------:R5:W-:Y:S01]  /*4590*/  STL [R1+0x90], R4 ;  /* 0x0000900401007387 */ /* 0x000be20000100800 */
[----:B------:R-:W-:Y:S01]  /*45a0*/  @!P4 IMAD.MOV R50, RZ, RZ, -R50 ;  /* 0x000000ffff32c224 */ /* 0x000fe200078e0a32 */
[C---:B---3--:R-:W-:Y:S02]  /*45b0*/  SEL R5, R25.reuse, R51, !P2 ;  /* 0x0000003319057207 */ /* 0x048fe40005000000 */
[----:B------:R3:W-:Y:S01]  /*45c0*/  STL [R1+0x7c], R3 ;  /* 0x00007c0301007387 */ /* 0x0007e20000100800 */
[----:B-----5:R-:W-:-:S03]  /*45d0*/  SEL R4, R25, R43, !P2 ;  /* 0x0000002b19047207 */ /* 0x020fc60005000000 */
[----:B------:R5:W-:Y:S01]  /*45e0*/  STL [R1+0x80], R5 ;  /* 0x0000800501007387 */ /* 0x000be20000100800 */
[----:B-1----:R-:W-:-:S03]  /*45f0*/  SHF.R.U32.HI R2, RZ, 0x6, R2 ;  /* 0x00000006ff027819 */ /* 0x002fc60000011602 */
[----:B------:R1:W-:Y:S01]  /*4600*/  STL [R1+0x84], R4 ;  /* 0x0000840401007387 */ /* 0x0003e20000100800 */
[C---:B---3--:R-:W-:Y:S02]  /*4610*/  SEL R3, R25.reuse, R44, !P2 ;  /* 0x0000002c19037207 */ /* 0x048fe40005000000 */
[----:B-----5:R-:W-:-:S03]  /*4620*/  SEL R5, R25, R45, !P2 ;  /* 0x0000002d19057207 */ /* 0x020fc60005000000 */
[----:B------:R-:W-:Y:S01]  /*4630*/  STL [R1+0x8c], R3 ;  /* 0x00008c0301007387 */ /* 0x000fe20000100800 */
[----:B-1----:R-:W-:-:S03]  /*4640*/  SEL R4, R25, R50, !P2 ;  /* 0x0000003219047207 */ /* 0x002fc60005000000 */
[----:B------:R1:W-:Y:S01]  /*4650*/  STL [R1+0x88], R5 ;  /* 0x0000880501007387 */ /* 0x0003e20000100800 */
[----:B------:R-:W-:-:S03]  /*4660*/  SGXT.U32 R2, R2, 0x1 ;  /* 0x000000010202781a */ /* 0x000fc60000000000 */
[----:B------:R3:W-:Y:S01]  /*4670*/  STL [R1+0x1a8], R4 ;  /* 0x0001a80401007387 */ /* 0x0007e20000100800 */
[----:B------:R-:W-:Y:S01]  /*4680*/  PRMT R7, RZ, 0x7610, R7 ;  /* 0x00007610ff077816 */ /* 0x000fe20000000007 */
[----:B-1----:R-:W-:Y:S01]  /*4690*/  VIADD R5, R46, 0x7f ;  /* 0x0000007f2e057836 */ /* 0x002fe20000000000 */
[----:B0-----:R-:W-:Y:S01]  /*46a0*/  LOP3.LUT R41, R42, 0x7f, RZ, 0xc0, !PT ;  /* 0x0000007f2a297812 */ /* 0x001fe200078ec0ff */
[----:B------:R-:W-:-:S03]  /*46b0*/  UIADD3 UR6, UPT, UPT, UR10, 0x10000, URZ ;  /* 0x000100000a067890 */ /* 0x000fc6000fffe0ff */
[----:B------:R-:W-:Y:S02]  /*46c0*/  ISETP.GT.AND P0, PT, R5, 0x7f, PT ;  /* 0x0000007f0500780c */ /* 0x000fe40003f04270 */
[----:B------:R-:W-:Y:S02]  /*46d0*/  ISETP.NE.U32.AND P1, PT, R41, RZ, PT ;  /* 0x000000ff2900720c */ /* 0x000fe40003f25070 */
[----:B--2---:R-:W-:-:S05]  /*46e0*/  SEL R3, R25, R52, !P2 ;  /* 0x0000003419037207 */ /* 0x004fca0005000000 */
[----:B------:R0:W-:Y:S01]  /*46f0*/  STL [R1+0x1a4], R3 ;  /* 0x0001a40301007387 */ /* 0x0001e20000100800 */
[----:B---3--:R-:W-:Y:S01]  /*4700*/  IMAD R4, R0, R47, RZ ;  /* 0x0000002f00047224 */ /* 0x008fe200078e02ff */
[----:B0-----:R-:W-:-:S04]  /*4710*/  LOP3.LUT R3, R2, 0x8, RZ, 0xfc, !PT ;  /* 0x0000000802037812 */ /* 0x001fc800078efcff */
[----:B------:R-:W-:Y:S02]  /*4720*/  ISETP.LT.AND P2, PT, R3, R46, P0 ;  /* 0x0000002e0300720c */ /* 0x000fe40000741270 */
[----:B------:R-:W-:Y:S01]  /*4730*/  LOP3.LUT R3, R2, 0x18, RZ, 0xfc, !PT ;  /* 0x0000001802037812 */ /* 0x000fe200078efcff */
[----:B------:R-:W-:Y:S01]  /*4740*/  UIADD3 UR11, UPT, UPT, UR9, UR11, URZ ;  /* 0x0000000b090b7290 */ /* 0x000fe2000fffe0ff */
[----:B------:R-:W-:Y:S01]  /*4750*/  UMOV UR12, UR6 ;  /* 0x00000006000c7c82 */ /* 0x000fe20008000000 */
[----:B----4-:R-:W-:-:S04]  /*4760*/  IMAD R31, R48, 0x2, R13 ;  /* 0x00000002301f7824 */ /* 0x010fc800078e020d */
[----:B------:R-:W-:-:S04]  /*4770*/  IMAD R51, R48, 0x2, R31 ;  /* 0x0000000230337824 */ /* 0x000fc800078e021f */
[----:B------:R-:W-:-:S04]  /*4780*/  IMAD R50, R48, 0x2, R51 ;  /* 0x0000000230327824 */ /* 0x000fc800078e0233 */
[C---:B------:R-:W-:Y:S01]  /*4790*/  IMAD R10, R48.reuse, 0x2, R50 ;  /* 0x00000002300a7824 */ /* 0x040fe200078e0232 */
[----:B------:R-:W-:Y:S03]  /*47a0*/  STL [R1], R31 ;  /* 0x0000001f01007387 */ /* 0x000fe60000100800 */
[C---:B------:R-:W-:Y:S01]  /*47b0*/  IMAD R14, R48.reuse, 0x2, R10 ;  /* 0x00000002300e7824 */ /* 0x040fe200078e020a */
[----:B------:R-:W-:Y:S04]  /*47c0*/  STL [R1+0x148], R4 ;  /* 0x0001480401007387 */ /* 0x000fe80000100800 */
[----:B------:R-:W-:Y:S01]  /*47d0*/  STL.S16 [R1+0xc0], R7 ;  /* 0x0000c00701007387 */ /* 0x000fe20000100600 */
[----:B------:R-:W-:-:S03]  /*47e0*/  IMAD R20, R48, 0x2, R14 ;  /* 0x0000000230147824 */ /* 0x000fc600078e020e */
[----:B------:R0:W-:Y:S02]  /*47f0*/  STL [R1+0x574], R5 ;  /* 0x0005740501007387 */ /* 0x0001e40000100800 */
[----:B0-----:R-:W-:Y:S01]  /*4800*/  LOP3.LUT R5, R2, 0x10, RZ, 0xfc, !PT ;  /* 0x0000001002057812 */ /* 0x001fe200078efcff */
[----:B------:R-:W-:Y:S06]  /*4810*/  BRA.U UP0, `(.L_x_5) ;  /* 0x0000000100187547 */ /* 0x000fec000b800000 */
[----:B------:R-:W-:Y:S01]  /*4820*/  ELECT P3, URZ, PT ;  /* 0x0000000000ff782f */ /* 0x000fe20003860000 */
[----:B------:R-:W-:Y:S01]  /*4830*/  IMAD.MOV.U32 R0, RZ, RZ, 0x1 ;  /* 0x00000001ff007424 */ /* 0x000fe200078e00ff */
[----:B------:R-:W-:Y:S01]  /*4840*/  UMOV UR5, 0x40 ;  /* 0x0000004000057882 */ /* 0x000fe20000000000 */
[----:B------:R-:W-:Y:S01]  /*4850*/  UVIRTCOUNT.DEALLOC.SMPOOL 0x80 ;  /* 0x000000800000784c */ /* 0x000fe20000000000 */
[----:B------:R-:W-:-:S09]  /*4860*/  ULEA UR5, UR4, UR5, 0x18 ;  /* 0x0000000504057291 */ /* 0x000fd2000f8ec0ff */
[----:B------:R0:W-:Y:S03]  /*4870*/  @P3 STS.U8 [UR5], R0 ;  /* 0x00000000ff003988 */ /* 0x0001e60008000005 */
.L_x_5:
[----:B------:R-:W2:Y:S01]  /*4880*/  LDL.LU R6, [R1+0x24] ;  /* 0x0000240001067983 */ /* 0x000ea20000300800 */
[----:B------:R-:W-:Y:S01]  /*4890*/  VOTEU.ALL UP1, P1 ;  /* 0x0000000000ff7886 */ /* 0x000fe20000820000 */
[----:B------:R-:W-:Y:S01]  /*48a0*/  VOTEU.ALL UP2, P1 ;  /* 0x0000000000ff7886 */ /* 0x000fe20000840000 */
[----:B------:R-:W-:Y:S01]  /*48b0*/  IMAD.SHL.U32 R47, R4, 0x2, RZ ;  /* 0x00000002042f7824 */ /* 0x000fe200078e00ff */
[----:B------:R-:W-:Y:S01]  /*48c0*/  STTM.16dp32bit_t0_t15.x32 tmem[UR11], RZ ;  /* 0x000000ff000079ed */ /* 0x000fe20008a8000b */
[----:B------:R-:W-:Y:S01]  /*48d0*/  STTM.16dp32bit_t16_t31.x32 tmem[UR11+0x20], RZ ;  /* 0x000020ff000079ed */ /* 0x000fe20008aa000b */
[----:B------:R-:W1:Y:S01]  /*48e0*/  FENCE.VIEW.ASYNC.T ;  /* 0x00000000000073c6 */ /* 0x000e620000000200 */
[----:B------:R-:W-:-:S04]  /*48f0*/  @!UP1 UIADD3 UR4, UPT, UPT, -UR7, 0x100000, URZ ;  /* 0x0010000007049890 */ /* 0x000fc8000fffe1ff */
[----:B------:R-:W-:Y:S02]  /*4900*/  @!UP1 USHF.L.U32 UR5, UR4, 0xb, URZ ;  /* 0x0000000b04059899 */ /* 0x000fe400080006ff */
[----:B------:R-:W-:Y:S01]  /*4910*/  @!UP1 USHF.L.U32 UR4, UR4, 0x1, URZ ;  /* 0x0000000104049899 */ /* 0x000fe200080006ff */
[----:B-1----:R-:W-:Y:S01]  /*4920*/  BAR.SYNC.DEFER_BLOCKING 0x0 ;  /* 0x0000000000007b1d */ /* 0x002fe20000010000 */
[-C--:B------:R-:W-:Y:S01]  /*4930*/  ISETP.LT.AND P3, PT, R3, R46.reuse, P0 ;  /* 0x0000002e0300720c */ /* 0x080fe20000761270 */
[----:B------:R-:W-:Y:S01]  /*4940*/  IMAD.MOV.U32 R11, RZ, RZ, R7 ;  /* 0x000000ffff0b7224 */ /* 0x000fe200078e0007 */
[----:B------:R-:W-:Y:S01]  /*4950*/  IADD3 R3, P5, PT, R47, UR24, RZ ;  /* 0x000000182f037c10 */ /* 0x000fe2000ffbe0ff */
[----:B------:R-:W-:Y:S01]  /*4960*/  IMAD R29, R48, 0x2, R20 ;  /* 0x00000002301d7824 */ /* 0x000fe200078e0214 */
[----:B------:R-:W-:Y:S02]  /*4970*/  ISETP.LT.AND P4, PT, R5, R46, P0 ;  /* 0x0000002e0500720c */ /* 0x000fe40000781270 */
[----:B0-----:R-:W-:Y:S01]  /*4980*/  LEA.HI.X.SX32 R0, R4, UR25, 0x1, P5 ;  /* 0x0000001904007c11 */ /* 0x001fe2000a8f0eff */
[----:B------:R-:W-:Y:S01]  /*4990*/  STL [R1+0x910], R43 ;  /* 0x0009102b01007387 */ /* 0x000fe20000100800 */
[----:B------:R-:W-:Y:S01]  /*49a0*/  PRMT R17, RZ, 0x7610, R17 ;  /* 0x00007610ff117816 */ /* 0x000fe20000000011 */
[----:B------:R-:W-:-:S02]  /*49b0*/  IMAD R9, R48, 0x2, R29 ;  /* 0x0000000230097824 */ /* 0x000fc400078e021d */
[----:B------:R-:W-:Y:S01]  /*49c0*/  STL [R1+0x90c], R50 ;  /* 0x00090c3201007387 */ /* 0x000fe20000100800 */
[----:B------:R-:W-:Y:S01]  /*49d0*/  PRMT R12, RZ, 0x7610, R12 ;  /* 0x00007610ff0c7816 */ /* 0x000fe2000000000c */
[C---:B------:R-:W-:Y:S02]  /*49e0*/  IMAD R8, R48.reuse, 0x2, R9 ;  /* 0x0000000230087824 */ /* 0x040fe400078e0209 */
[----:B------:R-:W-:Y:S01]  /*49f0*/  STL [R1+0x908], R42 ;  /* 0x0009082a01007387 */ /* 0x000fe20000100800 */
[----:B------:R-:W-:Y:S01]  /*4a00*/  PRMT R27, RZ, 0x7610, R27 ;  /* 0x00007610ff1b7816 */ /* 0x000fe2000000001b */
[C---:B------:R-:W-:Y:S02]  /*4a10*/  IMAD R19, R48.reuse, 0x2, R8 ;  /* 0x0000000230137824 */ /* 0x040fe400078e0208 */
[----:B------:R-:W-:Y:S01]  /*4a20*/  STL [R1+0x904], R41 ;  /* 0x0009042901007387 */ /* 0x000fe20000100800 */
[----:B------:R-:W-:Y:S01]  /*4a30*/  PRMT R24, RZ, 0x7610, R24 ;  /* 0x00007610ff187816 */ /* 0x000fe20000000018 */
[----:B------:R-:W-:-:S02]  /*4a40*/  IMAD R33, R48, 0x2, R19 ;  /* 0x0000000230217824 */ /* 0x000fc400078e0213 */
[----:B------:R-:W0:Y:S02]  /*4a50*/  FENCE.VIEW.ASYNC.S ;  /* 0x00000000000073c6 */ /* 0x000e240000000000 */
[----:B0-----:R0:W1:Y:S02]  /*4a60*/  @!UP2 SYNCS.EXCH.64 URZ, [UR12], UR4 ;  /* 0x000000040cffa5b2 */ /* 0x0010640008000100 */
[----:B------:R-:W-:Y:S04]  /*4a70*/  STL [R1+0x900], R49 ;  /* 0x0009003101007387 */ /* 0x000fe80000100800 */
[----:B------:R-:W-:Y:S04]  /*4a80*/  STL [R1+0x598], R53 ;  /* 0x0005983501007387 */ /* 0x000fe80000100800 */
[----:B------:R-:W-:Y:S01]  /*4a90*/  STL [R1+0x70c], R47 ;  /* 0x00070c2f01007387 */ /* 0x000fe20000100800 */
[CC--:B--2---:R-:W-:Y:S01]  /*4aa0*/  LEA R4, P5, R6.reuse, R3.reuse, 0x1 ;  /* 0x0000000306047211 */ /* 0x0c4fe200078a08ff */
[----:B0-----:R-:W0:Y:S03]  /*4ab0*/  LDCU UR4, c[0x0][0x3b0] ;  /* 0x00007600ff0477ac */ /* 0x001e260008000800 */
[----:B------:R-:W-:Y:S01]  /*4ac0*/  LEA.HI.X.SX32 R5, R6, R0, 0x1, P5 ;  /* 0x0000000006057211 */ /* 0x000fe200028f0eff */
[----:B-1----:R-:W-:Y:S01]  /*4ad0*/  BAR.SYNC.DEFER_BLOCKING 0x0 ;  /* 0x0000000000007b1d */ /* 0x002fe20000010000 */
[----:B------:R-:W-:-:S05]  /*4ae0*/  LEA R6, P5, R13, R3, 0x1 ;  /* 0x000000030d067211 */ /* 0x000fca00078a08ff */
[----:B------:R-:W2:Y:S01]  /*4af0*/  @P2 LDG.E.U16 R11, desc[UR22][R4.64] ;  /* 0x00000016040b2981 */ /* 0x000ea2000c1e1500 */
[----:B------:R-:W-:-:S05]  /*4b00*/  LEA.HI.X.SX32 R7, R13, R0, 0x1, P5 ;  /* 0x000000000d077211 */ /* 0x000fca00028f0eff */
[----:B------:R1:W3:Y:S02]  /*4b10*/  @P4 LDG.E.U16 R17, desc[UR22][R6.64] ;  /* 0x0000001606114981 */ /* 0x0002e4000c1e1500 */
[----:B-1----:R-:W-:Y:S02]  /*4b20*/  LOP3.LUT R6, R2, 0x20, RZ, 0xfc, !PT ;  /* 0x0000002002067812 */ /* 0x002fe400078efcff */
[----:B------:R-:W-:Y:S01]  /*4b30*/  PRMT R16, RZ, 0x7610, R16 ;  /* 0x00007610ff107816 */ /* 0x000fe20000000010 */
[----:B--2---:R1:W-:Y:S01]  /*4b40*/  @P2 STL [R1+0xc0], R11 ;  /* 0x0000c00b01002387 */ /* 0x0043e20000100800 */
[----:B------:R-:W-:-:S04]  /*4b50*/  LEA R4, P2, R10, R3, 0x1 ;  /* 0x000000030a047211 */ /* 0x000fc800078408ff */
[----:B------:R-:W-:Y:S02]  /*4b60*/  LEA.HI.X.SX32 R5, R10, R0, 0x1, P2 ;  /* 0x000000000a057211 */ /* 0x000fe400010f0eff */
[----:B------:R-:W-:-:S03]  /*4b70*/  LOP3.LUT R10, R2, 0x1a, RZ, 0xfc, !PT ;  /* 0x0000001a020a7812 */ /* 0x000fc600078efcff */
[----:B------:R2:W4:Y:S01]  /*4b80*/  @P3 LDG.E.U16 R12, desc[UR22][R4.64] ;  /* 0x00000016040c3981 */ /* 0x000522000c1e1500 */
[-C--:B------:R-:W-:Y:S01]  /*4b90*/  ISETP.LT.AND P4, PT, R10, R46.reuse, P0 ;  /* 0x0000002e0a00720c */ /* 0x080fe20000781270 */
[----:B-1----:R-:W-:Y:S01]  /*4ba0*/  IMAD R11, R48, 0x2, R33 ;  /* 0x00000002300b7824 */ /* 0x002fe200078e0221 */
[----:B------:R-:W-:Y:S02]  /*4bb0*/  ISETP.LT.AND P3, PT, R6, R46, P0 ;  /* 0x0000002e0600720c */ /* 0x000fe40000761270 */
[CC--:B------:R-:W-:Y:S01]  /*4bc0*/  LEA R6, P5, R9.reuse, R3.reuse, 0x1 ;  /* 0x0000000309067211 */ /* 0x0c0fe200078a08ff */
[----:B---3--:R1:W-:Y:S01]  /*4bd0*/  STL [R1+0xbc], R17 ;  /* 0x0000bc1101007387 */ /* 0x0083e20000100800 */
[----:B------:R-:W-:Y:S01]  /*4be0*/  IMAD R13, R48, 0x2, R11 ;  /* 0x00000002300d7824 */ /* 0x000fe200078e020b */
[----:B--2---:R-:W-:Y:S02]  /*4bf0*/  LEA R4, P2, R14, R3, 0x1 ;  /* 0x000000030e047211 */ /* 0x004fe400078408ff */
[----:B------:R-:W-:-:S02]  /*4c00*/  LEA.HI.X.SX32 R7, R9, R0, 0x1, P5 ;  /* 0x0000000009077211 */ /* 0x000fc400028f0eff */
[----:B------:R-:W-:-:S04]  /*4c10*/  LEA.HI.X.SX32 R5, R14, R0, 0x1, P2 ;  /* 0x000000000e057211 */ /* 0x000fc800010f0eff */
[----:B------:R-:W2:Y:S04]  /*4c20*/  @P3 LDG.E.U16 R24, desc[UR22][R6.64] ;  /* 0x0000001606183981 */ /* 0x000ea8000c1e1500 */
[----:B------:R3:W2:Y:S01]  /*4c30*/  @P4 LDG.E.U16 R27, desc[UR22][R4.64] ;  /* 0x00000016041b4981 */ /* 0x0006a2000c1e1500 */
[----:B-1----:R-:W-:-:S04]  /*4c40*/  LOP3.LUT R17, R2, 0x22, RZ, 0xfc, !PT ;  /* 0x0000002202117812 */ /* 0x002fc800078efcff */
[----:B------:R-:W-:Y:S02]  /*4c50*/  ISETP.LT.AND P2, PT, R17, R46, P0 ;  /* 0x0000002e1100720c */ /* 0x000fe40000741270 */
[----:B---3--:R-:W-:-:S04]  /*4c60*/  LEA R4, P4, R8, R3, 0x1 ;  /* 0x0000000308047211 */ /* 0x008fc800078808ff */
[----:B------:R-:W-:-:S07]  /*4c70*/  LEA.HI.X.SX32 R5, R8, R0, 0x1, P4 ;  /* 0x0000000008057211 */ /* 0x000fce00020f0eff */
[----:B------:R1:W3:Y:S01]  /*4c80*/  @P2 LDG.E.U16 R16, desc[UR22][R4.64] ;  /* 0x0000001604102981 */ /* 0x0002e2000c1e1500 */
[----:B------:R-:W-:Y:S01]  /*4c90*/  IMAD R18, R48, 0x2, R13 ;  /* 0x0000000230127824 */ /* 0x000fe200078e020d */
[----:B------:R-:W-:-:S03]  /*4ca0*/  LEA R6, P2, R11, R3, 0x1 ;  /* 0x000000030b067211 */ /* 0x000fc600078408ff */
[C---:B------:R-:W-:Y:S01]  /*4cb0*/  IMAD R35, R48.reuse, 0x2, R18 ;  /* 0x0000000230237824 */ /* 0x040fe200078e0212 */
[----:B------:R-:W-:Y:S02]  /*4cc0*/  PRMT R26, RZ, 0x7610, R26 ;  /* 0x00007610ff1a7816 */ /* 0x000fe4000000001a */
[----:B-1----:R-:W-:Y:S02]  /*4cd0*/  LEA R4, P5, R13, R3, 0x1 ;  /* 0x000000030d047211 */ /* 0x002fe400078a08ff */
[----:B------:R-:W-:Y:S01]  /*4ce0*/  PRMT R15, RZ, 0x7610, R15 ;  /* 0x00007610ff0f7816 */ /* 0x000fe2000000000f */
[----:B------:R-:W-:Y:S01]  /*4cf0*/  IMAD R10, R48, 0x2, R35 ;  /* 0x00000002300a7824 */ /* 0x000fe200078e0223 */
[-C--:B------:R-:W-:Y:S02]  /*4d00*/  LEA.HI.X.SX32 R7, R11, R0.reuse, 0x1, P2 ;  /* 0x000000000b077211 */ /* 0x080fe400010f0eff */
[----:B------:R-:W-:Y:S02]  /*4d10*/  LEA.HI.X.SX32 R5, R13, R0, 0x1, P5 ;  /* 0x000000000d057211 */ /* 0x000fe400028f0eff */
[----:B------:R-:W-:-:S02]  /*4d20*/  PRMT R14, RZ, 0x7610, R14 ;  /* 0x00007610ff0e7816 */ /* 0x000fc4000000000e */
[----:B------:R-:W-:Y:S01]  /*4d30*/  PRMT R13, RZ, 0x7610, R13 ;  /* 0x00007610ff0d7816 */ /* 0x000fe2000000000d */
[----:B----4-:R-:W-:Y:S04]  /*4d40*/  STL [R1+0xb8], R12 ;  /* 0x0000b80c01007387 */ /* 0x010fe80000100800 */
[----:B--2---:R1:W-:Y:S04]  /*4d50*/  STL [R1+0x36c], R27 ;  /* 0x00036c1b01007387 */ /* 0x0043e80000100800 */
[----:B------:R2:W-:Y:S01]  /*4d60*/  STL [R1+0xb4], R24 ;  /* 0x0000b41801007387 */ /* 0x0005e20000100800 */
[----:B-1----:R-:W-:-:S02]  /*4d70*/  LOP3.LUT R27, R2, 0x28, RZ, 0xfc, !PT ;  /* 0x00000028021b7812 */ /* 0x002fc400078efcff */
[----:B--2---:R-:W-:Y:S02]  /*4d80*/  LOP3.LUT R24, R2, 0x2a, RZ, 0xfc, !PT ;  /* 0x0000002a02187812 */ /* 0x004fe400078efcff */
[-C--:B------:R-:W-:Y:S02]  /*4d90*/  ISETP.LT.AND P3, PT, R27, R46.reuse, P0 ;  /* 0x0000002e1b00720c */ /* 0x080fe40000761270 */
[----:B------:R-:W-:Y:S02]  /*4da0*/  ISETP.LT.AND P4, PT, R24, R46, P0 ;  /* 0x0000002e1800720c */ /* 0x000fe40000781270 */
[----:B------:R-:W-:Y:S01]  /*4db0*/  LOP3.LUT R24, R2, 0x30, RZ, 0xfc, !PT ;  /* 0x0000003002187812 */ /* 0x000fe200078efcff */
[----:B------:R-:W-:-:S03]  /*4dc0*/  IMAD R12, R48, 0x2, R10 ;  /* 0x00000002300c7824 */ /* 0x000fc600078e020a */
[----:B------:R-:W-:-:S05]  /*4dd0*/  ISETP.LT.AND P2, PT, R24, R46, P0 ;  /* 0x0000002e1800720c */ /* 0x000fca0000741270 */
[----:B------:R1:W2:Y:S04]  /*4de0*/  @P3 LDG.E.U16 R26, desc[UR22][R6.64] ;  /* 0x00000016061a3981 */ /* 0x0002a8000c1e1500 */
[----:B------:R4:W2:Y:S01]  /*4df0*/  @P4 LDG.E.U16 R15, desc[UR22][R4.64] ;  /* 0x00000016040f4981 */ /* 0x0008a2000c1e1500 */
[----:B-1----:R-:W-:Y:S02]  /*4e00*/  LOP3.LUT R7, R2, 0x32, RZ, 0xfc, !PT ;  /* 0x0000003202077812 */ /* 0x002fe400078efcff */
[----:B----4-:R-:W-:Y:S02]  /*4e10*/  LEA R4, P3, R10, R3, 0x1 ;  /* 0x000000030a047211 */ /* 0x010fe400078608ff */
[----:B------:R-:W-:Y:S02]  /*4e20*/  LOP3.LUT R6, R2, 0x38, RZ, 0xfc, !PT ;  /* 0x0000003802067812 */ /* 0x000fe400078efcff */
[----:B------:R-:W-:-:S02]  /*4e30*/  LEA.HI.X.SX32 R5, R10, R0, 0x1, P3 ;  /* 0x000000000a057211 */ /* 0x000fc400018f0eff */
[-C--:B------:R-:W-:Y:S02]  /*4e40*/  ISETP.LT.AND P3, PT, R7, R46.reuse, P0 ;  /* 0x0000002e0700720c */ /* 0x080fe40000761270 */
[----:B------:R-:W-:Y:S01]  /*4e50*/  ISETP.LT.AND P4, PT, R6, R46, P0 ;  /* 0x0000002e0600720c */ /* 0x000fe20000781270 */
[----:B------:R1:W4:Y:S01]  /*4e60*/  @P2 LDG.E.U16 R14, desc[UR22][R4.64] ;  /* 0x00000016040e2981 */ /* 0x000322000c1e1500 */
[----:B------:R-:W-:-:S04]  /*4e70*/  LEA R6, P5, R12, R3, 0x1 ;  /* 0x000000030c067211 */ /* 0x000fc800078a08ff */
[----:B------:R-:W-:-:S05]  /*4e80*/  LEA.HI.X.SX32 R7, R12, R0, 0x1, P5 ;  /* 0x000000000c077211 */ /* 0x000fca00028f0eff */
[----:B------:R0:W4:Y:S04]  /*4e90*/  @P3 LDG.E.U16 R13, desc[UR22][R6.64] ;  /* 0x00000016060d3981 */ /* 0x000128000c1e1500 */
[----:B---3--:R-:W-:Y:S04]  /*4ea0*/  STL [R1+0x368], R16 ;  /* 0x0003681001007387 */ /* 0x008fe80000100800 */
[----:B------:R-:W3:Y:S01]  /*4eb0*/  LDL R24, [R1+0x74] ;  /* 0x0000740001187983 */ /* 0x000ee20000100800 */
[----:B------:R-:W-:-:S04]  /*4ec0*/  IMAD R17, R48, 0x2, R12 ;  /* 0x0000000230117824 */ /* 0x000fc800078e020c */
[----:B------:R-:W-:-:S04]  /*4ed0*/  IMAD R34, R48, 0x2, R17 ;  /* 0x0000000230227824 */ /* 0x000fc800078e0211 */
[----:B------:R-:W-:Y:S01]  /*4ee0*/  IMAD R9, R48, 0x2, R34 ;  /* 0x0000000230097824 */ /* 0x000fe200078e0222 */
[----:B------:R-:W-:-:S04]  /*4ef0*/  PRMT R25, RZ, 0x7610, R25 ;  /* 0x00007610ff197816 */ /* 0x000fc80000000019 */
[----:B-1----:R-:W-:-:S04]  /*4f00*/  LEA R4, P2, R9, R3, 0x1 ;  /* 0x0000000309047211 */ /* 0x002fc800078408ff */
[----:B------:R-:W-:Y:S01]  /*4f10*/  LEA.HI.X.SX32 R5, R9, R0, 0x1, P2 ;  /* 0x0000000009057211 */ /* 0x000fe200010f0eff */
[----:B------:R-:W-:Y:S01]  /*4f20*/  IMAD R8, R48, 0x2, R9 ;  /* 0x0000000230087824 */ /* 0x000fe200078e0209 */
[----:B0-----:R-:W-:-:S03]  /*4f30*/  LOP3.LUT R6, R2, 0xa, RZ, 0xfc, !PT ;  /* 0x0000000a02067812 */ /* 0x001fc600078efcff */
[----:B------:R0:W3:Y:S01]  /*4f40*/  @P4 LDG.E.U16 R25, desc[UR22][R4.64] ;  /* 0x0000001604194981 */ /* 0x0000e2000c1e1500 */
[----:B------:R-:W-:Y:S02]  /*4f50*/  ISETP.LT.AND P3, PT, R6, R46, P0 ;  /* 0x0000002e0600720c */ /* 0x000fe40000761270 */
[----:B------:R-:W-:Y:S02]  /*4f60*/  LOP3.LUT R32, R2, 0x12, RZ, 0xfc, !PT ;  /* 0x0000001202207812 */ /* 0x000fe400078efcff */
[----:B------:R-:W-:Y:S02]  /*4f70*/  PRMT R21, RZ, 0x7610, R21 ;  /* 0x00007610ff157816 */ /* 0x000fe40000000015 */
[C---:B0-----:R-:W-:Y:S02]  /*4f80*/  LEA R4, P2, R8.reuse, R3, 0x1 ;  /* 0x0000000308047211 */ /* 0x041fe400078408ff */
[----:B------:R-:W-:Y:S02]  /*4f90*/  PRMT R12, RZ, 0x7610, R12 ;  /* 0x00007610ff0c7816 */ /* 0x000fe4000000000c */
[----:B------:R-:W-:-:S02]  /*4fa0*/  LEA.HI.X.SX32 R5, R8, R0, 0x1, P2 ;  /* 0x0000000008057211 */ /* 0x000fc400010f0eff */
[----:B------:R-:W-:Y:S01]  /*4fb0*/  ISETP.LT.AND P2, PT, R32, R46, P0 ;  /* 0x0000002e2000720c */ /* 0x000fe20000741270 */
[----:B--2---:R-:W-:Y:S04]  /*4fc0*/  STL [R1+0x364], R15 ;  /* 0x0003640f01007387 */ /* 0x004fe80000100800 */
[----:B------:R-:W-:Y:S04]  /*4fd0*/  STL [R1+0xb0], R26 ;  /* 0x0000b01a01007387 */ /* 0x000fe80000100800 */
[----:B----4-:R-:W-:Y:S04]  /*4fe0*/  STL [R1+0xac], R14 ;  /* 0x0000ac0e01007387 */ /* 0x010fe80000100800 */
[----:B------:R0:W-:Y:S02]  /*4ff0*/  STL [R1+0x360], R13 ;  /* 0x0003600d01007387 */ /* 0x0001e40000100800 */
[----:B0-----:R-:W-:-:S04]  /*5000*/  LOP3.LUT R13, R2, 0x3a, RZ, 0xfc, !PT ;  /* 0x0000003a020d7812 */ /* 0x001fc800078efcff */
[----:B------:R-:W-:Y:S02]  /*5010*/  ISETP.LT.AND P4, PT, R13, R46, P0 ;  /* 0x0000002e0d00720c */ /* 0x000fe40000781270 */
[----:B---3--:R-:W-:-:S04]  /*5020*/  LEA R6, P5, R24, R3, 0x1 ;  /* 0x0000000318067211 */ /* 0x008fc800078a08ff */
[----:B------:R-:W-:-:S05]  /*5030*/  LEA.HI.X.SX32 R7, R24, R0, 0x1, P5 ;  /* 0x0000000018077211 */ /* 0x000fca00028f0eff */
[----:B------:R0:W2:Y:S04]  /*5040*/  @P3 LDG.E.U16 R12, desc[UR22][R6.64] ;  /* 0x00000016060c3981 */ /* 0x0000a8000c1e1500 */
[----:B------:R1:W3:Y:S01]  /*5050*/  @P4 LDG.E.U16 R21, desc[UR22][R4.64] ;  /* 0x0000001604154981 */ /* 0x0002e2000c1e1500 */
[----:B0-----:R-:W-:Y:S02]  /*5060*/  PRMT R7, RZ, 0x7610, R7 ;  /* 0x00007610ff077816 */ /* 0x001fe40000000007 */
[----:B-1----:R-:W-:-:S04]  /*5070*/  LEA R4, P4, R31, R3, 0x1 ;  /* 0x000000031f047211 */ /* 0x002fc800078808ff */
[----:B------:R-:W-:-:S05]  /*5080*/  LEA.HI.X.SX32 R5, R31, R0, 0x1, P4 ;  /* 0x000000001f057211 */ /* 0x000fca00020f0eff */
[----:B------:R0:W4:Y:S01]  /*5090*/  @P2 LDG.E.U16 R7, desc[UR22][R4.64] ;  /* 0x0000001604072981 */ /* 0x000122000c1e1500 */
[----:B------:R-:W-:-:S03]  /*50a0*/  IMAD R16, R48, 0x2, R8 ;  /* 0x0000000230107824 */ /* 0x000fc600078e0208 */
[----:B------:R-:W-:Y:S01]  /*50b0*/  STL [R1+0xa8], R25 ;  /* 0x0000a81901007387 */ /* 0x000fe20000100800 */
[----:B------:R-:W-:Y:S01]  /*50c0*/  IMAD R39, R48, 0x2, R16 ;  /* 0x0000000230277824 */ /* 0x000fe200078e0210 */
[----:B------:R-:W-:-:S03]  /*50d0*/  LOP3.LUT R6, R2, 0x48, RZ, 0xfc, !PT ;  /* 0x0000004802067812 */ /* 0x000fc600078efcff */
[----:B------:R-:W-:Y:S01]  /*50e0*/  IMAD R11, R48, 0x2, R39 ;  /* 0x00000002300b7824 */ /* 0x000fe200078e0227 */
[----:B------:R-:W-:Y:S02]  /*50f0*/  ISETP.LT.AND P4, PT, R6, R46, P0 ;  /* 0x0000002e0600720c */ /* 0x000fe40000781270 */
[----:B------:R-:W-:Y:S01]  /*5100*/  PRMT R23, RZ, 0x7610, R23 ;  /* 0x00007610ff177816 */ /* 0x000fe20000000017 */
[----:B------:R-:W-:Y:S01]  /*5110*/  IMAD R27, R48, 0x2, R11 ;  /* 0x00000002301b7824 */ /* 0x000fe200078e020b */
[----:B------:R-:W-:-:S03]  /*5120*/  LEA R6, P2, R11, R3, 0x1 ;  /* 0x000000030b067211 */ /* 0x000fc600078408ff */
[----:B------:R-:W-:-:S04]  /*5130*/  IMAD R15, R48, 0x2, R27 ;  /* 0x00000002300f7824 */ /* 0x000fc800078e021b */
[----:B------:R-:W-:-:S04]  /*5140*/  IMAD R38, R48, 0x2, R15 ;  /* 0x0000000230267824 */ /* 0x000fc800078e020f */
[----:B------:R-:W-:Y:S01]  /*5150*/  IMAD R10, R48, 0x2, R38 ;  /* 0x00000002300a7824 */ /* 0x000fe200078e0226 */
[----:B------:R-:W-:-:S04]  /*5160*/  PRMT R22, RZ, 0x7610, R22 ;  /* 0x00007610ff167816 */ /* 0x000fc80000000016 */
[----:B0-----:R-:W-:-:S04]  /*5170*/  LEA R4, P5, R10, R3, 0x1 ;  /* 0x000000030a047211 */ /* 0x001fc800078a08ff */
[----:B------:R-:W-:-:S05]  /*5180*/  LEA.HI.X.SX32 R5, R10, R0, 0x1, P5 ;  /* 0x000000000a057211 */ /* 0x000fca00028f0eff */
[----:B------:R0:W4:Y:S04]  /*5190*/  @P4 LDG.E.U16 R22, desc[UR22][R4.64] ;  /* 0x0000001604164981 */ /* 0x000128000c1e1500 */
[----:B---3--:R1:W-:Y:S02]  /*51a0*/  STL [R1+0x35c], R21 ;  /* 0x00035c1501007387 */ /* 0x0083e40000100800 */
[----:B-1----:R-:W-:-:S04]  /*51b0*/  LOP3.LUT R21, R2, 0x40, RZ, 0xfc, !PT ;  /* 0x0000004002157812 */ /* 0x002fc800078efcff */
[----:B------:R-:W-:Y:S01]  /*51c0*/  ISETP.LT.AND P3, PT, R21, R46, P0 ;  /* 0x0000002e1500720c */ /* 0x000fe20000761270 */
[----:B--2---:R-:W-:Y:S04]  /*51d0*/  STL [R1+0x358], R12 ;  /* 0x0003580c01007387 */ /* 0x004fe80000100800 */
[----:B----4-:R1:W-:Y:S02]  /*51e0*/  STL [R1+0x354], R7 ;  /* 0x0003540701007387 */ /* 0x0103e40000100800 */
[----:B-1----:R-:W-:Y:S01]  /*51f0*/  LEA.HI.X.SX32 R7, R11, R0, 0x1, P2 ;  /* 0x000000000b077211 */ /* 0x002fe200010f0eff */
[----:B------:R-:W-:-:S06]  /*5200*/  IMAD.MOV.U32 R11, RZ, RZ, R23 ;  /* 0x000000ffff0b7224 */ /* 0x000fcc00078e0017 */
[----:B------:R-:W2:Y:S01]  /*5210*/  @P3 LDG.E.U16 R11, desc[UR22][R6.64] ;  /* 0x00000016060b3981 */ /* 0x000ea2000c1e1500 */
[----:B------:R-:W-:-:S04]  /*5220*/  IMAD R26, R48, 0x2, R10 ;  /* 0x00000002301a7824 */ /* 0x000fc800078e020a */
[----:B------:R-:W-:-:S04]  /*5230*/  IMAD R14, R48, 0x2, R26 ;  /* 0x00000002300e7824 */ /* 0x000fc800078e021a */
[----:B------:R-:W-:-:S04]  /*5240*/  IMAD R37, R48, 0x2, R14 ;  /* 0x0000000230257824 */ /* 0x000fc800078e020e */
[----:B------:R-:W-:-:S04]  /*5250*/  IMAD R9, R48, 0x2, R37 ;  /* 0x0000000230097824 */ /* 0x000fc800078e0225 */
[----:B------:R-:W-:-:S04]  /*5260*/  IMAD R25, R48, 0x2, R9 ;  /* 0x0000000230197824 */ /* 0x000fc800078e0209 */
[C---:B------:R-:W-:Y:S01]  /*5270*/  IMAD R13, R48.reuse, 0x2, R25 ;  /* 0x00000002300d7824 */ /* 0x040fe200078e0219 */
[----:B------:R-:W-:Y:S03]  /*5280*/  STL.S16 [R1+0x350], R23 ;  /* 0x0003501701007387 */ /* 0x000fe60000100600 */
[----:B------:R-:W-:Y:S01]  /*5290*/  IMAD R36, R48, 0x2, R13 ;  /* 0x0000000230247824 */ /* 0x000fe200078e020d */
[C---:B------:R-:W-:Y:S02]  /*52a0*/  LOP3.LUT R31, R2.reuse, 0x50, RZ, 0xfc, !PT ;  /* 0x00000050021f7812 */ /* 0x040fe400078efcff */
[----:B0-----:R-:W-:Y:S01]  /*52b0*/  LOP3.LUT R5, R2, 0x58, RZ, 0xfc, !PT ;  /* 0x0000005802057812 */ /* 0x001fe200078efcff */
[----:B------:R-:W-:Y:S01]  /*52c0*/  IMAD R8, R48, 0x2, R36 ;  /* 0x0000000230087824 */ /* 0x000fe200078e0224 */
[----:B------:R-:W-:-:S03]  /*52d0*/  ISETP.LT.AND P2, PT, R31, R46, P0 ;  /* 0x0000002e1f00720c */ /* 0x000fc60000741270 */
[----:B------:R-:W-:Y:S01]  /*52e0*/  IMAD R24, R48, 0x2, R8 ;  /* 0x0000000230187824 */ /* 0x000fe200078e0208 */
[----:B------:R-:W-:-:S03]  /*52f0*/  LEA R4, P5, R8, R3, 0x1 ;  /* 0x0000000308047211 */ /* 0x000fc600078a08ff */
[----:B------:R-:W-:Y:S01]  /*5300*/  IMAD R12, R48, 0x2, R24 ;  /* 0x00000002300c7824 */ /* 0x000fe200078e0218 */
[----:B------:R-:W-:-:S03]  /*5310*/  PRMT R30, RZ, 0x7610, R30 ;  /* 0x00007610ff1e7816 */ /* 0x000fc6000000001e */
[----:B------:R-:W-:-:S04]  /*5320*/  IMAD R32, R48, 0x2, R12 ;  /* 0x0000000230207824 */ /* 0x000fc800078e020c */
[----:B------:R-:W-:Y:S01]  /*5330*/  IMAD R21, R48, 0x2, R32 ;  /* 0x0000000230157824 */ /* 0x000fe200078e0220 */
[----:B------:R-:W-:Y:S01]  /*5340*/  PRMT R28, RZ, 0x7610, R28 ;  /* 0x00007610ff1c7816 */ /* 0x000fe2000000001c */
[----:B--2---:R-:W-:Y:S01]  /*5350*/  @P3 STL [R1+0x350], R11 ;  /* 0x0003500b01003387 */ /* 0x004fe20000100800 */
[----:B------:R-:W-:-:S04]  /*5360*/  LEA R6, P3, R9, R3, 0x1 ;  /* 0x0000000309067211 */ /* 0x000fc800078608ff */
[----:B------:R-:W-:Y:S02]  /*5370*/  LEA.HI.X.SX32 R7, R9, R0, 0x1, P3 ;  /* 0x0000000009077211 */ /* 0x000fe400018f0eff */
[----:B------:R-:W-:Y:S02]  /*5380*/  ISETP.LT.AND P3, PT, R5, R46, P0 ;  /* 0x0000002e0500720c */ /* 0x000fe40000761270 */
[----:B------:R-:W-:Y:S01]  /*5390*/  LEA.HI.X.SX32 R5, R8, R0, 0x1, P5 ;  /* 0x0000000008057211 */ /* 0x000fe200028f0eff */
[----:B------:R0:W-:Y:S01]  /*53a0*/  STL [R1+0x34c], R22 ;  /* 0x00034c1601007387 */ /* 0x0001e20000100800 */
[----:B------:R-:W-:-:S03]  /*53b0*/  PRMT R8, RZ, 0x7610, R8 ;  /* 0x00007610ff087816 */ /* 0x000fc60000000008 */
[----:B------:R1:W2:Y:S01]  /*53c0*/  @P2 LDG.E.U16 R30, desc[UR22][R6.64] ;  /* 0x00000016061e2981 */ /* 0x0002a2000c1e1500 */
[----:B0-----:R-:W-:-:S05]  /*53d0*/  LOP3.LUT R22, R2, 0x60, RZ, 0xfc, !PT ;  /* 0x0000006002167812 */ /* 0x001fca00078efcff */
[----:B------:R-:W3:Y:S01]  /*53e0*/  @P3 LDG.E.U16 R8, desc[UR22][R4.64] ;  /* 0x0000001604083981 */ /* 0x000ee2000c1e1500 */
[----:B------:R-:W-:Y:S02]  /*53f0*/  ISETP.LT.AND P4, PT, R22, R46, P0 ;  /* 0x0000002e1600720c */ /* 0x000fe40000781270 */
[----:B-1----:R-:W-:-:S04]  /*5400*/  LEA R6, P2, R21, R3, 0x1 ;  /* 0x0000000315067211 */ /* 0x002fc800078408ff */
[----:B------:R-:W-:-:S07]  /*5410*/  LEA.HI.X.SX32 R7, R21, R0, 0x1, P2 ;  /* 0x0000000015077211 */ /* 0x000fce00010f0eff */
[----:B------:R0:W4:Y:S01]  /*5420*/  @P4 LDG.E.U16 R28, desc[UR22][R6.64] ;  /* 0x00000016061c4981 */ /* 0x000122000c1e1500 */
[----:B------:R-:W-:-:S04]  /*5430*/  IMAD R23, R48, 0x2, R21 ;  /* 0x0000000230177824 */ /* 0x000fc800078e0215 */
[----:B------:R-:W-:-:S04]  /*5440*/  IMAD R11, R48, 0x2, R23 ;  /* 0x00000002300b7824 */ /* 0x000fc800078e0217 */
[----:B------:R-:W-:Y:S01]  /*5450*/  IMAD R31, R48, 0x2, R11 ;  /* 0x00000002301f7824 */ /* 0x000fe200078e020b */
[----:B0-----:R-:W-:-:S03]  /*5460*/  PRMT R6, RZ, 0x7610, R6 ;  /* 0x00007610ff067816 */ /* 0x001fc60000000006 */
[----:B------:R-:W-:Y:S01]  /*5470*/  IMAD R10, R48, 0x2, R31 ;  /* 0x00000002300a7824 */ /* 0x000fe200078e021f */
[C---:B------:R-:W-:Y:S02]  /*5480*/  LOP3.LUT R7, R2.reuse, 0x78, RZ, 0xfc, !PT ;  /* 0x0000007802077812 */ /* 0x040fe400078efcff */
[----:B------:R-:W-:Y:S01]  /*5490*/  LOP3.LUT R4, R2, 0x70, RZ, 0xfc, !PT ;  /* 0x0000007002047812 */ /* 0x000fe200078efcff */
[----:B------:R-:W-:Y:S01]  /*54a0*/  IMAD R22, R48, 0x2, R10 ;  /* 0x0000000230167824 */ /* 0x000fe200078e020a */
[----:B--2---:R-:W-:Y:S04]  /*54b0*/  STL [R1+0x348], R30 ;  /* 0x0003481e01007387 */ /* 0x004fe80000100800 */
[----:B---3--:R-:W-:Y:S04]  /*54c0*/  STL [R1+0x344], R8 ;  /* 0x0003440801007387 */ /* 0x008fe80000100800 */
[----:B------:R0:W-:Y:S02]  /*54d0*/  STL.S16 [R1+0x33c], R6 ;  /* 0x00033c0601007387 */ /* 0x0001e40000100600 */
[----:B0-----:R-:W-:-:S02]  /*54e0*/  LEA R6, P3, R10, R3, 0x1 ;  /* 0x000000030a067211 */ /* 0x001fc400078608ff */
[----:B------:R-:W-:Y:S02]  /*54f0*/  LOP3.LUT R8, R2, 0x68, RZ, 0xfc, !PT ;  /* 0x0000006802087812 */ /* 0x000fe400078efcff */
[----:B------:R-:W-:Y:S02]  /*5500*/  LEA.HI.X.SX32 R7, R10, R0, 0x1, P3 ;  /* 0x000000000a077211 */ /* 0x000fe400018f0eff */
[C---:B------:R-:W-:Y:S02]  /*5510*/  LOP3.LUT R10, R2.reuse, 0x78, RZ, 0xfc, !PT ;  /* 0x00000078020a7812 */ /* 0x040fe400078efcff */
[----:B------:R-:W-:Y:S01]  /*5520*/  LOP3.LUT R2, R2, 0x42, RZ, 0xfc, !PT ;  /* 0x0000004202027812 */ /* 0x000fe200078efcff */
[----:B----4-:R0:W-:Y:S05]  /*5530*/  STL [R1+0x340], R28 ;  /* 0x0003401c01007387 */ /* 0x0101ea0000100800 */
[----:B------:R-:W2:Y:S01]  /*5540*/  LDL R2, [R1+0x33c] ;  /* 0x00033c0001027983 */ /* 0x000ea20000100800 */
[----:B------:R-:W-:-:S13]  /*5550*/  ISETP.LT.AND P4, PT, R8, R46, P0 ;  /* 0x0000002e0800720c */ /* 0x000fda0000781270 */
[----:B--2---:R1:W2:Y:S01]  /*5560*/  @P4 LDG.E.U16 R2, desc[UR22][R6.64] ;  /* 0x0000001606024981 */ /* 0x0042a2000c1e1500 */
[----:B------:R-:W-:-:S04]  /*5570*/  IMAD R9, R48, 0x2, R22 ;  /* 0x0000000230097824 */ /* 0x000fc800078e0216 */
[----:B------:R-:W-:-:S04]  /*5580*/  IMAD R30, R48, 0x2, R9 ;  /* 0x00000002301e7824 */ /* 0x000fc800078e0209 */
[----:B------:R-:W-:-:S04]  /*5590*/  IMAD R5, R48, 0x2, R30 ;  /* 0x0000000230057824 */ /* 0x000fc800078e021e */
[----:B------:R-:W-:-:S04]  /*55a0*/  IMAD R21, R48, 0x2, R5 ;  /* 0x0000000230157824 */ /* 0x000fc800078e0205 */
[----:B------:R-:W-:Y:S01]  /*55b0*/  IMAD R8, R48, 0x2, R21 ;  /* 0x0000000230087824 */ /* 0x000fe200078e0215 */
[----:B------:R-:W-:-:S03]  /*55c0*/  ISETP.LT.AND P2, PT, R4, R46, P0 ;  /* 0x0000002e0400720c */ /* 0x000fc60000741270 */
[----:B0-----:R-:W-:Y:S01]  /*55d0*/  IMAD R28, R48, 0x2, R8 ;  /* 0x00000002301c7824 */ /* 0x001fe200078e0208 */
[----:B------:R-:W-:Y:S02]  /*55e0*/  ISETP.LT.AND P3, PT, R10, R46, P0 ;  /* 0x0000002e0a00720c */ /* 0x000fe40000761270 */
[CC--:B------:R-:W-:Y:S01]  /*55f0*/  LEA R4, P5, R5.reuse, R3.reuse, 0x1 ;  /* 0x0000000305047211 */ /* 0x0c0fe200078a08ff */
[----:B------:R-:W-:Y:S01]  /*5600*/  IMAD R10, R48, 0x2, R28 ;  /* 0x00000002300a7824 */ /* 0x000fe200078e021c */
[----:B------:R-:W-:Y:S02]  /*5610*/  PRMT R43, RZ, 0x7610, R43 ;  /* 0x00007610ff2b7816 */ /* 0x000fe4000000002b */
[----:B------:R-:W-:Y:S02]  /*5620*/  LEA.HI.X.SX32 R5, R5, R0, 0x1, P5 ;  /* 0x0000000005057211 */ /* 0x000fe400028f0eff */
[----:B-1----:R-:W-:Y:S02]  /*5630*/  LEA R6, P5, R10, R3, 0x1 ;  /* 0x000000030a067211 */ /* 0x002fe400078a08ff */
[----:B------:R-:W-:Y:S01]  /*5640*/  PRMT R42, RZ, 0x7610, R42 ;  /* 0x00007610ff2a7816 */ /* 0x000fe2000000002a */
[----:B------:R0:W3:Y:S04]  /*5650*/  @P2 LDG.E.U16 R43, desc[UR22][R4.64] ;  /* 0x00000016042b2981 */ /* 0x0000e8000c1e1500 */
[----:B--2---:R1:W-:Y:S02]  /*5660*/  @P4 STL [R1+0x33c], R2 ;  /* 0x00033c0201004387 */ /* 0x0043e40000100800 */
[----:B-1----:R-:W1:Y:S02]  /*5670*/  S2R R2, SR_TID.X ;  /* 0x0000000000027919 */ /* 0x002e640000002100 */
[----:B-1----:R-:W-:-:S04]  /*5680*/  SHF.R.U32.HI R2, RZ, 0x6, R2 ;  /* 0x00000006ff027819 */ /* 0x002fc80000011602 */
[----:B------:R-:W-:-:S04]  /*5690*/  SGXT.U32 R2, R2, 0x1 ;  /* 0x000000010202781a */ /* 0x000fc80000000000 */
[----:B------:R-:W-:-:S04]  /*56a0*/  LOP3.LUT R7, R2, 0x42, RZ, 0xfc, !PT ;  /* 0x0000004202077812 */ /* 0x000fc800078efcff */
[----:B------:R-:W-:Y:S02]  /*56b0*/  ISETP.LT.AND P4, PT, R7, R46, P0 ;  /* 0x0000002e0700720c */ /* 0x000fe40000781270 */
[----:B------:R-:W-:-:S05]  /*56c0*/  LEA.HI.X.SX32 R7, R10, R0, 0x1, P5 ;  /* 0x000000000a077211 */ /* 0x000fca00028f0eff */
[----:B------:R1:W2:Y:S01]  /*56d0*/  @P3 LDG.E.U16 R42, desc[UR22][R6.64] ;  /* 0x00000016062a3981 */ /* 0x0002a2000c1e1500 */
[CC--:B0-----:R-:W-:Y:S02]  /*56e0*/  LEA R4, P2, R27.reuse, R3.reuse, 0x1 ;  /* 0x000000031b047211 */ /* 0x0c1fe400078408ff */
[----:B------:R-:W-:Y:S02]  /*56f0*/  PRMT R50, RZ, 0x7610, R50 ;  /* 0x00007610ff327816 */ /* 0x000fe40000000032 */
[C---:B------:R-:W-:Y:S02]  /*5700*/  LOP3.LUT R5, R2.reuse, 0x4a, RZ, 0xfc, !PT ;  /* 0x0000004a02057812 */ /* 0x040fe400078efcff */
[----:B------:R-:W-:Y:S02]  /*5710*/  LEA.HI.X.SX32 R5, R27, R0, 0x1, P2 ;  /* 0x000000001b057211 */ /* 0x000fe400010f0eff */
[----:B-1----:R-:W-:Y:S01]  /*5720*/  LOP3.LUT R7, R2, 0x4a, RZ, 0xfc, !PT ;  /* 0x0000004a02077812 */ /* 0x002fe200078efcff */
[----:B---3--:R0:W-:Y:S03]  /*5730*/  STL [R1+0x338], R43 ;  /* 0x0003382b01007387 */ /* 0x0081e60000100800 */
[----:B------:R-:W-:Y:S01]  /*5740*/  ISETP.LT.AND P3, PT, R7, R46, P0 ;  /* 0x0000002e0700720c */ /* 0x000fe20000761270 */
[----:B------:R1:W3:Y:S01]  /*5750*/  @P4 LDG.E.U16 R50, desc[UR22][R4.64] ;  /* 0x0000001604324981 */ /* 0x0002e2000c1e1500 */
[----:B------:R-:W-:-:S03]  /*5760*/  LEA R6, P4, R26, R3, 0x1 ;  /* 0x000000031a067211 */ /* 0x000fc600078808ff */
[----:B0-----:R-:W4:Y:S01]  /*5770*/  LDL.LU R43, [R1+0x910] ;  /* 0x00091000012b7983 */ /* 0x001f220000300800 */
[----:B------:R-:W-:Y:S02]  /*5780*/  PRMT R52, RZ, 0x7610, R52 ;  /* 0x00007610ff347816 */ /* 0x000fe40000000034 */
[----:B------:R-:W-:Y:S02]  /*5790*/  LOP3.LUT R7, R2, 0x5a, RZ, 0xfc, !PT ;  /* 0x0000005a02077812 */ /* 0x000fe400078efcff */
[----:B------:R-:W-:Y:S02]  /*57a0*/  LEA.HI.X.SX32 R7, R26, R0, 0x1, P4 ;  /* 0x000000001a077211 */ /* 0x000fe400020f0eff */
[----:B-1----:R-:W-:Y:S02]  /*57b0*/  LOP3.LUT R5, R2, 0x5a, RZ, 0xfc, !PT ;  /* 0x0000005a02057812 */ /* 0x002fe400078efcff */
[----:B------:R-:W-:Y:S01]  /*57c0*/  LEA R4, P5, R25, R3, 0x1 ;  /* 0x0000000319047211 */ /* 0x000fe200078a08ff */
[----:B------:R0:W3:Y:S01]  /*57d0*/  @P3 LDG.E.U16 R52, desc[UR22][R6.64] ;  /* 0x0000001606343981 */ /* 0x0000e2000c1e1500 */
[----:B------:R-:W-:-:S02]  /*57e0*/  ISETP.LT.AND P4, PT, R5, R46, P0 ;  /* 0x0000002e0500720c */ /* 0x000fc40000781270 */
[----:B------:R-:W-:Y:S02]  /*57f0*/  PRMT R41, RZ, 0x7610, R41 ;  /* 0x00007610ff297816 */ /* 0x000fe40000000029 */
[----:B------:R-:W-:Y:S02]  /*5800*/  LEA.HI.X.SX32 R5, R25, R0, 0x1, P5 ;  /* 0x0000000019057211 */ /* 0x000fe400028f0eff */
[----:B0-----:R-:W-:Y:S02]  /*5810*/  LOP3.LUT R7, R2, 0x62, RZ, 0xfc, !PT ;  /* 0x0000006202077812 */ /* 0x001fe400078efcff */
[----:B------:R-:W-:Y:S02]  /*5820*/  LEA R6, P5, R24, R3, 0x1 ;  /* 0x0000000318067211 */ /* 0x000fe400078a08ff */
[----:B------:R-:W-:Y:S02]  /*5830*/  ISETP.LT.AND P3, PT, R7, R46, P0 ;  /* 0x0000002e0700720c */ /* 0x000fe40000761270 */
[----:B------:R-:W-:-:S02]  /*5840*/  PRMT R45, RZ, 0x7610, R45 ;  /* 0x00007610ff2d7816 */ /* 0x000fc4000000002d */
[----:B------:R-:W-:Y:S02]  /*5850*/  LEA.HI.X.SX32 R7, R24, R0, 0x1, P5 ;  /* 0x0000000018077211 */ /* 0x000fe400028f0eff */
[----:B------:R-:W-:-:S03]  /*5860*/  PRMT R49, RZ, 0x7610, R49 ;  /* 0x00007610ff317816 */ /* 0x000fc60000000031 */
[----:B------:R-:W4:Y:S04]  /*5870*/  @P4 LDG.E.U16 R45, desc[UR22][R6.64] ;  /* 0x00000016062d4981 */ /* 0x000f28000c1e1500 */
[----:B--2---:R0:W-:Y:S02]  /*5880*/  STL [R1+0x328], R42 ;  /* 0x0003282a01007387 */ /* 0x0041e40000100800 */
[----:B0-----:R-:W-:-:S04]  /*5890*/  LOP3.LUT R42, R2, 0x52, RZ, 0xfc, !PT ;  /* 0x00000052022a7812 */ /* 0x001fc800078efcff */
[----:B------:R-:W-:-:S13]  /*58a0*/  ISETP.LT.AND P2, PT, R42, R46, P0 ;  /* 0x0000002e2a00720c */ /* 0x000fda0000741270 */
[----:B------:R0:W2:Y:S02]  /*58b0*/  @P2 LDG.E.U16 R41, desc[UR22][R4.64] ;  /* 0x0000001604292981 */ /* 0x0000a4000c1e1500 */
[C---:B0-----:R-:W-:Y:S02]  /*58c0*/  LEA R4, P2, R23.reuse, R3, 0x1 ;  /* 0x0000000317047211 */ /* 0x041fe400078408ff */
[----:B------:R-:W-:Y:S02]  /*58d0*/  LOP3.LUT R5, R2, 0x6a, RZ, 0xfc, !PT ;  /* 0x0000006a02057812 */ /* 0x000fe400078efcff */
[----:B------:R-:W-:-:S05]  /*58e0*/  LEA.HI.X.SX32 R5, R23, R0, 0x1, P2 ;  /* 0x0000000017057211 */ /* 0x000fca00010f0eff */
[----:B------:R0:W4:Y:S01]  /*58f0*/  @P3 LDG.E.U16 R49, desc[UR22][R4.64] ;  /* 0x0000001604313981 */ /* 0x000122000c1e1500 */
[----:B------:R-:W-:-:S03]  /*5900*/  LOP3.LUT R42, R2, 0x62, RZ, 0xfc, !PT ;  /* 0x00000062022a7812 */ /* 0x000fc600078efcff */
[----:B---3--:R1:W-:Y:S01]  /*5910*/  STL [R1+0x32c], R50 ;  /* 0x00032c3201007387 */ /* 0x0083e20000100800 */
[----:B------:R-:W-:-:S03]  /*5920*/  LOP3.LUT R7, R2, 0x6a, RZ, 0xfc, !PT ;  /* 0x0000006a02077812 */ /* 0x000fc600078efcff */
[----:B-1----:R-:W3:Y:S04]  /*5930*/  LDL.LU R50, [R1+0x90c] ;  /* 0x00090c0001327983 */ /* 0x002ee80000300800 */
[----:B------:R-:W3:Y:S04]  /*5940*/  LDL.LU R42, [R1+0x908] ;  /* 0x00090800012a7983 */ /* 0x000ee80000300800 */
[----:B------:R1:W-:Y:S01]  /*5950*/  STL [R1+0x31c], R52 ;  /* 0x00031c3401007387 */ /* 0x0003e20000100800 */
[----:B0-----:R-:W-:-:S03]  /*5960*/  PRMT R4, RZ, 0x7610, R4 ;  /* 0x00007610ff047816 */ /* 0x001fc60000000004 */
[----:B-1----:R-:W3:Y:S01]  /*5970*/  LDL R52, [R1+0x70] ;  /* 0x0000700001347983 */ /* 0x002ee20000100800 */
[----:B------:R-:W-:Y:S02]  /*5980*/  ISETP.LT.AND P4, PT, R7, R46, P0 ;  /* 0x0000002e0700720c */ /* 0x000fe40000781270 */
[C---:B------:R-:W-:Y:S02]  /*5990*/  LOP3.LUT R7, R2.reuse, 0x7a, RZ, 0xfc, !PT ;  /* 0x0000007a02077812 */ /* 0x040fe400078efcff */
[C---:B------:R-:W-:Y:S01]  /*59a0*/  LOP3.LUT R5, R2.reuse, 0x7a, RZ, 0xfc, !PT ;  /* 0x0000007a02057812 */ /* 0x040fe200078efcff */
[----:B--2---:R0:W-:Y:S04]  /*59b0*/  STL [R1+0x318], R41 ;  /* 0x0003182901007387 */ /* 0x0041e80000100800 */
[----:B0-----:R-:W2:Y:S04]  /*59c0*/  LDL.LU R41, [R1+0x904] ;  /* 0x0009040001297983 */ /* 0x001ea80000300800 */
[----:B----4-:R0:W-:Y:S04]  /*59d0*/  STL [R1+0x30c], R45 ;  /* 0x00030c2d01007387 */ /* 0x0101e80000100800 */
[----:B------:R1:W-:Y:S01]  /*59e0*/  STL [R1+0x308], R49 ;  /* 0x0003083101007387 */ /* 0x0003e20000100800 */
[----:B0-----:R-:W-:-:S04]  /*59f0*/  LOP3.LUT R45, R2, 0x72, RZ, 0xfc, !PT ;  /* 0x00000072022d7812 */ /* 0x001fc800078efcff */
[----:B------:R-:W-:Y:S01]  /*5a00*/  ISETP.LT.AND P2, PT, R45, R46, P0 ;  /* 0x0000002e2d00720c */ /* 0x000fe20000741270 */
[----:B-1----:R-:W2:Y:S01]  /*5a10*/  LDL.LU R49, [R1+0x900] ;  /* 0x0009000001317983 */ /* 0x002ea20000300800 */
[----:B------:R-:W-:-:S03]  /*5a20*/  LOP3.LUT R45, R2, 0xc, RZ, 0xfc, !PT ;  /* 0x0000000c022d7812 */ /* 0x000fc600078efcff */
[----:B------:R0:W-:Y:S04]  /*5a30*/  STL.S16 [R1+0x2ec], R4 ;  /* 0x0002ec0401007387 */ /* 0x0001e80000100600 */
[----:B------:R-:W4:Y:S01]  /*5a40*/  LDL R2, [R1+0x2ec] ;  /* 0x0002ec0001027983 */ /* 0x000f220000100800 */
[----:B------:R-:W-:-:S04]  /*5a50*/  LEA R6, P3, R22, R3, 0x1 ;  /* 0x0000000316067211 */ /* 0x000fc800078608ff */
[----:B------:R-:W-:-:S05]  /*5a60*/  LEA.HI.X.SX32 R7, R22, R0, 0x1, P3 ;  /* 0x0000000016077211 */ /* 0x000fca00018f0eff */
[----:B----4-:R1:W4:Y:S01]  /*5a70*/  @P4 LDG.E.U16 R2, desc[UR22][R6.64] ;  /* 0x0000001606024981 */ /* 0x010322000c1e1500 */
[-C--:B0-----:R-:W-:Y:S01]  /*5a80*/  LEA R4, P5, R21, R3.reuse, 0x1 ;  /* 0x0000000315047211 */ /* 0x081fe200078a08ff */
[----:B------:R-:W-:Y:S01]  /*5a90*/  IMAD R10, R48, 0x2, R10 ;  /* 0x00000002300a7824 */ /* 0x000fe200078e020a */
[----:B------:R-:W-:Y:S02]  /*5aa0*/  ISETP.LT.AND P3, PT, R5, R46, P0 ;  /* 0x0000002e0500720c */ /* 0x000fe40000761270 */
[----:B------:R-:W-:Y:S02]  /*5ab0*/  PRMT R47, RZ, 0x7610, R47 ;  /* 0x00007610ff2f7816 */ /* 0x000fe4000000002f */
[----:B------:R-:W-:Y:S02]  /*5ac0*/  LEA.HI.X.SX32 R5, R21, R0, 0x1, P5 ;  /* 0x0000000015057211 */ /* 0x000fe400028f0eff */
[----:B-1----:R-:W-:-:S03]  /*5ad0*/  LEA R6, P5, R10, R3, 0x1 ;  /* 0x000000030a067211 */ /* 0x002fc600078a08ff */
[----:B------:R3:W2:Y:S01]  /*5ae0*/  @P2 LDG.E.U16 R47, desc[UR22][R4.64] ;  /* 0x00000016042f2981 */ /* 0x0006a2000c1e1500 */
[----:B------:R-:W-:Y:S02]  /*5af0*/  PRMT R40, RZ, 0x7610, R40 ;  /* 0x00007610ff287816 */ /* 0x000fe40000000028 */
[----:B------:R-:W-:Y:S02]  /*5b00*/  LEA.HI.X.SX32 R7, R10, R0, 0x1, P5 ;  /* 0x000000000a077211 */ /* 0x000fe400028f0eff */
[----:B------:R-:W-:-:S03]  /*5b10*/  PRMT R44, RZ, 0x7610, R44 ;  /* 0x00007610ff2c7816 */ /* 0x000fc6000000002c */
[----:B------:R0:W2:Y:S01]  /*5b20*/  @P3 LDG.E.U16 R40, desc[UR22][R6.64] ;  /* 0x0000001606283981 */ /* 0x0000a2000c1e1500 */
[----:B---3--:R-:W-:-:S04]  /*5b30*/  LEA R4, P2, R52, R3, 0x1 ;  /* 0x0000000334047211 */ /* 0x008fc800078408ff */
[----:B------:R-:W-:Y:S01]  /*5b40*/  LEA.HI.X.SX32 R5, R52, R0, 0x1, P2 ;  /* 0x0000000034057211 */ /* 0x000fe200010f0eff */
[----:B----4-:R1:W-:Y:S01]  /*5b50*/  @P4 STL [R1+0x2ec], R2 ;  /* 0x0002ec0201004387 */ /* 0x0103e20000100800 */
[----:B------:R-:W-:-:S13]  /*5b60*/  ISETP.LT.AND P4, PT, R45, R46, P0 ;  /* 0x0000002e2d00720c */ /* 0x000fda0000781270 */
[----:B------:R3:W4:Y:S01]  /*5b70*/  @P4 LDG.E.U16 R44, desc[UR22][R4.64] ;  /* 0x00000016042c4981 */ /* 0x000722000c1e1500 */
[----:B-1----:R-:W1:Y:S03]  /*5b80*/  S2R R2, SR_TID.X ;  /* 0x0000000000027919 */ /* 0x002e660000002100 */
[----:B--2---:R-:W-:Y:S04]  /*5b90*/  STL [R1+0x740], R47 ;  /* 0x0007402f01007387 */ /* 0x004fe80000100800 */
[----:B------:R-:W-:Y:S01]  /*5ba0*/  STL [R1+0x868], R47 ;  /* 0x0008682f01007387 */ /* 0x000fe20000100800 */
[----:B0-----:R-:W-:-:S03]  /*5bb0*/  LEA R6, P4, R51, R3, 0x1 ;  /* 0x0000000333067211 */ /* 0x001fc600078808ff */
[----:B------:R0:W-:Y:S01]  /*5bc0*/  STL [R1+0x2d8], R40 ;  /* 0x0002d82801007387 */ /* 0x0001e20000100800 */
[----:B------:R-:W-:Y:S02]  /*5bd0*/  PRMT R43, RZ, 0x7610, R43 ;  /* 0x00007610ff2b7816 */ /* 0x000fe4000000002b */
[----:B-1----:R-:W-:-:S04]  /*5be0*/  SHF.R.U32.HI R2, RZ, 0x6, R2 ;  /* 0x00000006ff027819 */ /* 0x002fc80000011602 */
[----:B------:R-:W-:-:S04]  /*5bf0*/  SGXT.U32 R2, R2, 0x1 ;  /* 0x000000010202781a */ /* 0x000fc80000000000 */
[C---:B------:R-:W-:Y:S02]  /*5c00*/  LOP3.LUT R45, R2.reuse, 0x14, RZ, 0xfc, !PT ;  /* 0x00000014022d7812 */ /* 0x040fe400078efcff */
[----:B0-----:R-:W-:Y:S02]  /*5c10*/  LOP3.LUT R40, R2, 0x1c, RZ, 0xfc, !PT ;  /* 0x0000001c02287812 */ /* 0x001fe400078efcff */
[-C--:B------:R-:W-:Y:S02]  /*5c20*/  ISETP.LT.AND P3, PT, R45, R46.reuse, P0 ;  /* 0x0000002e2d00720c */ /* 0x080fe40000761270 */
[----:B------:R-:W-:Y:S02]  /*5c30*/  ISETP.LT.AND P2, PT, R40, R46, P0 ;  /* 0x0000002e2800720c */ /* 0x000fe40000741270 */
[----:B------:R-:W-:Y:S02]  /*5c40*/  LEA.HI.X.SX32 R7, R51, R0, 0x1, P4 ;  /* 0x0000000033077211 */ /* 0x000fe400020f0eff */
[----:B---3--:R-:W-:-:S02]  /*5c50*/  LEA R4, P5, R20, R3, 0x1 ;  /* 0x0000000314047211 */ /* 0x008fc400078a08ff */
[----:B------:R-:W-:Y:S02]  /*5c60*/  PRMT R27, RZ, 0x7610, R27 ;  /* 0x00007610ff1b7816 */ /* 0x000fe4000000001b */
[----:B------:R-:W-:-:S03]  /*5c70*/  LEA.HI.X.SX32 R5, R20, R0, 0x1, P5 ;  /* 0x0000000014057211 */ /* 0x000fc600028f0eff */
[----:B------:R0:W2:Y:S01]  /*5c80*/  @P3 LDG.E.U16 R43, desc[UR22][R6.64] ;  /* 0x00000016062b3981 */ /* 0x0000a2000c1e1500 */
[----:B------:R-:W-:-:S03]  /*5c90*/  PRMT R25, RZ, 0x7610, R25 ;  /* 0x00007610ff197816 */ /* 0x000fc60000000019 */
[----:B------:R1:W3:Y:S01]  /*5ca0*/  @P2 LDG.E.U16 R27, desc[UR22][R4.64] ;  /* 0x00000016041b2981 */ /* 0x0002e2000c1e1500 */
[----:B0-----:R-:W-:-:S04]  /*5cb0*/  LEA R6, P5, R19, R3, 0x1 ;  /* 0x0000000313067211 */ /* 0x001fc800078a08ff */
[----:B------:R-:W-:Y:S01]  /*5cc0*/  LEA.HI.X.SX32 R7, R19, R0, 0x1, P5 ;  /* 0x0000000013077211 */ /* 0x000fe200028f0eff */
[----:B----4-:R0:W-:Y:S02]  /*5cd0*/  STL [R1+0x2fc], R44 ;  /* 0x0002fc2c01007387 */ /* 0x0101e40000100800 */
[----:B0-----:R-:W-:-:S04]  /*5ce0*/  LOP3.LUT R44, R2, 0x24, RZ, 0xfc, !PT ;  /* 0x00000024022c7812 */ /* 0x001fc800078efcff */
[----:B------:R-:W-:-:S13]  /*5cf0*/  ISETP.LT.AND P4, PT, R44, R46, P0 ;  /* 0x0000002e2c00720c */ /* 0x000fda0000781270 */
[----:B------:R0:W4:Y:S01]  /*5d00*/  @P4 LDG.E.U16 R25, desc[UR22][R6.64] ;  /* 0x0000001606194981 */ /* 0x000122000c1e1500 */
[----:B------:R-:W-:-:S04]  /*5d10*/  LOP3.LUT R40, R2, 0x2c, RZ, 0xfc, !PT ;  /* 0x0000002c02287812 */ /* 0x000fc800078efcff */
[----:B------:R-:W-:Y:S01]  /*5d20*/  ISETP.LT.AND P3, PT, R40, R46, P0 ;  /* 0x0000002e2800720c */ /* 0x000fe20000761270 */
[----:B------:R0:W-:Y:S01]  /*5d30*/  STL [R1+0x700], R51 ;  /* 0x0007003301007387 */ /* 0x0001e20000100800 */
[----:B-1----:R-:W-:-:S04]  /*5d40*/  LEA R4, P2, R18, R3, 0x1 ;  /* 0x0000000312047211 */ /* 0x002fc800078408ff */
[----:B------:R-:W-:Y:S02]  /*5d50*/  LEA.HI.X.SX32 R5, R18, R0, 0x1, P2 ;  /* 0x0000000012057211 */ /* 0x000fe400010f0eff */
[----:B0-----:R-:W-:Y:S02]  /*5d60*/  PRMT R51, RZ, 0x7610, R51 ;  /* 0x00007610ff337816 */ /* 0x001fe40000000033 */
[----:B------:R-:W-:-:S04]  /*5d70*/  PRMT R26, RZ, 0x7610, R26 ;  /* 0x00007610ff1a7816 */ /* 0x000fc8000000001a */
[----:B------:R0:W2:Y:S01]  /*5d80*/  @P3 LDG.E.U16 R51, desc[UR22][R4.64] ;  /* 0x0000001604333981 */ /* 0x0000a2000c1e1500 */
[----:B------:R-:W-:-:S03]  /*5d90*/  LEA R6, P3, R17, R3, 0x1 ;  /* 0x0000000311067211 */ /* 0x000fc600078608ff */
[----:B---3--:R1:W-:Y:S02]  /*5da0*/  STL [R1+0x2dc], R27 ;  /* 0x0002dc1b01007387 */ /* 0x0083e40000100800 */
[----:B-1----:R-:W-:-:S04]  /*5db0*/  LOP3.LUT R27, R2, 0x34, RZ, 0xfc, !PT ;  /* 0x00000034021b7812 */ /* 0x002fc800078efcff */
[----:B------:R-:W-:Y:S02]  /*5dc0*/  ISETP.LT.AND P4, PT, R27, R46, P0 ;  /* 0x0000002e1b00720c */ /* 0x000fe40000781270 */
[----:B------:R-:W-:Y:S02]  /*5dd0*/  LOP3.LUT R27, R2, 0x44, RZ, 0xfc, !PT ;  /* 0x00000044021b7812 */ /* 0x000fe400078efcff */
[----:B0-----:R-:W-:Y:S02]  /*5de0*/  LEA R4, P5, R16, R3, 0x1 ;  /* 0x0000000310047211 */ /* 0x001fe400078a08ff */
[----:B------:R-:W-:Y:S02]  /*5df0*/  LEA.HI.X.SX32 R7, R17, R0, 0x1, P3 ;  /* 0x0000000011077211 */ /* 0x000fe400018f0eff */
[----:B------:R-:W-:Y:S02]  /*5e00*/  PRMT R53, RZ, 0x7610, R53 ;  /* 0x00007610ff357816 */ /* 0x000fe40000000035 */
[----:B------:R-:W-:-:S02]  /*5e10*/  ISETP.LT.AND P3, PT, R27, R46, P0 ;  /* 0x0000002e1b00720c */ /* 0x000fc40000761270 */
[----:B------:R-:W-:Y:S01]  /*5e20*/  LEA.HI.X.SX32 R5, R16, R0, 0x1, P5 ;  /* 0x0000000010057211 */ /* 0x000fe200028f0eff */
[----:B------:R0:W3:Y:S01]  /*5e30*/  @P4 LDG.E.U16 R26, desc[UR22][R6.64] ;  /* 0x00000016061a4981 */ /* 0x0000e2000c1e1500 */
[----:B------:R-:W-:Y:S02]  /*5e40*/  PRMT R22, RZ, 0x7610, R22 ;  /* 0x00007610ff167816 */ /* 0x000fe40000000016 */
[----:B------:R-:W-:Y:S02]  /*5e50*/  PRMT R24, RZ, 0x7610, R24 ;  /* 0x00007610ff187816 */ /* 0x000fe40000000018 */
[----:B0-----:R-:W-:-:S04]  /*5e60*/  LEA R6, P5, R15, R3, 0x1 ;  /* 0x000000030f067211 */ /* 0x001fc800078a08ff */
[----:B------:R-:W-:-:S05]  /*5e70*/  LEA.HI.X.SX32 R7, R15, R0, 0x1, P5 ;  /* 0x000000000f077211 */ /* 0x000fca00028f0eff */
[----:B------:R-:W3:Y:S04]  /*5e80*/  @P3 LDG.E.U16 R22, desc[UR22][R6.64] ;  /* 0x0000001606163981 */ /* 0x000ee8000c1e1500 */
[----:B----4-:R0:W-:Y:S02]  /*5e90*/  STL [R1+0x2cc], R25 ;  /* 0x0002cc1901007387 */ /* 0x0101e40000100800 */
[----:B0-----:R-:W-:-:S04]  /*5ea0*/  LOP3.LUT R25, R2, 0x3c, RZ, 0xfc, !PT ;  /* 0x0000003c02197812 */ /* 0x001fc800078efcff */
[----:B------:R-:W-:Y:S02]  /*5eb0*/  ISETP.LT.AND P2, PT, R25, R46, P0 ;  /* 0x0000002e1900720c */ /* 0x000fe40000741270 */
[----:B------:R-:W-:-:S04]  /*5ec0*/  LOP3.LUT R25, R2, 0x4c, RZ, 0xfc, !PT ;  /* 0x0000004c02197812 */ /* 0x000fc800078efcff */
[----:B------:R-:W-:-:S07]  /*5ed0*/  ISETP.LT.AND P4, PT, R25, R46, P0 ;  /* 0x0000002e1900720c */ /* 0x000fce0000781270 */
[----:B------:R0:W4:Y:S02]  /*5ee0*/  @P2 LDG.E.U16 R53, desc[UR22][R4.64] ;  /* 0x0000001604352981 */ /* 0x000124000c1e1500 */
[----:B0-----:R-:W-:-:S04]  /*5ef0*/  LEA R4, P2, R14, R3, 0x1 ;  /* 0x000000030e047211 */ /* 0x001fc800078408ff */
[----:B------:R-:W-:-:S05]  /*5f00*/  LEA.HI.X.SX32 R5, R14, R0, 0x1, P2 ;  /* 0x000000000e057211 */ /* 0x000fca00010f0eff */
[----:B------:R0:W3:Y:S01]  /*5f10*/  @P4 LDG.E.U16 R24, desc[UR22][R4.64] ;  /* 0x0000001604184981 */ /* 0x0000e2000c1e1500 */
[----:B------:R-:W-:-:S03]  /*5f20*/  LOP3.LUT R25, R2, 0x54, RZ, 0xfc, !PT ;  /* 0x0000005402197812 */ /* 0x000fc600078efcff */
[----:B--2---:R-:W-:Y:S01]  /*5f30*/  STL [R1+0x708], R51 ;  /* 0x0007083301007387 */ /* 0x004fe20000100800 */
[----:B------:R-:W-:-:S03]  /*5f40*/  ISETP.LT.AND P3, PT, R25, R46, P0 ;  /* 0x0000002e1900720c */ /* 0x000fc60000761270 */
[----:B------:R-:W-:Y:S01]  /*5f50*/  STL [R1+0x86c], R51 ;  /* 0x00086c3301007387 */ /* 0x000fe20000100800 */
[----:B------:R-:W-:-:S03]  /*5f60*/  LEA R6, P4, R13, R3, 0x1 ;  /* 0x000000030d067211 */ /* 0x000fc600078808ff */
[----:B------:R-:W-:Y:S01]  /*5f70*/  STL [R1+0x2e8], R43 ;  /* 0x0002e82b01007387 */ /* 0x000fe20000100800 */
[----:B------:R-:W-:Y:S02]  /*5f80*/  PRMT R23, RZ, 0x7610, R23 ;  /* 0x00007610ff177816 */ /* 0x000fe40000000017 */
[----:B------:R-:W-:Y:S02]  /*5f90*/  LEA.HI.X.SX32 R7, R13, R0, 0x1, P4 ;  /* 0x000000000d077211 */ /* 0x000fe400020f0eff */
[----:B0-----:R-:W-:-:S03]  /*5fa0*/  LEA R4, P5, R12, R3, 0x1 ;  /* 0x000000030c047211 */ /* 0x001fc600078a08ff */
[----:B------:R0:W2:Y:S01]  /*5fb0*/  @P3 LDG.E.U16 R23, desc[UR22][R6.64] ;  /* 0x0000001606173981 */ /* 0x0000a2000c1e1500 */
[----:B------:R-:W-:Y:S02]  /*5fc0*/  LEA.HI.X.SX32 R5, R12, R0, 0x1, P5 ;  /* 0x000000000c057211 */ /* 0x000fe400028f0eff */
[----:B------:R-:W-:Y:S02]  /*5fd0*/  PRMT R21, RZ, 0x7610, R21 ;  /* 0x00007610ff157816 */ /* 0x000fe40000000015 */
[----:B------:R-:W-:Y:S02]  /*5fe0*/  PRMT R18, RZ, 0x7610, R18 ;  /* 0x00007610ff127816 */ /* 0x000fe40000000012 */
[----:B0-----:R-:W-:-:S04]  /*5ff0*/  LEA R6, P5, R11, R3, 0x1 ;  /* 0x000000030b067211 */ /* 0x001fc800078a08ff */
[----:B------:R-:W-:Y:S02]  /*6000*/  LEA.HI.X.SX32 R7, R11, R0, 0x1, P5 ;  /* 0x000000000b077211 */ /* 0x000fe400028f0eff */
[----:B------:R-:W-:Y:S01]  /*6010*/  PRMT R20, RZ, 0x7610, R20 ;  /* 0x00007610ff147816 */ /* 0x000fe20000000014 */
[----:B----4-:R0:W-:Y:S04]  /*6020*/  STL [R1+0x704], R53 ;  /* 0x0007043501007387 */ /* 0x0101e80000100800 */
[----:B---3--:R1:W-:Y:S04]  /*6030*/  STL [R1+0x18c], R22 ;  /* 0x00018c1601007387 */ /* 0x0083e80000100800 */
[----:B0-----:R-:W3:Y:S01]  /*6040*/  LDL.LU R53, [R1+0x6c] ;  /* 0x00006c0001357983 */ /* 0x001ee20000300800 */
[----:B-1----:R-:W-:-:S03]  /*6050*/  LOP3.LUT R22, R2, 0x5c, RZ, 0xfc, !PT ;  /* 0x0000005c02167812 */ /* 0x002fc600078efcff */
[----:B------:R0:W-:Y:S01]  /*6060*/  STL [R1+0x188], R24 ;  /* 0x0001881801007387 */ /* 0x0001e20000100800 */
[----:B------:R-:W-:Y:S02]  /*6070*/  ISETP.LT.AND P2, PT, R22, R46, P0 ;  /* 0x0000002e1600720c */ /* 0x000fe40000741270 */
[----:B0-----:R-:W-:-:S04]  /*6080*/  LOP3.LUT R24, R2, 0x64, RZ, 0xfc, !PT ;  /* 0x0000006402187812 */ /* 0x001fc800078efcff */
[----:B------:R-:W-:-:S07]  /*6090*/  ISETP.LT.AND P4, PT, R24, R46, P0 ;  /* 0x0000002e1800720c */ /* 0x000fce0000781270 */
[----:B------:R0:W4:Y:S01]  /*60a0*/  @P2 LDG.E.U16 R21, desc[UR22][R4.64] ;  /* 0x0000001604152981 */ /* 0x000122000c1e1500 */
[----:B------:R-:W-:-:S04]  /*60b0*/  LOP3.LUT R22, R2, 0x6c, RZ, 0xfc, !PT ;  /* 0x0000006c02167812 */ /* 0x000fc800078efcff */
[----:B------:R-:W-:Y:S01]  /*60c0*/  ISETP.LT.AND P3, PT, R22, R46, P0 ;  /* 0x0000002e1600720c */ /* 0x000fe20000761270 */
[----:B------:R1:W2:Y:S01]  /*60d0*/  @P4 LDG.E.U16 R18, desc[UR22][R6.64] ;  /* 0x0000001606124981 */ /* 0x0002a2000c1e1500 */
[----:B0-----:R-:W-:-:S04]  /*60e0*/  LEA R4, P2, R9, R3, 0x1 ;  /* 0x0000000309047211 */ /* 0x001fc800078408ff */
[----:B------:R-:W-:-:S07]  /*60f0*/  LEA.HI.X.SX32 R5, R9, R0, 0x1, P2 ;  /* 0x0000000009057211 */ /* 0x000fce00010f0eff */
[----:B------:R0:W3:Y:S04]  /*6100*/  @P3 LDG.E.U16 R20, desc[UR22][R4.64] ;  /* 0x0000001604143981 */ /* 0x0000e8000c1e1500 */
[----:B------:R-:W-:Y:S01]  /*6110*/  STL [R1+0x2bc], R26 ;  /* 0x0002bc1a01007387 */ /* 0x000fe20000100800 */
[----:B------:R-:W-:Y:S01]  /*6120*/  IMAD R10, R48, 0x2, R10 ;  /* 0x00000002300a7824 */ /* 0x000fe200078e020a */
[----:B------:R-:W-:-:S04]  /*6130*/  PRMT R17, RZ, 0x7610, R17 ;  /* 0x00007610ff117816 */ /* 0x000fc80000000011 */
[-C--:B-1----:R-:W-:Y:S02]  /*6140*/  LEA R6, P3, R10, R3.reuse, 0x1 ;  /* 0x000000030a067211 */ /* 0x082fe400078608ff */
[----:B0-----:R-:W-:Y:S02]  /*6150*/  LEA R4, P2, R8, R3, 0x1 ;  /* 0x0000000308047211 */ /* 0x001fe400078408ff */
[-C--:B------:R-:W-:Y:S02]  /*6160*/  LEA.HI.X.SX32 R7, R10, R0.reuse, 0x1, P3 ;  /* 0x000000000a077211 */ /* 0x080fe400018f0eff */
[----:B------:R-:W-:Y:S02]  /*6170*/  PRMT R19, RZ, 0x7610, R19 ;  /* 0x00007610ff137816 */ /* 0x000fe40000000013 */
[----:B------:R-:W-:Y:S02]  /*6180*/  LEA.HI.X.SX32 R5, R8, R0, 0x1, P2 ;  /* 0x0000000008057211 */ /* 0x000fe400010f0eff */
[----:B------:R-:W-:-:S02]  /*6190*/  PRMT R9, RZ, 0x7610, R9 ;  /* 0x00007610ff097816 */ /* 0x000fc40000000009 */
[----:B------:R-:W-:Y:S01]  /*61a0*/  PRMT R8, RZ, 0x7610, R8 ;  /* 0x00007610ff087816 */ /* 0x000fe20000000008 */
[----:B----4-:R0:W-:Y:S04]  /*61b0*/  STL [R1+0x180], R21 ;  /* 0x0001801501007387 */ /* 0x0101e80000100800 */
[----:B--2---:R1:W-:Y:S01]  /*61c0*/  STL [R1+0x178], R18 ;  /* 0x0001781201007387 */ /* 0x0043e20000100800 */
[C---:B0-----:R-:W-:Y:S02]  /*61d0*/  LOP3.LUT R21, R2.reuse, 0x74, RZ, 0xfc, !PT ;  /* 0x0000007402157812 */ /* 0x041fe400078efcff */
[----:B-1----:R-:W-:-:S04]  /*61e0*/  LOP3.LUT R18, R2, 0x7c, RZ, 0xfc, !PT ;  /* 0x0000007c02127812 */ /* 0x002fc800078efcff */
[-C--:B------:R-:W-:Y:S02]  /*61f0*/  ISETP.LT.AND P4, PT, R18, R46.reuse, P0 ;  /* 0x0000002e1200720c */ /* 0x080fe40000781270 */
[----:B------:R-:W-:Y:S01]  /*6200*/  ISETP.LT.AND P5, PT, R21, R46, P0 ;  /* 0x0000002e1500720c */ /* 0x000fe200007a1270 */
[----:B---3--:R0:W-:Y:S01]  /*6210*/  STL [R1+0x17c], R20 ;  /* 0x00017c1401007387 */ /* 0x0081e20000100800 */
[----:B------:R-:W-:-:S04]  /*6220*/  LOP3.LUT R18, R2, 0x16, RZ, 0xfc, !PT ;  /* 0x0000001602127812 */ /* 0x000fc800078efcff */
[----:B------:R-:W-:Y:S02]  /*6230*/  ISETP.LT.AND P3, PT, R18, R46, P0 ;  /* 0x0000002e1200720c */ /* 0x000fe40000761270 */
[----:B0-----:R-:W-:-:S03]  /*6240*/  LOP3.LUT R20, R2, 0xe, RZ, 0xfc, !PT ;  /* 0x0000000e02147812 */ /* 0x001fc600078efcff */
[----:B------:R0:W2:Y:S01]  /*6250*/  @P4 LDG.E.U16 R17, desc[UR22][R6.64] ;  /* 0x0000001606114981 */ /* 0x0000a2000c1e1500 */
[----:B------:R-:W-:-:S03]  /*6260*/  ISETP.LT.AND P2, PT, R20, R46, P0 ;  /* 0x0000002e1400720c */ /* 0x000fc60000741270 */
[----:B------:R1:W3:Y:S01]  /*6270*/  @P5 LDG.E.U16 R19, desc[UR22][R4.64] ;  /* 0x0000001604135981 */ /* 0x0002e2000c1e1500 */
[CC--:B0-----:R-:W-:Y:S02]  /*6280*/  LEA R6, P6, R50.reuse, R3.reuse, 0x1 ;  /* 0x0000000332067211 */ /* 0x0c1fe400078c08ff */
[C---:B-1----:R-:W-:Y:S02]  /*6290*/  LEA R4, P5, R53.reuse, R3, 0x1 ;  /* 0x0000000335047211 */ /* 0x042fe400078a08ff */
[-C--:B------:R-:W-:Y:S02]  /*62a0*/  LEA.HI.X.SX32 R7, R50, R0.reuse, 0x1, P6 ;  /* 0x0000000032077211 */ /* 0x080fe400030f0eff */
[----:B------:R-:W-:-:S03]  /*62b0*/  LEA.HI.X.SX32 R5, R53, R0, 0x1, P5 ;  /* 0x0000000035057211 */ /* 0x000fc600028f0eff */
[----:B------:R-:W4:Y:S04]  /*62c0*/  @P3 LDG.E.U16 R8, desc[UR22][R6.64] ;  /* 0x0000001606083981 */ /* 0x000f28000c1e1500 */
[----:B------:R0:W3:Y:S04]  /*62d0*/  @P2 LDG.E.U16 R9, desc[UR22][R4.64] ;  /* 0x0000001604092981 */ /* 0x0000e8000c1e1500 */
[----:B------:R-:W-:Y:S01]  /*62e0*/  STL [R1+0x184], R23 ;  /* 0x0001841701007387 */ /* 0x000fe20000100800 */
[----:B------:R-:W-:Y:S02]  /*62f0*/  PRMT R16, RZ, 0x7610, R16 ;  /* 0x00007610ff107816 */ /* 0x000fe40000000010 */
[----:B0-----:R-:W-:-:S04]  /*6300*/  LEA R4, P2, R29, R3, 0x1 ;  /* 0x000000031d047211 */ /* 0x001fc800078408ff */
[-C--:B------:R-:W-:Y:S02]  /*6310*/  LEA.HI.X.SX32 R5, R29, R0.reuse, 0x1, P2 ;  /* 0x000000001d057211 */ /* 0x080fe400010f0eff */
[C---:B------:R-:W-:Y:S02]  /*6320*/  LEA R6, P5, R35.reuse, R3, 0x1 ;  /* 0x0000000323067211 */ /* 0x040fe400078a08ff */
[----:B------:R-:W-:Y:S02]  /*6330*/  PRMT R14, RZ, 0x7610, R14 ;  /* 0x00007610ff0e7816 */ /* 0x000fe4000000000e */
[----:B------:R-:W-:Y:S02]  /*6340*/  LEA.HI.X.SX32 R7, R35, R0, 0x1, P5 ;  /* 0x0000000023077211 */ /* 0x000fe400028f0eff */
[----:B------:R-:W-:Y:S02]  /*6350*/  PRMT R13, RZ, 0x7610, R13 ;  /* 0x00007610ff0d7816 */ /* 0x000fe4000000000d */
[----:B------:R-:W-:Y:S01]  /*6360*/  PRMT R15, RZ, 0x7610, R15 ;  /* 0x00007610ff0f7816 */ /* 0x000fe2000000000f */
[----:B--2---:R0:W-:Y:S04]  /*6370*/  STL [R1+0x170], R17 ;  /* 0x0001701101007387 */ /* 0x0041e80000100800 */
[----:B------:R-:W-:Y:S01]  /*6380*/  STL [R1+0x750], R53 ;  /* 0x0007503501007387 */ /* 0x000fe20000100800 */
[----:B0-----:R-:W-:-:S03]  /*6390*/  LOP3.LUT R17, R2, 0x1e, RZ, 0xfc, !PT ;  /* 0x0000001e02117812 */ /* 0x001fc600078efcff */
[----:B------:R-:W-:Y:S01]  /*63a0*/  STL [R1+0x870], R53 ;  /* 0x0008703501007387 */ /* 0x000fe20000100800 */
[----:B------:R-:W-:-:S03]  /*63b0*/  ISETP.LT.AND P4, PT, R17, R46, P0 ;  /* 0x0000002e1100720c */ /* 0x000fc60000781270 */
[----:B------:R-:W-:Y:S04]  /*63c0*/  STL [R1+0x898], R53 ;  /* 0x0008983501007387 */ /* 0x000fe80000100800 */
[----:B------:R-:W-:Y:S04]  /*63d0*/  STL [R1+0x754], R50 ;  /* 0x0007543201007387 */ /* 0x000fe80000100800 */
[----:B------:R-:W-:Y:S04]  /*63e0*/  STL [R1+0x880], R50 ;  /* 0x0008803201007387 */ /* 0x000fe80000100800 */
[----:B------:R-:W-:Y:S04]  /*63f0*/  STL [R1+0x89c], R50 ;  /* 0x00089c3201007387 */ /* 0x000fe80000100800 */
[----:B------:R-:W-:Y:S04]  /*6400*/  STL [R1+0x8a8], R50 ;  /* 0x0008a83201007387 */ /* 0x000fe80000100800 */
[----:B------:R-:W-:Y:S04]  /*6410*/  STL [R1+0x8b8], R50 ;  /* 0x0008b83201007387 */ /* 0x000fe80000100800 */
[----:B---3--:R0:W-:Y:S04]  /*6420*/  STL [R1+0x16c], R9 ;  /* 0x00016c0901007387 */ /* 0x0081e80000100800 */
[----:B----4-:R1:W-:Y:S04]  /*6430*/  STL [R1+0x168], R8 ;  /* 0x0001680801007387 */ /* 0x0103e80000100800 */
[----:B------:R2:W3:Y:S01]  /*6440*/  @P4 LDG.E.U16 R16, desc[UR22][R4.64] ;  /* 0x0000001604104981 */ /* 0x0004e2000c1e1500 */
[----:B0-----:R-:W-:-:S02]  /*6450*/  LOP3.LUT R9, R2, 0x2e, RZ, 0xfc, !PT ;  /* 0x0000002e02097812 */ /* 0x001fc400078efcff */
[----:B-1----:R-:W-:Y:S02]  /*6460*/  LOP3.LUT R8, R2, 0x36, RZ, 0xfc, !PT ;  /* 0x0000003602087812 */ /* 0x002fe400078efcff */
[-C--:B------:R-:W-:Y:S02]  /*6470*/  ISETP.LT.AND P4, PT, R9, R46.reuse, P0 ;  /* 0x0000002e0900720c */ /* 0x080fe40000781270 */
[CC--:B--2---:R-:W-:Y:S02]  /*6480*/  LEA R4, P6, R33.reuse, R3.reuse, 0x1 ;  /* 0x0000000321047211 */ /* 0x0c4fe400078c08ff */
[----:B------:R-:W-:Y:S02]  /*6490*/  ISETP.LT.AND P3, PT, R8, R46, P0 ;  /* 0x0000002e0800720c */ /* 0x000fe40000761270 */
[----:B------:R-:W-:Y:S02]  /*64a0*/  LEA.HI.X.SX32 R5, R33, R0, 0x1, P6 ;  /* 0x0000000021057211 */ /* 0x000fe400030f0eff */
[----:B------:R-:W-:-:S04]  /*64b0*/  LEA R8, P6, R34, R3, 0x1 ;  /* 0x0000000322087211 */ /* 0x000fc800078c08ff */
[----:B------:R-:W-:Y:S01]  /*64c0*/  LEA.HI.X.SX32 R9, R34, R0, 0x1, P6 ;  /* 0x0000000022097211 */ /* 0x000fe200030f0eff */
[----:B------:R-:W2:Y:S04]  /*64d0*/  @P4 LDG.E.U16 R14, desc[UR22][R6.64] ;  /* 0x00000016060e4981 */ /* 0x000ea8000c1e1500 */
[----:B------:R-:W4:Y:S01]  /*64e0*/  @P3 LDG.E.U16 R13, desc[UR22][R8.64] ;  /* 0x00000016080d3981 */ /* 0x000f22000c1e1500 */
[----:B------:R-:W-:-:S04]  /*64f0*/  LOP3.LUT R17, R2, 0x26, RZ, 0xfc, !PT ;  /* 0x0000002602117812 */ /* 0x000fc800078efcff */
[----:B------:R-:W-:-:S13]  /*6500*/  ISETP.LT.AND P2, PT, R17, R46, P0 ;  /* 0x0000002e1100720c */ /* 0x000fda0000741270 */
[----:B------:R0:W3:Y:S01]  /*6510*/  @P2 LDG.E.U16 R15, desc[UR22][R4.64] ;  /* 0x00000016040f2981 */ /* 0x0000e2000c1e1500 */
[CC--:B------:R-:W-:Y:S02]  /*6520*/  IMAD R40, R2.reuse, R48.reuse, RZ ;  /* 0x0000003002287224 */ /* 0x0c0fe400078e02ff */
[-C--:B------:R-:W-:Y:S02]  /*6530*/  IMAD R43, R2, R48.reuse, RZ ;  /* 0x00000030022b7224 */ /* 0x080fe400078e02ff */
[C---:B------:R-:W-:Y:S02]  /*6540*/  IMAD R40, R48.reuse, 0x2, R40 ;  /* 0x0000000230287824 */ /* 0x040fe400078e0228 */
[----:B------:R-:W-:Y:S01]  /*6550*/  IMAD R43, R48, 0x2, R43 ;  /* 0x00000002302b7824 */ /* 0x000fe200078e022b */
[----:B------:R-:W-:Y:S01]  /*6560*/  STL [R1+0x174], R19 ;  /* 0x0001741301007387 */ /* 0x000fe20000100800 */
[C---:B------:R-:W-:Y:S01]  /*6570*/  IMAD R44, R2.reuse, R48, RZ ;  /* 0x00000030022c7224 */ /* 0x040fe200078e02ff */
[----:B0-----:R-:W-:Y:S01]  /*6580*/  LOP3.LUT R4, R2, 0x3e, RZ, 0xfc, !PT ;  /* 0x0000003e02047812 */ /* 0x001fe200078efcff */
[----:B------:R-:W-:-:S03]  /*6590*/  IMAD R40, R48, 0x2, R40 ;  /* 0x0000000230287824 */ /* 0x000fc600078e0228 */
[----:B------:R-:W-:Y:S02]  /*65a0*/  ISETP.LT.AND P5, PT, R4, R46, P0 ;  /* 0x0000002e0400720c */ /* 0x000fe400007a1270 */
[CC--:B------:R-:W-:Y:S02]  /*65b0*/  LEA R4, P6, R43.reuse, R3.reuse, 0x1 ;  /* 0x000000032b047211 */ /* 0x0c0fe400078c08ff */
[CC--:B------:R-:W-:Y:S02]  /*65c0*/  LEA R6, P2, R40.reuse, R3.reuse, 0x1 ;  /* 0x0000000328067211 */ /* 0x0c0fe400078408ff */
[-C--:B------:R-:W-:Y:S02]  /*65d0*/  LEA.HI.X.SX32 R5, R43, R0.reuse, 0x1, P6 ;  /* 0x000000002b057211 */ /* 0x080fe400030f0eff */
[----:B------:R-:W-:Y:S02]  /*65e0*/  LEA.HI.X.SX32 R7, R40, R0, 0x1, P2 ;  /* 0x0000000028077211 */ /* 0x000fe400010f0eff */
[----:B------:R-:W-:-:S04]  /*65f0*/  LEA R8, P6, R37, R3, 0x1 ;  /* 0x0000000325087211 */ /* 0x000fc800078c08ff */
[----:B------:R-:W-:Y:S01]  /*6600*/  LEA.HI.X.SX32 R9, R37, R0, 0x1, P6 ;  /* 0x0000000025097211 */ /* 0x000fe200030f0eff */
[----:B------:R-:W-:-:S04]  /*6610*/  IMAD R43, R2, R48, RZ ;  /* 0x00000030022b7224 */ /* 0x000fc800078e02ff */
[----:B------:R-:W-:-:S04]  /*6620*/  IMAD R43, R48, 0x2, R43 ;  /* 0x00000002302b7824 */ /* 0x000fc800078e022b */
[C---:B------:R-:W-:Y:S02]  /*6630*/  IMAD R43, R48.reuse, 0x2, R43 ;  /* 0x00000002302b7824 */ /* 0x040fe400078e022b */
[C---:B------:R-:W-:Y:S02]  /*6640*/  IMAD R10, R48.reuse, 0x2, R10 ;  /* 0x00000002300a7824 */ /* 0x040fe400078e020a */
[----:B------:R-:W-:Y:S01]  /*6650*/  IMAD R43, R48, 0x2, R43 ;  /* 0x00000002302b7824 */ /* 0x000fe200078e022b */
[----:B------:R-:W-:Y:S01]  /*6660*/  PRMT R12, RZ, 0x7610, R12 ;  /* 0x00007610ff0c7816 */ /* 0x000fe2000000000c */
[----:B--2---:R-:W-:Y:S04]  /*6670*/  STL [R1+0x15c], R14 ;  /* 0x00015c0e01007387 */ /* 0x004fe80000100800 */
[----:B----4-:R-:W-:Y:S04]  /*6680*/  STL [R1+0x158], R13 ;  /* 0x0001580d01007387 */ /* 0x010fe80000100800 */
[----:B---3--:R0:W-:Y:S02]  /*6690*/  STL [R1+0x164], R16 ;  /* 0x0001641001007387 */ /* 0x0081e40000100800 */
[----:B0-----:R-:W-:-:S04]  /*66a0*/  LEA R16, P3, R44, R3, 0x1 ;  /* 0x000000032c107211 */ /* 0x001fc800078608ff */
[----:B------:R-:W-:Y:S01]  /*66b0*/  LEA.HI.X.SX32 R17, R44, R0, 0x1, P3 ;  /* 0x000000002c117211 */ /* 0x000fe200018f0eff */
[----:B------:R0:W-:Y:S04]  /*66c0*/  STL.64 [R1+0x320], R4 ;  /* 0x0003200401007387 */ /* 0x0001e80000100a00 */
[----:B------:R-:W-:Y:S04]  /*66d0*/  STL.64 [R1+0x330], R16 ;  /* 0x0003301001007387 */ /* 0x000fe80000100a00 */
[----:B------:R1:W-:Y:S01]  /*66e0*/  STL.64 [R1+0x310], R6 ;  /* 0x0003100601007387 */ /* 0x0003e20000100a00 */
[----:B------:R-:W-:-:S02]  /*66f0*/  LOP3.LUT R14, R2, 0x46, RZ, 0xfc, !PT ;  /* 0x00000046020e7812 */ /* 0x000fc400078efcff */
[CC--:B0-----:R-:W-:Y:S02]  /*6700*/  LEA R4, P3, R39.reuse, R3.reuse, 0x1 ;  /* 0x0000000327047211 */ /* 0x0c1fe400078608ff */
[CC--:B-1----:R-:W-:Y:S02]  /*6710*/  LEA R6, P2, R38.reuse, R3.reuse, 0x1 ;  /* 0x0000000326067211 */ /* 0x0c2fe400078408ff */
[-C--:B------:R-:W-:Y:S02]  /*6720*/  LEA.HI.X.SX32 R5, R39, R0.reuse, 0x1, P3 ;  /* 0x0000000027057211 */ /* 0x080fe400018f0eff */
[----:B------:R-:W-:Y:S02]  /*6730*/  LEA.HI.X.SX32 R7, R38, R0, 0x1, P2 ;  /* 0x0000000026077211 */ /* 0x000fe400010f0eff */
[-C--:B------:R-:W-:Y:S01]  /*6740*/  LEA R16, P2, R32, R3.reuse, 0x1 ;  /* 0x0000000320107211 */ /* 0x080fe200078408ff */
[----:B------:R0:W-:Y:S01]  /*6750*/  STL [R1+0x160], R15 ;  /* 0x0001600f01007387 */ /* 0x0001e20000100800 */
[----:B------:R-:W-:-:S02]  /*6760*/  LEA R18, P3, R36, R3, 0x1 ;  /* 0x0000000324127211 */ /* 0x000fc400078608ff */
[----:B------:R-:W-:Y:S01]  /*6770*/  ISETP.LT.AND P4, PT, R14, R46, P0 ;  /* 0x0000002e0e00720c */ /* 0x000fe20000781270 */
[----:B------:R-:W2:Y:S01]  /*6780*/  @P5 LDG.E.U16 R12, desc[UR22][R4.64] ;  /* 0x00000016040c5981 */ /* 0x000ea2000c1e1500 */
[C---:B------:R-:W-:Y:S02]  /*6790*/  LEA R14, P6, R31.reuse, R3, 0x1 ;  /* 0x000000031f0e7211 */ /* 0x040fe400078c08ff */
[-C--:B------:R-:W-:Y:S02]  /*67a0*/  LEA.HI.X.SX32 R17, R32, R0.reuse, 0x1, P2 ;  /* 0x0000000020117211 */ /* 0x080fe400010f0eff */
[-C--:B------:R-:W-:Y:S02]  /*67b0*/  LEA.HI.X.SX32 R19, R36, R0.reuse, 0x1, P3 ;  /* 0x0000000024137211 */ /* 0x080fe400018f0eff */
[----:B0-----:R-:W-:Y:S01]  /*67c0*/  LEA.HI.X.SX32 R15, R31, R0, 0x1, P6 ;  /* 0x000000001f0f7211 */ /* 0x001fe200030f0eff */
[----:B------:R0:W-:Y:S01]  /*67d0*/  STL.64 [R1+0x20], R16 ;  /* 0x0000201001007387 */ /* 0x0001e20000100a00 */
[----:B------:R-:W-:-:S03]  /*67e0*/  LOP3.LUT R13, R2, 0x4e, RZ, 0xfc, !PT ;  /* 0x0000004e020d7812 */ /* 0x000fc600078efcff */
[----:B------:R-:W-:Y:S04]  /*67f0*/  STL.64 [R1+0x30], R18 ;  /* 0x0000301201007387 */ /* 0x000fe80000100a00 */
[----:B------:R-:W3:Y:S01]  /*6800*/  LDL.LU R40, [R1+0x1a0] ;  /* 0x0001a00001287983 */ /* 0x000ee20000300800 */
[----:B0-----:R-:W-:-:S03]  /*6810*/  LEA R16, P2, R30, R3, 0x1 ;  /* 0x000000031e107211 */ /* 0x001fc600078408ff */
[----:B------:R0:W-:Y:S01]  /*6820*/  STL.64 [R1+0x28], R14 ;  /* 0x0000280e01007387 */ /* 0x0001e20000100a00 */
[----:B------:R-:W-:Y:S02]  /*6830*/  LEA.HI.X.SX32 R17, R30, R0, 0x1, P2 ;  /* 0x000000001e117211 */ /* 0x000fe400010f0eff */
[----:B------:R-:W-:Y:S02]  /*6840*/  ISETP.LT.AND P3, PT, R13, R46, P0 ;  /* 0x0000002e0d00720c */ /* 0x000fe40000761270 */
[CC--:B0-----:R-:W-:Y:S01]  /*6850*/  LEA R14, P6, R28.reuse, R3.reuse, 0x1 ;  /* 0x000000031c0e7211 */ /* 0x0c1fe200078c08ff */
[----:B------:R0:W-:Y:S03]  /*6860*/  STL.64 [R1+0x18], R16 ;  /* 0x0000181001007387 */ /* 0x0001e60000100a00 */
[----:B------:R-:W-:Y:S01]  /*6870*/  LEA.HI.X.SX32 R15, R28, R0, 0x1, P6 ;  /* 0x000000001c0f7211 */ /* 0x000fe200030f0eff */
[----:B------:R-:W4:Y:S04]  /*6880*/  LDL.LU R27, [R1+0x19c] ;  /* 0x00019c00011b7983 */ /* 0x000f280000300800 */
[----:B------:R-:W2:Y:S04]  /*6890*/  LDL.LU R52, [R1+0x198] ;  /* 0x0001980001347983 */ /* 0x000ea80000300800 */
[----:B------:R1:W-:Y:S01]  /*68a0*/  STL.64 [R1+0x10], R14 ;  /* 0x0000100e01007387 */ /* 0x0003e20000100a00 */
[----:B0-----:R-:W-:-:S02]  /*68b0*/  LEA R16, P2, R43, R3, 0x1 ;  /* 0x000000032b107211 */ /* 0x001fc400078408ff */
[----:B------:R-:W-:Y:S01]  /*68c0*/  PRMT R11, RZ, 0x7610, R11 ;  /* 0x00007610ff0b7816 */ /* 0x000fe2000000000b */
[----:B------:R-:W2:Y:S01]  /*68d0*/  LDL.LU R45, [R1+0x194] ;  /* 0x00019400012d7983 */ /* 0x000ea20000300800 */
[----:B-1----:R-:W-:-:S04]  /*68e0*/  LEA R14, P6, R10, R3, 0x1 ;  /* 0x000000030a0e7211 */ /* 0x002fc800078c08ff */
[----:B------:R-:W2:Y:S01]  /*68f0*/  @P4 LDG.E.U16 R11, desc[UR22][R6.64] ;  /* 0x00000016060b4981 */ /* 0x000ea2000c1e1500 */
[----:B------:R-:W-:-:S06]  /*6900*/  PRMT R3, RZ, 0x7610, R3 ;  /* 0x00007610ff037816 */ /* 0x000fcc0000000003 */
[----:B------:R-:W2:Y:S01]  /*6910*/  @P3 LDG.E.U16 R3, desc[UR22][R8.64] ;  /* 0x0000001608033981 */ /* 0x000ea2000c1e1500 */
[-C--:B------:R-:W-:Y:S02]  /*6920*/  LEA.HI.X.SX32 R17, R43, R0.reuse, 0x1, P2 ;  /* 0x000000002b117211 */ /* 0x080fe400010f0eff */
[----:B------:R-:W-:Y:S02]  /*6930*/  LEA.HI.X.SX32 R15, R10, R0, 0x1, P6 ;  /* 0x000000000a0f7211 */ /* 0x000fe400030f0eff */
[----:B------:R-:W-:Y:S01]  /*6940*/  SHF.R.U32.HI R42, RZ, 0x5, R42 ;  /* 0x00000005ff2a7819 */ /* 0x000fe2000001162a */
[----:B------:R-:W-:Y:S04]  /*6950*/  STL.64 [R1+0x300], R16 ;  /* 0x0003001001007387 */ /* 0x000fe80000100a00 */
[----:B------:R-:W-:Y:S01]  /*6960*/  STL.64 [R1+0x8], R14 ;  /* 0x0000080e01007387 */ /* 0x000fe20000100a00 */
[----:B------:R-:W-:-:S03]  /*6970*/  ISETP.NE.U32.AND P2, PT, R42, RZ, PT ;  /* 0x000000ff2a00720c */ /* 0x000fc60003f45070 */
[----:B------:R-:W3:Y:S04]  /*6980*/  LDL.LU R44, [R1+0x190] ;  /* 0x00019000012c7983 */ /* 0x000ee80000300800 */
[----:B------:R-:W3:Y:S04]  /*6990*/  LDL.LU R43, [R1+0x144] ;  /* 0x00014400012b7983 */ /* 0x000ee80000300800 */
[----:B------:R-:W3:Y:S01]  /*69a0*/  LDL.LU R42, [R1+0x140] ;  /* 0x00014000012a7983 */ /* 0x000ee20000300800 */
[----:B------:R-:W-:-:S03]  /*69b0*/  IMAD R0, R41, R49, RZ ;  /* 0x0000003129007224 */ /* 0x000fc600078e02ff */
[----:B------:R-:W-:Y:S04]  /*69c0*/  STL [R1+0x5b8], R49 ;  /* 0x0005b83101007387 */ /* 0x000fe80000100800 */
[----:B------:R-:W-:Y:S04]  /*69d0*/  STL [R1+0x710], R48 ;  /* 0x0007103001007387 */ /* 0x000fe80000100800 */
[----:B--2---:R-:W-:Y:S04]  /*69e0*/  STL [R1+0x14c], R3 ;  /* 0x00014c0301007387 */ /* 0x004fe80000100800 */
[----:B------:R-:W2:Y:S04]  /*69f0*/  LDL.LU R41, [R1+0x13c] ;  /* 0x00013c0001297983 */ /* 0x000ea80000300800 */
[----:B------:R-:W-:Y:S04]  /*6a00*/  STL [R1+0x8c0], R46 ;  /* 0x0008c02e01007387 */ /* 0x000fe80000100800 */
[----:B------:R3:W-:Y:S02]  /*6a10*/  STL [R1+0x154], R12 ;  /* 0x0001540c01007387 */ /* 0x0007e40000100800 */
[----:B---3--:R-:W-:-:S02]  /*6a20*/  IMAD R12, R40, UR4, RZ ;  /* 0x00000004280c7c24 */ /* 0x008fc4000f8e02ff */
[----:B------:R-:W3:Y:S01]  /*6a30*/  LDL.LU R40, [R1+0x138] ;  /* 0x0001380001287983 */ /* 0x000ee20000300800 */
[----:B------:R-:W-:-:S05]  /*6a40*/  LOP3.LUT R51, R2, 0x66, RZ, 0xfc, !PT ;  /* 0x0000006602337812 */ /* 0x000fca00078efcff */
[----:B------:R-:W-:Y:S04]  /*6a50*/  STL [R1+0x8bc], R51 ;  /* 0x0008bc3301007387 */ /* 0x000fe80000100800 */
[----:B------:R4:W-:Y:S04]  /*6a60*/  STL [R1+0x150], R11 ;  /* 0x0001500b01007387 */ /* 0x0009e80000100800 */
[----:B------:R-:W3:Y:S04]  /*6a70*/  LDL.LU R13, [R1+0x134] ;  /* 0x00013400010d7983 */ /* 0x000ee80000300800 */
[----:B------:R-:W3:Y:S04]  /*6a80*/  LDL.LU R14, [R1+0x130] ;  /* 0x00013000010e7983 */ /* 0x000ee80000300800 */
[----:B------:R-:W3:Y:S04]  /*6a90*/  LDL.LU R15, [R1+0x12c] ;  /* 0x00012c00010f7983 */ /* 0x000ee80000300800 */
[----:B------:R-:W3:Y:S04]  /*6aa0*/  LDL.LU R16, [R1+0x128] ;  /* 0x0001280001107983 */ /* 0x000ee80000300800 */
[----:B------:R-:W3:Y:S04]  /*6ab0*/  LDL.LU R17, [R1+0x124] ;  /* 0x0001240001117983 */ /* 0x000ee80000300800 */
[----:B------:R-:W3:Y:S04]  /*6ac0*/  LDL.LU R18, [R1+0x120] ;  /* 0x0001200001127983 */ /* 0x000ee80000300800 */
[----:B------:R-:W3:Y:S01]  /*6ad0*/  LDL.LU R19, [R1+0x11c] ;  /* 0x00011c0001137983 */ /* 0x000ee20000300800 */
[----:B------:R-:W-:-:S03]  /*6ae0*/  IMAD R7, R43, UR4, RZ ;  /* 0x000000042b077c24 */ /* 0x000fc6000f8e02ff */
[----:B------:R-:W3:Y:S01]  /*6af0*/  LDL.LU R20, [R1+0x118] ;  /* 0x0001180001147983 */ /* 0x000ee20000300800 */
[----:B------:R-:W-:-:S03]  /*6b00*/  IMAD R6, R42, UR4, RZ ;  /* 0x000000042a067c24 */ /* 0x000fc6000f8e02ff */
[----:B------:R-:W3:Y:S04]  /*6b10*/  LDL.LU R21, [R1+0x114] ;  /* 0x0001140001157983 */ /* 0x000ee80000300800 */
[----:B------:R-:W3:Y:S01]  /*6b20*/  LDL.LU R22, [R1+0x110] ;  /* 0x0001100001167983 */ /* 0x000ee20000300800 */
[----:B----4-:R-:W-:-:S03]  /*6b30*/  IMAD R11, R27, UR4, RZ ;  /* 0x000000041b0b7c24 */ /* 0x010fc6000f8e02ff */
[----:B------:R-:W4:Y:S04]  /*6b40*/  LDL.LU R23, [R1+0x10c] ;  /* 0x00010c0001177983 */ /* 0x000f280000300800 */
[----:B------:R-:W4:Y:S04]  /*6b50*/  LDL.LU R24, [R1+0x108] ;  /* 0x0001080001187983 */ /* 0x000f280000300800 */
[----:B------:R-:W4:Y:S04]  /*6b60*/  LDL.LU R25, [R1+0x104] ;  /* 0x0001040001197983 */ /* 0x000f280000300800 */
[----:B------:R-:W4:Y:S01]  /*6b70*/  LDL.LU R26, [R1+0x100] ;  /* 0x00010000011a7983 */ /* 0x000f220000300800 */
[----:B------:R-:W-:-:S03]  /*6b80*/  LEA R4, P3, R0, UR26, 0x1 ;  /* 0x0000001a00047c11 */ /* 0x000fc6000f8608ff */
[----:B------:R-:W4:Y:S01]  /*6b90*/  LDL.LU R27, [R1+0xfc] ;  /* 0x0000fc00011b7983 */ /* 0x000f220000300800 */
[----:B------:R-:W-:-:S03]  /*6ba0*/  IMAD R10, R52, UR4, RZ ;  /* 0x00000004340a7c24 */ /* 0x000fc6000f8e02ff */
[----:B------:R-:W-:Y:S01]  /*6bb0*/  STL.64 [R1+0x8f8], R6 ;  /* 0x0008f80601007387 */ /* 0x000fe20000100a00 */
[----:B------:R-:W-:Y:S01]  /*6bc0*/  LOP3.LUT R3, R2, 0x56, RZ, 0xfc, !PT ;  /* 0x0000005602037812 */ /* 0x000fe200078efcff */
[----:B------:R-:W-:Y:S02]  /*6bd0*/  IMAD R9, R45, UR4, RZ ;  /* 0x000000042d097c24 */ /* 0x000fe4000f8e02ff */
[----:B------:R-:W4:Y:S01]  /*6be0*/  LDL.LU R53, [R1+0xf8] ;  /* 0x0000f80001357983 */ /* 0x000f220000300800 */
[----:B------:R-:W-:-:S03]  /*6bf0*/  IMAD R8, R44, UR4, RZ ;  /* 0x000000042c087c24 */ /* 0x000fc6000f8e02ff */
[----:B------:R-:W4:Y:S01]  /*6c00*/  LDL.LU R47, [R1+0xf4] ;  /* 0x0000f400012f7983 */ /* 0x000f220000300800 */
[----:B------:R-:W-:-:S03]  /*6c10*/  LOP3.LUT R5, R2, 0x5e, RZ, 0xfc, !PT ;  /* 0x0000005e02057812 */ /* 0x000fc600078efcff */
[----:B------:R-:W4:Y:S01]  /*6c20*/  LDL.LU R52, [R1+0xf0] ;  /* 0x0000f00001347983 */ /* 0x000f220000300800 */
[----:B------:R-:W-:-:S03]  /*6c30*/  LEA.HI.X.SX32 R0, R0, UR27, 0x1, P3 ;  /* 0x0000001b00007c11 */ /* 0x000fc600098f0eff */
[----:B------:R-:W4:Y:S01]  /*6c40*/  LDL.LU R45, [R1+0xec] ;  /* 0x0000ec00012d7983 */ /* 0x000f220000300800 */
[----:B------:R-:W-:-:S03]  /*6c50*/  ISETP.LT.AND P3, PT, R3, R46, P0 ;  /* 0x0000002e0300720c */ /* 0x000fc60000761270 */
[----:B------:R-:W4:Y:S04]  /*6c60*/  LDL.LU R44, [R1+0xe8] ;  /* 0x0000e800012c7983 */ /* 0x000f280000300800 */
[----:B------:R-:W4:Y:S04]  /*6c70*/  LDL.LU R43, [R1+0xe4] ;  /* 0x0000e400012b7983 */ /* 0x000f280000300800 */
[----:B------:R-:W4:Y:S01]  /*6c80*/  LDL.LU R42, [R1+0xe0] ;  /* 0x0000e000012a7983 */ /* 0x000f220000300800 */
[----:B--2---:R-:W-:-:S03]  /*6c90*/  IMAD R5, R41, UR4, RZ ;  /* 0x0000000429057c24 */ /* 0x004fc6000f8e02ff */
[----:B------:R-:W2:Y:S01]  /*6ca0*/  LDL.LU R41, [R1+0xdc] ;  /* 0x0000dc0001297983 */ /* 0x000ea20000300800 */
[----:B---3--:R-:W-:-:S03]  /*6cb0*/  IMAD R3, R40, UR4, RZ ;  /* 0x0000000428037c24 */ /* 0x008fc6000f8e02ff */
[----:B------:R-:W3:Y:S01]  /*6cc0*/  LDL.LU R40, [R1+0xd8] ;  /* 0x0000d80001287983 */ /* 0x000ee20000300800 */
[----:B------:R-:W-:Y:S02]  /*6cd0*/  IMAD R16, R16, UR4, RZ ;  /* 0x0000000410107c24 */ /* 0x000fe4000f8e02ff */
[----:B------:R-:W-:Y:S02]  /*6ce0*/  IMAD R17, R17, UR4, RZ ;  /* 0x0000000411117c24 */ /* 0x000fe4000f8e02ff */
[----:B------:R-:W-:Y:S02]  /*6cf0*/  IMAD R18, R18, UR4, RZ ;  /* 0x0000000412127c24 */ /* 0x000fe4000f8e02ff */
[----:B------:R-:W-:Y:S01]  /*6d00*/  IMAD R19, R19, UR4, RZ ;  /* 0x0000000413137c24 */ /* 0x000fe2000f8e02ff */
[----:B------:R-:W-:Y:S01]  /*6d10*/  STL.64 [R1+0x8e8], R16 ;  /* 0x0008e81001007387 */ /* 0x000fe20000100a00 */
[----:B------:R-:W-:Y:S02]  /*6d20*/  IMAD R20, R20, UR4, RZ ;  /* 0x0000000414147c24 */ /* 0x000fe4000f8e02ff */
[----:B------:R-:W-:Y:S01]  /*6d30*/  IMAD R21, R21, UR4, RZ ;  /* 0x0000000415157c24 */ /* 0x000fe2000f8e02ff */
[----:B------:R0:W-:Y:S01]  /*6d40*/  STL.64 [R1+0x8d8], R18 ;  /* 0x0008d81201007387 */ /* 0x0001e20000100a00 */
[----:B------:R-:W-:-:S02]  /*6d50*/  IMAD R22, R22, UR4, RZ ;  /* 0x0000000416167c24 */ /* 0x000fc4000f8e02ff */
[----:B----4-:R-:W-:Y:S01]  /*6d60*/  IMAD R23, R23, UR4, RZ ;  /* 0x0000000417177c24 */ /* 0x010fe2000f8e02ff */
[----:B------:R-:W-:Y:S01]  /*6d70*/  STL.64 [R1+0x8c8], R20 ;  /* 0x0008c81401007387 */ /* 0x000fe20000100a00 */
[----:B------:R-:W-:Y:S02]  /*6d80*/  IMAD R24, R24, UR4, RZ ;  /* 0x0000000418187c24 */ /* 0x000fe4000f8e02ff */
[----:B------:R-:W-:Y:S01]  /*6d90*/  IMAD R25, R25, UR4, RZ ;  /* 0x0000000419197c24 */ /* 0x000fe2000f8e02ff */
[----:B------:R1:W-:Y:S01]  /*6da0*/  STL.64 [R1+0x8d0], R22 ;  /* 0x0008d01601007387 */ /* 0x0003e20000100a00 */
[----:B------:R-:W-:Y:S02]  /*6db0*/  IMAD R26, R26, UR4, RZ ;  /* 0x000000041a1a7c24 */ /* 0x000fe4000f8e02ff */
[----:B------:R-:W-:Y:S01]  /*6dc0*/  IMAD R27, R27, UR4, RZ ;  /* 0x000000041b1b7c24 */ /* 0x000fe2000f8e02ff */
[----:B------:R4:W-:Y:S04]  /*6dd0*/  STL.64 [R1+0x8e0], R24 ;  /* 0x0008e01801007387 */ /* 0x0009e80000100a00 */
[----:B------:R0:W-:Y:S01]  /*6de0*/  STL.64 [R1+0x8f0], R26 ;  /* 0x0008f01a01007387 */ /* 0x0001e20000100a00 */
[----:B------:R-:W-:-:S03]  /*6df0*/  IMAD R29, R47, UR4, RZ ;  /* 0x000000042f1d7c24 */ /* 0x000fc6000f8e02ff */
[----:B------:R-:W4:Y:S04]  /*6e00*/  LDL.LU R47, [R1+0xd4] ;  /* 0x0000d400012f7983 */ /* 0x000f280000300800 */
[----:B------:R-:W4:Y:S04]  /*6e10*/  LDL.LU R38, [R1+0xd0] ;  /* 0x0000d00001267983 */ /* 0x000f280000300800 */
[----:B------:R-:W4:Y:S01]  /*6e20*/  LDL.LU R39, [R1+0xcc] ;  /* 0x0000cc0001277983 */ /* 0x000f220000300800 */
[----:B------:R-:W-:Y:S02]  /*6e30*/  IMAD R31, R45, UR4, RZ ;  /* 0x000000042d1f7c24 */ /* 0x000fe4000f8e02ff */
[----:B------:R-:W-:-:S02]  /*6e40*/  IMAD R32, R44, UR4, RZ ;  /* 0x000000042c207c24 */ /* 0x000fc4000f8e02ff */
[----:B------:R-:W-:Y:S02]  /*6e50*/  IMAD R33, R43, UR4, RZ ;  /* 0x000000042b217c24 */ /* 0x000fe4000f8e02ff */
[----:B------:R-:W-:Y:S02]  /*6e60*/  IMAD R34, R42, UR4, RZ ;  /* 0x000000042a227c24 */ /* 0x000fe4000f8e02ff */
[----:B------:R-:W-:Y:S02]  /*6e70*/  IMAD R30, R52, UR4, RZ ;  /* 0x00000004341e7c24 */ /* 0x000fe4000f8e02ff */
[----:B------:R-:W-:Y:S02]  /*6e80*/  IMAD R28, R53, UR4, RZ ;  /* 0x00000004351c7c24 */ /* 0x000fe4000f8e02ff */
[----:B--2---:R-:W-:Y:S02]  /*6e90*/  IMAD R35, R41, UR4, RZ ;  /* 0x0000000429237c24 */ /* 0x004fe4000f8e02ff */
[----:B---3--:R-:W-:-:S02]  /*6ea0*/  IMAD R36, R40, UR4, RZ ;  /* 0x0000000428247c24 */ /* 0x008fc4000f8e02ff */
[----:B------:R-:W2:Y:S04]  /*6eb0*/  LDL.LU R40, [R1+0xc8] ;  /* 0x0000c80001287983 */ /* 0x000ea80000300800 */
[----:B------:R-:W3:Y:S04]  /*6ec0*/  LDL.LU R41, [R1+0xc4] ;  /* 0x0000c40001297983 */ /* 0x000ee80000300800 */
[----:B------:R-:W2:Y:S04]  /*6ed0*/  LDL.LU R42, [R1+0xa4] ;  /* 0x0000a400012a7983 */ /* 0x000ea80000300800 */
[----:B------:R-:W2:Y:S04]  /*6ee0*/  LDL.LU R43, [R1+0xa0] ;  /* 0x0000a000012b7983 */ /* 0x000ea80000300800 */
[----:B------:R-:W2:Y:S04]  /*6ef0*/  LDL.LU R44, [R1+0x9c] ;  /* 0x00009c00012c7983 */ /* 0x000ea80000300800 */
[----:B------:R-:W2:Y:S04]  /*6f00*/  LDL.LU R45, [R1+0x98] ;  /* 0x00009800012d7983 */ /* 0x000ea80000300800 */
[----:B------:R-:W2:Y:S04]  /*6f10*/  LDL.LU R52, [R1+0x94] ;  /* 0x0000940001347983 */ /* 0x000ea80000300800 */
[----:B0-----:R-:W2:Y:S04]  /*6f20*/  LDL.LU R18, [R1+0x4] ;  /* 0x0000040001127983 */ /* 0x001ea80000300800 */
[----:B-1----:R-:W2:Y:S04]  /*6f30*/  LDL.LU R22, [R1+0x38] ;  /* 0x0000380001167983 */ /* 0x002ea80000300800 */
[----:B------:R-:W2:Y:S04]  /*6f40*/  LDL.LU R20, [R1+0x3c] ;  /* 0x00003c0001147983 */ /* 0x000ea80000300800 */
[----:B----4-:R-:W4:Y:S04]  /*6f50*/  LDL.LU R25, [R1+0x40] ;  /* 0x0000400001197983 */ /* 0x010f280000300800 */
[----:B------:R-:W2:Y:S04]  /*6f60*/  LDL.LU R6, [R1+0x44] ;  /* 0x0000440001067983 */ /* 0x000ea80000300800 */
[----:B------:R-:W3:Y:S04]  /*6f70*/  LDL.LU R26, [R1+0x48] ;  /* 0x00004800011a7983 */ /* 0x000ee80000300800 */
[----:B------:R-:W3:Y:S04]  /*6f80*/  LDL.LU R19, [R1+0x4c] ;  /* 0x00004c0001137983 */ /* 0x000ee80000300800 */
[----:B------:R-:W3:Y:S04]  /*6f90*/  LDL.LU R24, [R1+0x50] ;  /* 0x0000500001187983 */ /* 0x000ee80000300800 */
[----:B------:R-:W3:Y:S04]  /*6fa0*/  LDL.LU R21, [R1+0x54] ;  /* 0x0000540001157983 */ /* 0x000ee80000300800 */
[----:B------:R-:W3:Y:S04]  /*6fb0*/  LDL.LU R27, [R1+0x58] ;  /* 0x00005800011b7983 */ /* 0x000ee80000300800 */
[----:B------:R-:W4:Y:S04]  /*6fc0*/  LDL.LU R16, [R1+0x5c] ;  /* 0x00005c0001107983 */ /* 0x000f280000300800 */
        /* <DEDUP_REMOVED lines=8> */
[----:B------:R-:W4:Y:S01]  /*7050*/  LDL.LU R49, [R1+0x1a8] ;  /* 0x0001a80001317983 */ /* 0x000f220000300800 */
[----:B------:R-:W-:-:S03]  /*7060*/  IMAD R37, R47, UR4, RZ ;  /* 0x000000042f257c24 */ /* 0x000fc6000f8e02ff */
[----:B------:R-:W4:Y:S01]  /*7070*/  LDL.LU R47, [R1+0x1a4] ;  /* 0x0001a400012f7983 */ /* 0x000f220000300800 */
[----:B--2---:R-:W-:Y:S02]  /*7080*/  IMAD R6, R6, UR4, RZ ;  /* 0x0000000406067c24 */ /* 0x004fe4000f8e02ff */
[----:B---3--:R-:W-:Y:S02]  /*7090*/  IMAD R27, R27, UR4, RZ ;  /* 0x000000041b1b7c24 */ /* 0x008fe4000f8e02ff */
[----:B----4-:R-:W-:-:S03]  /*70a0*/  IMAD R16, R16, UR4, RZ ;  /* 0x0000000410107c24 */ /* 0x010fc6000f8e02ff */
[----:B------:R0:W-:Y:S04]  /*70b0*/  STL [R1+0x58], R27 ;  /* 0x0000581b01007387 */ /* 0x0001e80000100800 */
[----:B------:R1:W-:Y:S01]  /*70c0*/  STL [R1+0x5c], R16 ;  /* 0x00005c1001007387 */ /* 0x0003e20000100800 */
[----:B0-----:R-:W-:Y:S02]  /*70d0*/  IMAD R27, R17, UR4, RZ ;  /* 0x00000004111b7c24 */ /* 0x001fe4000f8e02ff */
[----:B------:R-:W-:Y:S02]  /*70e0*/  IMAD R17, R7, UR4, RZ ;  /* 0x0000000407117c24 */ /* 0x000fe4000f8e02ff */
[----:B-1----:R-:W-:Y:S01]  /*70f0*/  IMAD R16, R51, UR4, RZ ;  /* 0x0000000433107c24 */ /* 0x002fe2000f8e02ff */
[----:B------:R-:W-:Y:S04]  /*7100*/  STL [R1+0x60], R27 ;  /* 0x0000601b01007387 */ /* 0x000fe80000100800 */
[----:B------:R-:W-:Y:S04]  /*7110*/  STL [R1+0x64], R17 ;  /* 0x0000641101007387 */ /* 0x000fe80000100800 */
[----:B------:R0:W-:Y:S01]  /*7120*/  STL [R1+0x78], R16 ;  /* 0x0000781001007387 */ /* 0x0001e20000100800 */
[----:B------:R-:W-:-:S02]  /*7130*/  IMAD R7, R46, UR4, RZ ;  /* 0x000000042e077c24 */ /* 0x000fc4000f8e02ff */
[----:B------:R-:W-:Y:S01]  /*7140*/  IMAD R51, R48, UR4, RZ ;  /* 0x0000000430337c24 */ /* 0x000fe2000f8e02ff */
[-C--:B------:R-:W-:Y:S02]  /*7150*/  LEA R48, P5, R11, R4.reuse, 0x1 ;  /* 0x000000040b307211 */ /* 0x080fe400078a08ff */
[----:B0-----:R-:W-:Y:S01]  /*7160*/  LEA R16, P4, R12, R4, 0x1 ;  /* 0x000000040c107211 */ /* 0x001fe200078808ff */
[----:B------:R-:W-:-:S03]  /*7170*/  IMAD R46, R2, UR4, RZ ;  /* 0x00000004022e7c24 */ /* 0x000fc6000f8e02ff */
[----:B------:R-:W-:Y:S01]  /*7180*/  LEA.HI.X.SX32 R17, R12, R0, 0x1, P4 ;  /* 0x000000000c117211 */ /* 0x000fe200020f0eff */
[----:B------:R-:W-:Y:S01]  /*7190*/  IMAD.MOV.U32 R12, RZ, RZ, R6 ;  /* 0x000000ffff0c7224 */ /* 0x000fe200078e0006 */
[----:B------:R-:W-:Y:S01]  /*71a0*/  LEA R6, P6, R10, R4, 0x1 ;  /* 0x000000040a067211 */ /* 0x000fe200078c08ff */
[----:B------:R-:W-:Y:S01]  /*71b0*/  IMAD R2, R49, UR4, RZ ;  /* 0x0000000431027c24 */ /* 0x000fe2000f8e02ff */
[----:B------:R0:W-:Y:S01]  /*71c0*/  STL [R1+0x7c], R7 ;  /* 0x00007c0701007387 */ /* 0x0001e20000100800 */
[----:B------:R-:W-:-:S03]  /*71d0*/  LEA.HI.X.SX32 R49, R11, R0, 0x1, P5 ;  /* 0x000000000b317211 */ /* 0x000fc600028f0eff */
[----:B------:R-:W-:Y:S01]  /*71e0*/  STL.64 [R1+0x2f0], R16 ;  /* 0x0002f01001007387 */ /* 0x000fe20000100a00 */
[----:B0-----:R-:W-:-:S03]  /*71f0*/  LEA.HI.X.SX32 R7, R10, R0, 0x1, P6 ;  /* 0x000000000a077211 */ /* 0x001fc600030f0eff */
[----:B------:R-:W-:Y:S04]  /*7200*/  STL.64 [R1+0x2e0], R48 ;  /* 0x0002e03001007387 */ /* 0x000fe80000100a00 */
[----:B------:R0:W-:Y:S04]  /*7210*/  STL.64 [R1+0x2d0], R6 ;  /* 0x0002d00601007387 */ /* 0x0001e80000100a00 */
[----:B0-----:R-:W2:Y:S01]  /*7220*/  LDL.LU.64 R6, [R1+0x8f8] ;  /* 0x0008f80001067983 */ /* 0x001ea20000300a00 */
[----:B------:R-:W-:Y:S01]  /*7230*/  LEA R16, P4, R9, R4, 0x1 ;  /* 0x0000000409107211 */ /* 0x000fe200078808ff */
[----:B------:R-:W-:-:S03]  /*7240*/  IMAD R24, R24, UR4, RZ ;  /* 0x0000000418187c24 */ /* 0x000fc6000f8e02ff */
[----:B------:R-:W-:Y:S02]  /*7250*/  LEA.HI.X.SX32 R17, R9, R0, 0x1, P4 ;  /* 0x0000000009117211 */ /* 0x000fe400020f0eff */
[C---:B------:R-:W-:Y:S01]  /*7260*/  LEA R48, P5, R8.reuse, R4, 0x1 ;  /* 0x0000000408307211 */ /* 0x040fe200078a08ff */
[----:B------:R-:W-:Y:S02]  /*7270*/  IMAD R25, R25, UR4, RZ ;  /* 0x0000000419197c24 */ /* 0x000fe4000f8e02ff */
[----:B------:R-:W-:Y:S01]  /*7280*/  STL.64 [R1+0x2c0], R16 ;  /* 0x0002c01001007387 */ /* 0x000fe20000100a00 */
[----:B------:R-:W-:Y:S01]  /*7290*/  IMAD.MOV.U32 R10, RZ, RZ, R24 ;  /* 0x000000ffff0a7224 */ /* 0x000fe200078e0018 */
[----:B------:R-:W-:Y:S01]  /*72a0*/  LEA.HI.X.SX32 R49, R8, R0, 0x1, P5 ;  /* 0x0000000008317211 */ /* 0x000fe200028f0eff */
[----:B------:R-:W-:Y:S02]  /*72b0*/  IMAD R26, R26, UR4, RZ ;  /* 0x000000041a1a7c24 */ /* 0x000fe4000f8e02ff */
[----:B------:R-:W-:-:S02]  /*72c0*/  IMAD.MOV.U32 R11, RZ, RZ, R25 ;  /* 0x000000ffff0b7224 */ /* 0x000fc400078e0019 */
[----:B------:R-:W-:Y:S02]  /*72d0*/  IMAD R13, R13, UR4, RZ ;  /* 0x000000040d0d7c24 */ /* 0x000fe4000f8e02ff */
[----:B------:R-:W-:Y:S01]  /*72e0*/  IMAD.MOV.U32 R8, RZ, RZ, R26 ;  /* 0x000000ffff087224 */ /* 0x000fe200078e001a */
[----:B------:R0:W-:Y:S02]  /*72f0*/  STL.64 [R1+0x2b0], R48 ;  /* 0x0002b03001007387 */ /* 0x0001e40000100a00 */
[----:B0-----:R-:W-:-:S04]  /*7300*/  LEA R48, P5, R5, R4, 0x1 ;  /* 0x0000000405307211 */ /* 0x001fc800078a08ff */
[----:B------:R-:W-:Y:S02]  /*7310*/  LEA.HI.X.SX32 R49, R5, R0, 0x1, P5 ;  /* 0x0000000005317211 */ /* 0x000fe400028f0eff */
[CC--:B--2---:R-:W-:Y:S02]  /*7320*/  LEA R16, P4, R6.reuse, R4.reuse, 0x1 ;  /* 0x0000000406107211 */ /* 0x0c4fe400078808ff */
[C---:B------:R-:W-:Y:S02]  /*7330*/  LEA R24, P6, R7.reuse, R4, 0x1 ;  /* 0x0000000407187211 */ /* 0x040fe400078c08ff */
[-C--:B------:R-:W-:Y:S02]  /*7340*/  LEA.HI.X.SX32 R17, R6, R0.reuse, 0x1, P4 ;  /* 0x0000000006117211 */ /* 0x080fe400020f0eff */
[----:B------:R-:W-:Y:S02]  /*7350*/  LEA.HI.X.SX32 R25, R7, R0, 0x1, P6 ;  /* 0x0000000007197211 */ /* 0x000fe400030f0eff */
[C---:B------:R-:W-:Y:S01]  /*7360*/  LEA R26, P6, R3.reuse, R4, 0x1 ;  /* 0x00000004031a7211 */ /* 0x040fe200078c08ff */
[----:B------:R0:W-:Y:S03]  /*7370*/  STL.64 [R1+0x2a0], R16 ;  /* 0x0002a01001007387 */ /* 0x0001e60000100a00 */
[----:B------:R-:W-:Y:S01]  /*7380*/  LEA.HI.X.SX32 R27, R3, R0, 0x1, P6 ;  /* 0x00000000031b7211 */ /* 0x000fe200030f0eff */
[----:B------:R-:W-:Y:S01]  /*7390*/  STL.64 [R1+0x2a8], R24 ;  /* 0x0002a81801007387 */ /* 0x000fe20000100a00 */
[----:B0-----:R-:W-:-:S03]  /*73a0*/  LEA R16, P4, R13, R4, 0x1 ;  /* 0x000000040d107211 */ /* 0x001fc600078808ff */
[----:B------:R0:W-:Y:S01]  /*73b0*/  STL.64 [R1+0x290], R26 ;  /* 0x0002901a01007387 */ /* 0x0001e20000100a00 */
[----:B------:R-:W-:-:S03]  /*73c0*/  LEA.HI.X.SX32 R17, R13, R0, 0x1, P4 ;  /* 0x000000000d117211 */ /* 0x000fc600020f0eff */
[----:B0-----:R-:W2:Y:S04]  /*73d0*/  LDL.LU.64 R26, [R1+0x8f0] ;  /* 0x0008f000011a7983 */ /* 0x001ea80000300a00 */
[----:B------:R-:W-:Y:S04]  /*73e0*/  STL.64 [R1+0x298], R48 ;  /* 0x0002983001007387 */ /* 0x000fe80000100a00 */
[----:B------:R-:W-:Y:S04]  /*73f0*/  STL.64 [R1+0x718], R48 ;  /* 0x0007183001007387 */ /* 0x000fe80000100a00 */
[----:B------:R0:W-:Y:S04]  /*7400*/  STL.64 [R1+0x288], R16 ;  /* 0x0002881001007387 */ /* 0x0001e80000100a00 */
[----:B0-----:R-:W3:Y:S01]  /*7410*/  LDL.LU.64 R16, [R1+0x8e8] ;  /* 0x0008e80001107983 */ /* 0x001ee20000300a00 */
[----:B------:R-:W-:-:S02]  /*7420*/  IMAD R14, R14, UR4, RZ ;  /* 0x000000040e0e7c24 */ /* 0x000fc4000f8e02ff */
[----:B------:R-:W-:Y:S02]  /*7430*/  IMAD R15, R15, UR4, RZ ;  /* 0x000000040f0f7c24 */ /* 0x000fe4000f8e02ff */
[----:B------:R-:W-:Y:S01]  /*7440*/  IMAD R18, R18, UR4, RZ ;  /* 0x0000000412127c24 */ /* 0x000fe2000f8e02ff */
[-C--:B------:R-:W-:Y:S01]  /*7450*/  LEA R24, P5, R14, R4.reuse, 0x1 ;  /* 0x000000040e187211 */ /* 0x080fe200078a08ff */
[----:B------:R-:W-:Y:S02]  /*7460*/  IMAD R22, R22, UR4, RZ ;  /* 0x0000000416167c24 */ /* 0x000fe4000f8e02ff */
[----:B------:R-:W-:Y:S02]  /*7470*/  IMAD R19, R19, UR4, RZ ;  /* 0x0000000413137c24 */ /* 0x000fe4000f8e02ff */
[----:B------:R-:W-:Y:S01]  /*7480*/  IMAD.MOV.U32 R9, RZ, RZ, R18 ;  /* 0x000000ffff097224 */ /* 0x000fe200078e0012 */
[----:B------:R-:W-:Y:S01]  /*7490*/  LEA R18, P6, R15, R4, 0x1 ;  /* 0x000000040f127211 */ /* 0x000fe200078c08ff */
[----:B------:R-:W-:Y:S01]  /*74a0*/  IMAD R20, R20, UR4, RZ ;  /* 0x0000000414147c24 */ /* 0x000fe2000f8e02ff */
[----:B------:R-:W-:Y:S01]  /*74b0*/  LEA.HI.X.SX32 R25, R14, R0, 0x1, P5 ;  /* 0x000000000e197211 */ /* 0x000fe200028f0eff */
[----:B------:R-:W-:-:S02]  /*74c0*/  IMAD.MOV.U32 R49, RZ, RZ, R10 ;  /* 0x000000ffff317224 */ /* 0x000fc400078e000a */
[----:B------:R-:W-:Y:S02]  /*74d0*/  IMAD.MOV.U32 R10, RZ, RZ, R22 ;  /* 0x000000ffff0a7224 */ /* 0x000fe400078e0016 */
[----:B------:R-:W-:Y:S01]  /*74e0*/  IMAD.MOV.U32 R5, RZ, RZ, R19 ;  /* 0x000000ffff057224 */ /* 0x000fe200078e0013 */
[----:B------:R-:W-:Y:S01]  /*74f0*/  LEA.HI.X.SX32 R19, R15, R0, 0x1, P6 ;  /* 0x000000000f137211 */ /* 0x000fe200030f0eff */
[----:B------:R-:W-:Y:S01]  /*7500*/  IMAD.MOV.U32 R13, RZ, RZ, R12 ;  /* 0x000000ffff0d7224 */ /* 0x000fe200078e000c */
[----:B------:R0:W-:Y:S01]  /*7510*/  STL.64 [R1+0x280], R24 ;  /* 0x0002801801007387 */ /* 0x0001e20000100a00 */
[----:B------:R-:W-:Y:S02]  /*7520*/  IMAD R21, R21, UR4, RZ ;  /* 0x0000000415157c24 */ /* 0x000fe4000f8e02ff */
[----:B------:R-:W-:Y:S02]  /*7530*/  IMAD.MOV.U32 R12, RZ, RZ, R20 ;  /* 0x000000ffff0c7224 */ /* 0x000fe400078e0014 */
[----:B------:R-:W-:-:S02]  /*7540*/  IMAD.MOV.U32 R48, RZ, RZ, R8 ;  /* 0x000000ffff307224 */ /* 0x000fc400078e0008 */
[----:B------:R-:W-:Y:S02]  /*7550*/  IMAD.MOV.U32 R15, RZ, RZ, R23 ;  /* 0x000000ffff0f7224 */ /* 0x000fe400078e0017 */
[----:B------:R-:W-:Y:S01]  /*7560*/  IMAD.MOV.U32 R8, RZ, RZ, R21 ;  /* 0x000000ffff087224 */ /* 0x000fe200078e0015 */
[----:B0-----:R-:W4:Y:S01]  /*7570*/  LDL.LU.64 R24, [R1+0x8e0] ;  /* 0x0008e00001187983 */ /* 0x001f220000300a00 */
[CC--:B---3--:R-:W-:Y:S02]  /*7580*/  LEA R22, P4, R16.reuse, R4.reuse, 0x1 ;  /* 0x0000000410167211 */ /* 0x0c8fe400078808ff */
[C---:B------:R-:W-:Y:S02]  /*7590*/  LEA R20, P5, R17.reuse, R4, 0x1 ;  /* 0x0000000411147211 */ /* 0x040fe400078a08ff */
[-C--:B------:R-:W-:Y:S01]  /*75a0*/  LEA.HI.X.SX32 R15, R16, R0.reuse, 0x1, P4 ;  /* 0x00000000100f7211 */ /* 0x080fe200020f0eff */
[----:B------:R-:W-:Y:S01]  /*75b0*/  STL [R1+0x270], R22 ;  /* 0x0002701601007387 */ /* 0x000fe20000100800 */
[----:B------:R-:W-:-:S03]  /*75c0*/  LEA.HI.X.SX32 R21, R17, R0, 0x1, P5 ;  /* 0x0000000011157211 */ /* 0x000fc600028f0eff */
[----:B------:R0:W-:Y:S01]  /*75d0*/  STL.64 [R1+0x278], R18 ;  /* 0x0002781201007387 */ /* 0x0001e20000100a00 */
[----:B------:R-:W-:-:S03]  /*75e0*/  IMAD.MOV.U32 R14, RZ, RZ, R22 ;  /* 0x000000ffff0e7224 */ /* 0x000fc600078e0016 */
[----:B0-----:R-:W3:Y:S04]  /*75f0*/  LDL.LU.64 R18, [R1+0x8d8] ;  /* 0x0008d80001127983 */ /* 0x001ee80000300a00 */
[----:B------:R-:W2:Y:S04]  /*7600*/  LDL.LU.64 R22, [R1+0x8d0] ;  /* 0x0008d00001167983 */ /* 0x000ea80000300a00 */
[----:B------:R-:W-:Y:S04]  /*7610*/  STL [R1+0x274], R15 ;  /* 0x0002740f01007387 */ /* 0x000fe80000100800 */
[----:B------:R0:W-:Y:S04]  /*7620*/  STL.64 [R1+0x268], R20 ;  /* 0x0002681401007387 */ /* 0x0001e80000100a00 */
[----:B0-----:R-:W4:Y:S01]  /*7630*/  LDL.LU.64 R20, [R1+0x8c8] ;  /* 0x0008c80001147983 */ /* 0x001f220000300a00 */
[----:B------:R-:W-:-:S02]  /*7640*/  IMAD.MOV.U32 R17, RZ, RZ, R7 ;  /* 0x000000ffff117224 */ /* 0x000fc400078e0007 */
[----:B------:R-:W-:Y:S02]  /*7650*/  IMAD R38, R38, UR4, RZ ;  /* 0x0000000426267c24 */ /* 0x000fe4000f8e02ff */
[----:B------:R-:W-:Y:S02]  /*7660*/  IMAD R39, R39, UR4, RZ ;  /* 0x0000000427277c24 */ /* 0x000fe4000f8e02ff */
[----:B------:R-:W-:Y:S02]  /*7670*/  IMAD R40, R40, UR4, RZ ;  /* 0x0000000428287c24 */ /* 0x000fe4000f8e02ff */
[----:B------:R-:W-:Y:S02]  /*7680*/  IMAD R41, R41, UR4, RZ ;  /* 0x0000000429297c24 */ /* 0x000fe4000f8e02ff */
[----:B------:R-:W-:Y:S02]  /*7690*/  IMAD R42, R42, UR4, RZ ;  /* 0x000000042a2a7c24 */ /* 0x000fe4000f8e02ff */
[----:B------:R-:W-:-:S02]  /*76a0*/  IMAD R43, R43, UR4, RZ ;  /* 0x000000042b2b7c24 */ /* 0x000fc4000f8e02ff */
[----:B------:R-:W-:Y:S02]  /*76b0*/  IMAD R44, R44, UR4, RZ ;  /* 0x000000042c2c7c24 */ /* 0x000fe4000f8e02ff */
[----:B------:R-:W-:Y:S02]  /*76c0*/  IMAD R45, R45, UR4, RZ ;  /* 0x000000042d2d7c24 */ /* 0x000fe4000f8e02ff */
[----:B------:R-:W-:Y:S01]  /*76d0*/  IMAD R52, R52, UR4, RZ ;  /* 0x0000000434347c24 */ /* 0x000fe2000f8e02ff */
[CC--:B---3--:R-:W-:Y:S02]  /*76e0*/  LEA R6, P6, R18.reuse, R4.reuse, 0x1 ;  /* 0x0000000412067211 */ /* 0x0c8fe400078c08ff */
[C---:B------:R-:W-:Y:S02]  /*76f0*/  LEA R14, P4, R19.reuse, R4, 0x1 ;  /* 0x00000004130e7211 */ /* 0x040fe400078808ff */
[-C--:B------:R-:W-:Y:S01]  /*7700*/  LEA.HI.X.SX32 R17, R18, R0.reuse, 0x1, P6 ;  /* 0x0000000012117211 */ /* 0x080fe200030f0eff */
[----:B------:R4:W-:Y:S01]  /*7710*/  STL [R1+0x260], R6 ;  /* 0x0002600601007387 */ /* 0x0009e20000100800 */
[----:B------:R-:W-:Y:S01]  /*7720*/  IMAD.MOV.U32 R16, RZ, RZ, R6 ;  /* 0x000000ffff107224 */ /* 0x000fe200078e0006 */
[----:B------:R-:W-:-:S02]  /*7730*/  LEA.HI.X.SX32 R15, R19, R0, 0x1, P4 ;  /* 0x00000000130f7211 */ /* 0x000fc400020f0eff */
[----:B------:R-:W-:Y:S01]  /*7740*/  STL [R1+0x264], R17 ;  /* 0x0002641101007387 */ /* 0x000fe20000100800 */
[----:B--2---:R-:W-:-:S03]  /*7750*/  LEA R18, P4, R22, R4, 0x1 ;  /* 0x0000000416127211 */ /* 0x004fc600078808ff */
[----:B------:R0:W-:Y:S01]  /*7760*/  STL.64 [R1+0x258], R14 ;  /* 0x0002580e01007387 */ /* 0x0001e20000100a00 */
[----:B------:R-:W-:Y:S02]  /*7770*/  LEA.HI.X.SX32 R19, R22, R0, 0x1, P4 ;  /* 0x0000000016137211 */ /* 0x000fe400020f0eff */
[CC--:B----4-:R-:W-:Y:S02]  /*7780*/  LEA R6, P5, R20.reuse, R4.reuse, 0x1 ;  /* 0x0000000414067211 */ /* 0x0d0fe400078a08ff */
[----:B------:R-:W-:Y:S02]  /*7790*/  LEA R16, P6, R21, R4, 0x1 ;  /* 0x0000000415107211 */ /* 0x000fe400078c08ff */
[----:B------:R-:W-:Y:S02]  /*77a0*/  LEA.HI.X.SX32 R7, R20, R0, 0x1, P5 ;  /* 0x0000000014077211 */ /* 0x000fe400028f0eff */
[----:B0-----:R-:W-:Y:S02]  /*77b0*/  LEA R14, P5, R23, R4, 0x1 ;  /* 0x00000004170e7211 */ /* 0x001fe400078a08ff */
[----:B------:R-:W-:-:S02]  /*77c0*/  LEA.HI.X.SX32 R17, R21, R0, 0x1, P6 ;  /* 0x0000000015117211 */ /* 0x000fc400030f0eff */
[----:B------:R-:W-:-:S03]  /*77d0*/  LEA.HI.X.SX32 R15, R23, R0, 0x1, P5 ;  /* 0x00000000170f7211 */ /* 0x000fc600028f0eff */
[----:B------:R0:W-:Y:S04]  /*77e0*/  STL.64 [R1+0x248], R16 ;  /* 0x0002481001007387 */ /* 0x0001e80000100a00 */
[----:B------:R-:W-:Y:S04]  /*77f0*/  STL.64 [R1+0x250], R6 ;  /* 0x0002500601007387 */ /* 0x000fe80000100a00 */
[----:B------:R1:W-:Y:S01]  /*7800*/  STL.64 [R1+0x240], R18 ;  /* 0x0002401201007387 */ /* 0x0003e20000100a00 */
[----:B0-----:R-:W-:-:S03]  /*7810*/  LEA R16, P6, R24, R4, 0x1 ;  /* 0x0000000418107211 */ /* 0x001fc600078c08ff */
[----:B------:R0:W-:Y:S01]  /*7820*/  STL.64 [R1+0x238], R14 ;  /* 0x0002380e01007387 */ /* 0x0001e20000100a00 */
[----:B------:R-:W-:Y:S02]  /*7830*/  LEA.HI.X.SX32 R17, R24, R0, 0x1, P6 ;  /* 0x0000000018117211 */ /* 0x000fe400030f0eff */
[CC--:B-1----:R-:W-:Y:S02]  /*7840*/  LEA R18, P4, R25.reuse, R4.reuse, 0x1 ;  /* 0x0000000419127211 */ /* 0x0c2fe400078808ff */
[C---:B0-----:R-:W-:Y:S02]  /*7850*/  LEA R14, P5, R26.reuse, R4, 0x1 ;  /* 0x000000041a0e7211 */ /* 0x041fe400078a08ff */
[-C--:B------:R-:W-:Y:S02]  /*7860*/  LEA.HI.X.SX32 R19, R25, R0.reuse, 0x1, P4 ;  /* 0x0000000019137211 */ /* 0x080fe400020f0eff */
[----:B------:R-:W-:Y:S01]  /*7870*/  LEA.HI.X.SX32 R15, R26, R0, 0x1, P5 ;  /* 0x000000001a0f7211 */ /* 0x000fe200028f0eff */
[----:B------:R0:W-:Y:S04]  /*7880*/  STL.64 [R1+0x230], R16 ;  /* 0x0002301001007387 */ /* 0x0001e80000100a00 */
[----:B------:R1:W-:Y:S04]  /*7890*/  STL.64 [R1+0x228], R18 ;  /* 0x0002281201007387 */ /* 0x0003e80000100a00 */
[----:B------:R2:W-:Y:S01]  /*78a0*/  STL.64 [R1+0x220], R14 ;  /* 0x0002200e01007387 */ /* 0x0005e20000100a00 */
[----:B0-----:R-:W-:-:S02]  /*78b0*/  LEA R16, P6, R27, R4, 0x1 ;  /* 0x000000041b107211 */ /* 0x001fc400078c08ff */
[C---:B-1----:R-:W-:Y:S02]  /*78c0*/  LEA R18, P4, R28.reuse, R4, 0x1 ;  /* 0x000000041c127211 */ /* 0x042fe400078808ff */
[----:B------:R-:W-:Y:S02]  /*78d0*/  LEA.HI.X.SX32 R17, R27, R0, 0x1, P6 ;  /* 0x000000001b117211 */ /* 0x000fe400030f0eff */
[C---:B--2---:R-:W-:Y:S02]  /*78e0*/  LEA R14, P5, R29.reuse, R4, 0x1 ;  /* 0x000000041d0e7211 */ /* 0x044fe400078a08ff */
[-C--:B------:R-:W-:Y:S02]  /*78f0*/  LEA.HI.X.SX32 R19, R28, R0.reuse, 0x1, P4 ;  /* 0x000000001c137211 */ /* 0x080fe400020f0eff */
[----:B------:R-:W-:Y:S01]  /*7900*/  LEA.HI.X.SX32 R15, R29, R0, 0x1, P5 ;  /* 0x000000001d0f7211 */ /* 0x000fe200028f0eff */
[----:B------:R0:W-:Y:S01]  /*7910*/  STL.64 [R1+0x218], R16 ;  /* 0x0002181001007387 */ /* 0x0001e20000100a00 */
[----:B------:R-:W-:-:S03]  /*7920*/  LEA R20, P4, R31, R4, 0x1 ;  /* 0x000000041f147211 */ /* 0x000fc600078808ff */
[----:B------:R-:W-:Y:S01]  /*7930*/  STL.64 [R1+0x208], R14 ;  /* 0x0002080e01007387 */ /* 0x000fe20000100a00 */
[----:B------:R-:W-:-:S03]  /*7940*/  LEA.HI.X.SX32 R21, R31, R0, 0x1, P4 ;  /* 0x000000001f157211 */ /* 0x000fc600020f0eff */
[----:B------:R1:W-:Y:S01]  /*7950*/  STL.64 [R1+0x210], R18 ;  /* 0x0002101201007387 */ /* 0x0003e20000100a00 */
[----:B0-----:R-:W-:-:S04]  /*7960*/  LEA R16, P6, R30, R4, 0x1 ;  /* 0x000000041e107211 */ /* 0x001fc800078c08ff */
[----:B------:R-:W-:Y:S02]  /*7970*/  LEA.HI.X.SX32 R17, R30, R0, 0x1, P6 ;  /* 0x000000001e117211 */ /* 0x000fe400030f0eff */
[----:B-1----:R-:W-:-:S03]  /*7980*/  LEA R18, P5, R32, R4, 0x1 ;  /* 0x0000000420127211 */ /* 0x002fc600078a08ff */
[----:B------:R-:W-:Y:S01]  /*7990*/  STL.64 [R1+0x200], R16 ;  /* 0x0002001001007387 */ /* 0x000fe20000100a00 */
[----:B------:R-:W-:-:S03]  /*79a0*/  LEA.HI.X.SX32 R19, R32, R0, 0x1, P5 ;  /* 0x0000000020137211 */ /* 0x000fc600028f0eff */
[----:B------:R0:W-:Y:S01]  /*79b0*/  STL.64 [R1+0x1f8], R20 ;  /* 0x0001f81401007387 */ /* 0x0001e20000100a00 */
[----:B------:R-:W-:-:S03]  /*79c0*/  LEA R22, P6, R33, R4, 0x1 ;  /* 0x0000000421167211 */ /* 0x000fc600078c08ff */
[----:B------:R1:W-:Y:S01]  /*79d0*/  STL.64 [R1+0x1f0], R18 ;  /* 0x0001f01201007387 */ /* 0x0003e20000100a00 */
[----:B------:R-:W-:Y:S02]  /*79e0*/  LEA.HI.X.SX32 R23, R33, R0, 0x1, P6 ;  /* 0x0000000021177211 */ /* 0x000fe400030f0eff */
[CC--:B0-----:R-:W-:Y:S02]  /*79f0*/  LEA R20, P4, R34.reuse, R4.reuse, 0x1 ;  /* 0x0000000422147211 */ /* 0x0c1fe400078808ff */
[C---:B-1----:R-:W-:Y:S02]  /*7a00*/  LEA R18, P5, R35.reuse, R4, 0x1 ;  /* 0x0000000423127211 */ /* 0x042fe400078a08ff */
        /* <DEDUP_REMOVED lines=12> */
[----:B------:R-:W-:-:S03]  /*7ad0*/  IMAD.MOV.U32 R14, RZ, RZ, R13 ;  /* 0x000000ffff0e7224 */ /* 0x000fc600078e000d */
[----:B------:R1:W-:Y:S01]  /*7ae0*/  STL.64 [R1+0x1c8], R20 ;  /* 0x0001c81401007387 */ /* 0x0003e20000100a00 */
[----:B------:R-:W-:-:S03]  /*7af0*/  IMAD.MOV.U32 R16, RZ, RZ, R48 ;  /* 0x000000ffff107224 */ /* 0x000fc600078e0030 */
[----:B------:R2:W-:Y:S01]  /*7b00*/  STL.64 [R1+0x1c0], R18 ;  /* 0x0001c01201007387 */ /* 0x0005e20000100a00 */
[CC--:B0-----:R-:W-:Y:S02]  /*7b10*/  LEA R22, P6, R39.reuse, R4.reuse, 0x1 ;  /* 0x0000000427167211 */ /* 0x0c1fe400078c08ff */
[C---:B-1----:R-:W-:Y:S01]  /*7b20*/  LEA R20, P4, R40.reuse, R4, 0x1 ;  /* 0x0000000428147211 */ /* 0x042fe200078808ff */
[----:B------:R-:W-:Y:S01]  /*7b30*/  IMAD.MOV.U32 R17, RZ, RZ, R14 ;  /* 0x000000ffff117224 */ /* 0x000fe200078e000e */
[----:B------:R-:W-:Y:S02]  /*7b40*/  LEA.HI.X.SX32 R23, R39, R0, 0x1, P6 ;  /* 0x0000000027177211 */ /* 0x000fe400030f0eff */
[----:B--2---:R-:W-:Y:S02]  /*7b50*/  LEA R18, P5, R41, R4, 0x1 ;  /* 0x0000000429127211 */ /* 0x004fe400078a08ff */
[----:B------:R-:W-:Y:S02]  /*7b60*/  LEA.HI.X.SX32 R21, R40, R0, 0x1, P4 ;  /* 0x0000000028157211 */ /* 0x000fe400020f0eff */
[----:B------:R-:W-:-:S02]  /*7b70*/  LEA R48, P6, R42, R4, 0x1 ;  /* 0x000000042a307211 */ /* 0x000fc400078c08ff */
[----:B------:R-:W-:Y:S02]  /*7b80*/  LEA R14, P4, R43, R4, 0x1 ;  /* 0x000000042b0e7211 */ /* 0x000fe400078808ff */
[-C--:B------:R-:W-:Y:S01]  /*7b90*/  LEA.HI.X.SX32 R19, R41, R0.reuse, 0x1, P5 ;  /* 0x0000000029137211 */ /* 0x080fe200028f0eff */
[----:B------:R-:W-:Y:S01]  /*7ba0*/  IMAD.MOV.U32 R13, RZ, RZ, R49 ;  /* 0x000000ffff0d7224 */ /* 0x000fe200078e0031 */
[----:B------:R0:W-:Y:S01]  /*7bb0*/  STL.64 [R1+0x1b8], R22 ;  /* 0x0001b81601007387 */ /* 0x0001e20000100a00 */
[-C--:B------:R-:W-:Y:S02]  /*7bc0*/  LEA.HI.X.SX32 R49, R42, R0.reuse, 0x1, P6 ;  /* 0x000000002a317211 */ /* 0x080fe400030f0eff */
[----:B------:R-:W-:Y:S01]  /*7bd0*/  LEA.HI.X.SX32 R15, R43, R0, 0x1, P4 ;  /* 0x000000002b0f7211 */ /* 0x000fe200020f0eff */
[----:B------:R1:W-:Y:S04]  /*7be0*/  STL.64 [R1+0x1b0], R20 ;  /* 0x0001b01401007387 */ /* 0x0003e80000100a00 */
[----:B------:R2:W-:Y:S01]  /*7bf0*/  STL.64 [R1+0x1a8], R18 ;  /* 0x0001a81201007387 */ /* 0x0005e20000100a00 */
[----:B0-----:R-:W-:-:S02]  /*7c00*/  LEA R22, P5, R44, R4, 0x1 ;  /* 0x000000042c167211 */ /* 0x001fc400078a08ff */
[----:B-1----:R-:W-:Y:S01]  /*7c10*/  LEA R20, P6, R45, R4, 0x1 ;  /* 0x000000042d147211 */ /* 0x002fe200078c08ff */
[----:B------:R0:W-:Y:S01]  /*7c20*/  STL.64 [R1+0x198], R14 ;  /* 0x0001980e01007387 */ /* 0x0001e20000100a00 */
[----:B------:R-:W-:Y:S02]  /*7c30*/  LEA.HI.X.SX32 R23, R44, R0, 0x1, P5 ;  /* 0x000000002c177211 */ /* 0x000fe400028f0eff */
[CC--:B--2---:R-:W-:Y:S01]  /*7c40*/  LEA R18, P4, R52.reuse, R4.reuse, 0x1 ;  /* 0x0000000434127211 */ /* 0x0c4fe200078808ff */
[----:B------:R-:W-:Y:S01]  /*7c50*/  STL.64 [R1+0x1a0], R48 ;  /* 0x0001a03001007387 */ /* 0x000fe20000100a00 */
[----:B------:R-:W-:Y:S02]  /*7c60*/  LEA R44, P5, R9, R4, 0x1 ;  /* 0x00000004092c7211 */ /* 0x000fe400078a08ff */
[-C--:B------:R-:W-:Y:S01]  /*7c70*/  LEA.HI.X.SX32 R21, R45, R0.reuse, 0x1, P6 ;  /* 0x000000002d157211 */ /* 0x080fe200030f0eff */
[----:B------:R-:W-:Y:S01]  /*7c80*/  STL.64 [R1+0x720], R48 ;  /* 0x0007203001007387 */ /* 0x000fe20000100a00 */
[----:B------:R-:W-:-:S02]  /*7c90*/  LEA.HI.X.SX32 R19, R52, R0, 0x1, P4 ;  /* 0x0000000034137211 */ /* 0x000fc400020f0eff */
[----:B------:R-:W-:Y:S01]  /*7ca0*/  LEA.HI.X.SX32 R45, R9, R0, 0x1, P5 ;  /* 0x00000000092d7211 */ /* 0x000fe200028f0eff */
[----:B------:R-:W-:Y:S01]  /*7cb0*/  STL.64 [R1+0x878], R48 ;  /* 0x0008783001007387 */ /* 0x000fe20000100a00 */
[----:B0-----:R-:W-:Y:S01]  /*7cc0*/  IMAD.MOV.U32 R15, RZ, RZ, R5 ;  /* 0x000000ffff0f7224 */ /* 0x001fe200078e0005 */
[----:B------:R-:W-:Y:S02]  /*7cd0*/  LEA R42, P6, R10, R4, 0x1 ;  /* 0x000000040a2a7211 */ /* 0x000fe400078c08ff */
[----:B------:R-:W-:Y:S01]  /*7ce0*/  STL.64 [R1+0x190], R22 ;  /* 0x0001901601007387 */ /* 0x000fe20000100a00 */
[----:B------:R-:W-:-:S03]  /*7cf0*/  IMAD.MOV.U32 R14, RZ, RZ, R13 ;  /* 0x000000ffff0e7224 */ /* 0x000fc600078e000d */
[----:B------:R0:W-:Y:S01]  /*7d00*/  STL.64 [R1+0xa0], R20 ;  /* 0x0000a01401007387 */ /* 0x0001e20000100a00 */
[----:B------:R-:W-:-:S03]  /*7d10*/  IMAD.MOV.U32 R13, RZ, RZ, R8 ;  /* 0x000000ffff0d7224 */ /* 0x000fc600078e0008 */
[----:B------:R-:W2:Y:S01]  /*7d20*/  LDL.LU R5, [R1+0x58] ;  /* 0x0000580001057983 */ /* 0x000ea20000300800 */
[----:B------:R-:W-:-:S03]  /*7d30*/  LEA.HI.X.SX32 R43, R10, R0, 0x1, P6 ;  /* 0x000000000a2b7211 */ /* 0x000fc600030f0eff */
[----:B------:R1:W-:Y:S04]  /*7d40*/  STL.64 [R1+0x98], R18 ;  /* 0x0000981201007387 */ /* 0x0003e80000100a00 */
[----:B------:R-:W3:Y:S04]  /*7d50*/  LDL.LU R8, [R1+0x5c] ;  /* 0x00005c0001087983 */ /* 0x000ee80000300800 */
[----:B------:R-:W-:Y:S04]  /*7d60*/  STL.64 [R1+0x798], R44 ;  /* 0x0007982c01007387 */ /* 0x000fe80000100a00 */
[----:B------:R-:W4:Y:S04]  /*7d70*/  LDL.LU R9, [R1+0x60] ;  /* 0x0000600001097983 */ /* 0x000f280000300800 */
[----:B------:R-:W0:Y:S01]  /*7d80*/  LDL.LU R10, [R1+0x64] ;  /* 0x00006400010a7983 */ /* 0x000e220000300800 */
[----:B------:R-:W-:-:S02]  /*7d90*/  LEA R40, P4, R12, R4, 0x1 ;  /* 0x000000040c287211 */ /* 0x000fc400078808ff */
[C---:B------:R-:W-:Y:S02]  /*7da0*/  LEA R38, P5, R11.reuse, R4, 0x1 ;  /* 0x000000040b267211 */ /* 0x040fe400078a08ff */
[-C--:B------:R-:W-:Y:S01]  /*7db0*/  LEA.HI.X.SX32 R41, R12, R0.reuse, 0x1, P4 ;  /* 0x000000000c297211 */ /* 0x080fe200020f0eff */
[----:B------:R-:W-:Y:S01]  /*7dc0*/  STL.64 [R1+0x768], R42 ;  /* 0x0007682a01007387 */ /* 0x000fe20000100a00 */
[----:B------:R-:W-:-:S03]  /*7dd0*/  LEA.HI.X.SX32 R39, R11, R0, 0x1, P5 ;  /* 0x000000000b277211 */ /* 0x000fc600028f0eff */
[----:B------:R-:W-:Y:S04]  /*7de0*/  STL.64 [R1+0x888], R42 ;  /* 0x0008882a01007387 */ /* 0x000fe80000100a00 */
[----:B------:R-:W1:Y:S04]  /*7df0*/  LDL.LU R12, [R1+0x78] ;  /* 0x00007800010c7983 */ /* 0x000e680000300800 */
[----:B------:R-:W-:Y:S04]  /*7e00*/  STL.64 [R1+0x728], R40 ;  /* 0x0007282801007387 */ /* 0x000fe80000100a00 */
[----:B------:R-:W4:Y:S01]  /*7e10*/  LDL.LU R11, [R1+0x7c] ;  /* 0x00007c00010b7983 */ /* 0x000f220000300800 */
[----:B------:R-:W-:-:S02]  /*7e20*/  LEA R32, P5, R15, R4, 0x1 ;  /* 0x000000040f207211 */ /* 0x000fc400078a08ff */
[----:B------:R-:W-:Y:S02]  /*7e30*/  LEA R36, P6, R17, R4, 0x1 ;  /* 0x0000000411247211 */ /* 0x000fe400078c08ff */
[-C--:B------:R-:W-:Y:S01]  /*7e40*/  LEA.HI.X.SX32 R33, R15, R0.reuse, 0x1, P5 ;  /* 0x000000000f217211 */ /* 0x080fe200028f0eff */
[----:B------:R-:W-:Y:S01]  /*7e50*/  IMAD R53, R53, UR4, RZ ;  /* 0x0000000435357c24 */ /* 0x000fe2000f8e02ff */
[----:B------:R-:W-:Y:S02]  /*7e60*/  LEA.HI.X.SX32 R37, R17, R0, 0x1, P6 ;  /* 0x0000000011257211 */ /* 0x000fe400030f0eff */
[----:B------:R-:W-:-:S04]  /*7e70*/  LEA R30, P6, R14, R4, 0x1 ;  /* 0x000000040e1e7211 */ /* 0x000fc800078c08ff */
[----:B------:R-:W-:Y:S02]  /*7e80*/  LEA.HI.X.SX32 R31, R14, R0, 0x1, P6 ;  /* 0x000000000e1f7211 */ /* 0x000fe400030f0eff */
[C---:B------:R-:W-:Y:S01]  /*7e90*/  LEA R34, P4, R16.reuse, R4, 0x1 ;  /* 0x0000000410227211 */ /* 0x040fe200078808ff */
[----:B------:R-:W-:Y:S03]  /*7ea0*/  STL.64 [R1+0x730], R38 ;  /* 0x0007302601007387 */ /* 0x000fe60000100a00 */
[----:B------:R-:W-:Y:S02]  /*7eb0*/  LEA.HI.X.SX32 R35, R16, R0, 0x1, P4 ;  /* 0x0000000010237211 */ /* 0x000fe400020f0eff */
[C---:B------:R-:W-:Y:S01]  /*7ec0*/  LEA R28, P4, R13.reuse, R4, 0x1 ;  /* 0x000000040d1c7211 */ /* 0x040fe200078808ff */
[----:B------:R-:W-:Y:S03]  /*7ed0*/  STL.64 [R1+0x890], R38 ;  /* 0x0008902601007387 */ /* 0x000fe60000100a00 */
[----:B------:R-:W-:Y:S01]  /*7ee0*/  LEA.HI.X.SX32 R29, R13, R0, 0x1, P4 ;  /* 0x000000000d1d7211 */ /* 0x000fe200020f0eff */
[----:B------:R-:W-:Y:S04]  /*7ef0*/  STL.64 [R1+0x738], R36 ;  /* 0x0007382401007387 */ /* 0x000fe80000100a00 */
[----:B------:R-:W-:Y:S04]  /*7f00*/  STL.64 [R1+0x8a0], R36 ;  /* 0x0008a02401007387 */ /* 0x000fe80000100a00 */
[----:B------:R-:W-:Y:S04]  /*7f10*/  STL [R1+0x84c], R35 ;  /* 0x00084c2301007387 */ /* 0x000fe80000100800 */
[----:B------:R0:W-:Y:S04]  /*7f20*/  STL.64 [R1+0x8b0], R34 ;  /* 0x0008b02201007387 */ /* 0x0001e80000100a00 */
[----:B------:R-:W-:Y:S04]  /*7f30*/  STL.64 [R1+0x810], R32 ;  /* 0x0008102001007387 */ /* 0x000fe80000100a00 */
[----:B------:R0:W-:Y:S04]  /*7f40*/  STL.64 [R1+0x7b8], R30 ;  /* 0x0007b81e01007387 */ /* 0x0001e80000100a00 */
[----:B------:R-:W-:Y:S04]  /*7f50*/  STL [R1+0x7b0], R28 ;  /* 0x0007b01c01007387 */ /* 0x000fe80000100800 */
[----:B------:R-:W-:Y:S01]  /*7f60*/  STL [R1+0x7a0], R29 ;  /* 0x0007a01d01007387 */ /* 0x000fe20000100800 */
[----:B------:R-:W-:Y:S01]  /*7f70*/  IMAD R50, R50, UR4, RZ ;  /* 0x0000000432327c24 */ /* 0x000fe2000f8e02ff */
[----:B--2---:R-:W-:-:S04]  /*7f80*/  LEA R26, P5, R5, R4, 0x1 ;  /* 0x00000004051a7211 */ /* 0x004fc800078a08ff */
[----:B------:R-:W-:Y:S02]  /*7f90*/  LEA.HI.X.SX32 R27, R5, R0, 0x1, P5 ;  /* 0x00000000051b7211 */ /* 0x000fe400028f0eff */
[----:B0-----:R-:W-:-:S04]  /*7fa0*/  LEA R20, P5, R10, R4, 0x1 ;  /* 0x000000040a147211 */ /* 0x001fc800078a08ff */
[----:B------:R-:W-:Y:S02]  /*7fb0*/  LEA.HI.X.SX32 R21, R10, R0, 0x1, P5 ;  /* 0x000000000a157211 */ /* 0x000fe400028f0eff */
[----:B------:R-:W-:-:S04]  /*7fc0*/  LEA R14, P5, R53, R4, 0x1 ;  /* 0x00000004350e7211 */ /* 0x000fc800078a08ff */
[----:B------:R-:W-:Y:S02]  /*7fd0*/  LEA.HI.X.SX32 R15, R53, R0, 0x1, P5 ;  /* 0x00000000350f7211 */ /* 0x000fe400028f0eff */
[----:B------:R-:W0:Y:S01]  /*7fe0*/  S2R R53, SR_TID.X ;  /* 0x0000000000357919 */ /* 0x000e220000002100 */
[CC--:B---3--:R-:W-:Y:S02]  /*7ff0*/  LEA R24, P6, R8.reuse, R4.reuse, 0x1 ;  /* 0x0000000408187211 */ /* 0x0c8fe400078c08ff */
[C---:B----4-:R-:W-:Y:S02]  /*8000*/  LEA R22, P4, R9.reuse, R4, 0x1 ;  /* 0x0000000409167211 */ /* 0x050fe400078808ff */
[----:B------:R-:W-:Y:S02]  /*8010*/  LEA.HI.X.SX32 R25, R8, R0, 0x1, P6 ;  /* 0x0000000008197211 */ /* 0x000fe400030f0eff */
[----:B-1----:R-:W-:Y:S02]  /*8020*/  LEA R18, P6, R12, R4, 0x1 ;  /* 0x000000040c127211 */ /* 0x002fe400078c08ff */
[----:B------:R-:W-:Y:S01]  /*8030*/  LEA.HI.X.SX32 R23, R9, R0, 0x1, P4 ;  /* 0x0000000009177211 */ /* 0x000fe200020f0eff */
[----:B------:R-:W-:Y:S01]  /*8040*/  STL [R1+0x770], R26 ;  /* 0x0007701a01007387 */ /* 0x000fe20000100800 */
[----:B------:R-:W-:-:S02]  /*8050*/  LEA R16, P4, R11, R4, 0x1 ;  /* 0x000000040b107211 */ /* 0x000fc400078808ff */
[-C--:B------:R-:W-:Y:S01]  /*8060*/  LEA.HI.X.SX32 R19, R12, R0.reuse, 0x1, P6 ;  /* 0x000000000c137211 */ /* 0x080fe200030f0eff */
[----:B------:R-:W-:Y:S01]  /*8070*/  STL [R1+0x760], R27 ;  /* 0x0007601b01007387 */ /* 0x000fe20000100800 */
[----:B------:R-:W-:-:S03]  /*8080*/  LEA.HI.X.SX32 R17, R11, R0, 0x1, P4 ;  /* 0x000000000b117211 */ /* 0x000fc600020f0eff */
[----:B------:R-:W-:Y:S01]  /*8090*/  STL.64 [R1+0x748], R24 ;  /* 0x0007481801007387 */ /* 0x000fe20000100a00 */
[----:B------:R-:W-:-:S03]  /*80a0*/  LEA R12, P6, R46, R4, 0x1 ;  /* 0x000000042e0c7211 */ /* 0x000fc600078c08ff */
[----:B------:R-:W-:Y:S04]  /*80b0*/  STL [R1+0x75c], R22 ;  /* 0x00075c1601007387 */ /* 0x000fe80000100800 */
[----:B------:R-:W-:Y:S01]  /*80c0*/  STL [R1+0x758], R23 ;  /* 0x0007581701007387 */ /* 0x000fe20000100800 */
[----:B------:R-:W-:-:S03]  /*80d0*/  LEA R10, P4, R51, R4, 0x1 ;  /* 0x00000004330a7211 */ /* 0x000fc600078808ff */
[----:B------:R-:W-:Y:S01]  /*80e0*/  STL.64 [R1+0x778], R20 ;  /* 0x0007781401007387 */ /* 0x000fe20000100a00 */
[----:B------:R-:W-:-:S03]  /*80f0*/  LEA.HI.X.SX32 R13, R46, R0, 0x1, P6 ;  /* 0x000000002e0d7211 */ /* 0x000fc600030f0eff */
[----:B------:R-:W-:Y:S01]  /*8100*/  STL [R1+0x848], R19 ;  /* 0x0008481301007387 */ /* 0x000fe20000100800 */
[----:B0-----:R-:W-:-:S03]  /*8110*/  SHF.R.U32.HI R53, RZ, 0x6, R53 ;  /* 0x00000006ff357819 */ /* 0x001fc60000011635 */
[----:B------:R-:W-:Y:S04]  /*8120*/  STL [R1+0x828], R16 ;  /* 0x0008281001007387 */ /* 0x000fe80000100800 */
[----:B------:R-:W-:Y:S01]  /*8130*/  STL [R1+0x818], R17 ;  /* 0x0008181101007387 */ /* 0x000fe20000100800 */
[----:B------:R-:W-:-:S03]  /*8140*/  LEA.HI.X.SX32 R11, R51, R0, 0x1, P4 ;  /* 0x00000000330b7211 */ /* 0x000fc600020f0eff */
[----:B------:R-:W-:Y:S01]  /*8150*/  STL.64 [R1+0x7c8], R14 ;  /* 0x0007c80e01007387 */ /* 0x000fe20000100a00 */
[----:B------:R-:W-:-:S03]  /*8160*/  LEA R8, P5, R50, R4, 0x1 ;  /* 0x0000000432087211 */ /* 0x000fc600078a08ff */
[----:B------:R-:W2:Y:S01]  /*8170*/  LDL.LU R46, [R1+0x8c0] ;  /* 0x0008c000012e7983 */ /* 0x000ea20000300800 */
[----:B------:R-:W-:-:S03]  /*8180*/  SGXT.U32 R5, R53, 0x1 ;  /* 0x000000013505781a */ /* 0x000fc60000000000 */
[----:B------:R-:W3:Y:S04]  /*8190*/  LDL.LU.64 R34, [R1+0x30] ;  /* 0x0000300001227983 */ /* 0x000ee80000300a00 */
[----:B------:R-:W-:Y:S04]  /*81a0*/  STL [R1+0x790], R12 ;  /* 0x0007900c01007387 */ /* 0x000fe80000100800 */
[----:B------:R-:W-:Y:S01]  /*81b0*/  STL [R1+0x78c], R13 ;  /* 0x00078c0d01007387 */ /* 0x000fe20000100800 */
[----:B------:R-:W-:-:S03]  /*81c0*/  LEA.HI.X.SX32 R9, R50, R0, 0x1, P5 ;  /* 0x0000000032097211 */ /* 0x000fc600028f0eff */
[----:B------:R-:W4:Y:S04]  /*81d0*/  LDL.LU R51, [R1+0x8bc] ;  /* 0x0008bc0001337983 */ /* 0x000f280000300800 */
[----:B------:R-:W2:Y:S04]  /*81e0*/  LDL.LU.64 R52, [R1+0x20] ;  /* 0x0000200001347983 */ /* 0x000ea80000300a00 */
[----:B------:R-:W-:Y:S04]  /*81f0*/  STL [R1+0x784], R10 ;  /* 0x0007840a01007387 */ /* 0x000fe80000100800 */
[----:B------:R-:W-:Y:S04]  /*8200*/  STL [R1+0x780], R11 ;  /* 0x0007800b01007387 */ /* 0x000fe80000100800 */
[----:B------:R-:W2:Y:S01]  /*8210*/  LDL.LU R50, [R1+0x8b8] ;  /* 0x0008b80001327983 */ /* 0x000ea20000300800 */
[----:B------:R-:W-:Y:S01]  /*8220*/  IMAD.MOV.U32 R48, RZ, RZ, R6 ;  /* 0x000000ffff307224 */ /* 0x000fe200078e0006 */
[C---:B------:R-:W-:Y:S01]  /*8230*/  LEA R6, P6, R2.reuse, R4, 0x1 ;  /* 0x0000000402067211 */ /* 0x040fe200078c08ff */
[----:B------:R-:W-:Y:S01]  /*8240*/  IMAD.MOV.U32 R49, RZ, RZ, R7 ;  /* 0x000000ffff317224 */ /* 0x000fe200078e0007 */
[----:B------:R-:W3:Y:S01]  /*8250*/  LDL.LU.64 R36, [R1+0x28] ;  /* 0x0000280001247983 */ /* 0x000ee20000300a00 */
[----:B------:R-:W-:Y:S01]  /*8260*/  IMAD R47, R47, UR4, RZ ;  /* 0x000000042f2f7c24 */ /* 0x000fe2000f8e02ff */
[----:B------:R-:W-:-:S02]  /*8270*/  LEA.HI.X.SX32 R7, R2, R0, 0x1, P6 ;  /* 0x0000000002077211 */ /* 0x000fc400030f0eff */
[----:B------:R-:W-:Y:S01]  /*8280*/  STL [R1+0x7c0], R8 ;  /* 0x0007c00801007387 */ /* 0x000fe20000100800 */
[----:B--2---:R-:W-:-:S06]  /*8290*/  PRMT R50, RZ, 0x7610, R50 ;  /* 0x00007610ff327816 */ /* 0x004fcc0000000032 */
[----:B---3--:R-:W2:Y:S01]  /*82a0*/  @P3 LDG.E.U16 R50, desc[UR22][R34.64] ;  /* 0x0000001622323981 */ /* 0x008ea2000c1e1500 */
[----:B------:R-:W-:Y:S02]  /*82b0*/  LOP3.LUT R5, R5, 0x5e, RZ, 0xfc, !PT ;  /* 0x0000005e05057812 */ /* 0x000fe400078efcff */
[----:B------:R-:W-:Y:S01]  /*82c0*/  LEA R4, P5, R47, R4, 0x1 ;  /* 0x000000042f047211 */ /* 0x000fe200078a08ff */
[----:B------:R-:W-:Y:S01]  /*82d0*/  STL [R1+0x788], R9 ;  /* 0x0007880901007387 */ /* 0x000fe20000100800 */
[----:B------:R-:W-:-:S03]  /*82e0*/  IMAD.MOV.U32 R40, RZ, RZ, R48 ;  /* 0x000000ffff287224 */ /* 0x000fc600078e0030 */
[----:B------:R-:W-:Y:S01]  /*82f0*/  STL.64 [R1+0x7a8], R6 ;  /* 0x0007a80601007387 */ /* 0x000fe20000100a00 */
[----:B------:R-:W-:Y:S01]  /*8300*/  IMAD.MOV.U32 R41, RZ, RZ, R49 ;  /* 0x000000ffff297224 */ /* 0x000fe200078e0031 */
[-C--:B------:R-:W-:Y:S02]  /*8310*/  ISETP.LT.AND P4, PT, R5, R46.reuse, P0 ;  /* 0x0000002e0500720c */ /* 0x080fe40000781270 */
[----:B------:R-:W3:Y:S01]  /*8320*/  LDL.LU.64 R38, [R1+0x18] ;  /* 0x0000180001267983 */ /* 0x000ee20000300a00 */
[----:B----4-:R-:W-:-:S03]  /*8330*/  ISETP.LT.AND P6, PT, R51, R46, P0 ;  /* 0x0000002e3300720c */ /* 0x010fc600007c1270 */
[----:B------:R-:W4:Y:S01]  /*8340*/  LDL.LU.64 R42, [R1+0x10] ;  /* 0x00001000012a7983 */ /* 0x000f220000300a00 */
[----:B------:R-:W-:-:S03]  /*8350*/  LEA.HI.X.SX32 R5, R47, R0, 0x1, P5 ;  /* 0x000000002f057211 */ /* 0x000fc600028f0eff */
[----:B------:R-:W3:Y:S04]  /*8360*/  LDL.LU.64 R48, [R1+0x8] ;  /* 0x0000080001307983 */ /* 0x000ee80000300a00 */
[----:B------:R-:W3:Y:S04]  /*8370*/  LDL.LU R51, [R1+0xc0] ;  /* 0x0000c00001337983 */ /* 0x000ee80000300800 */
[----:B------:R-:W3:Y:S04]  /*8380*/  LDL.LU R47, [R1+0xbc] ;  /* 0x0000bc00012f7983 */ /* 0x000ee80000300800 */
[----:B------:R-:W3:Y:S04]  /*8390*/  LDL.LU R31, [R1+0xb4] ;  /* 0x0000b400011f7983 */ /* 0x000ee80000300800 */
[----:B------:R-:W3:Y:S04]  /*83a0*/  LDL.LU R32, [R1+0xb0] ;  /* 0x0000b00001207983 */ /* 0x000ee80000300800 */
[----:B------:R-:W3:Y:S04]  /*83b0*/  LDL.LU R33, [R1+0xac] ;  /* 0x0000ac0001217983 */ /* 0x000ee80000300800 */
[----:B------:R-:W3:Y:S04]  /*83c0*/  LDL.LU R44, [R1+0xa8] ;  /* 0x0000a800012c7983 */ /* 0x000ee80000300800 */
[----:B------:R-:W-:Y:S04]  /*83d0*/  STL [R1+0x7e0], R4 ;  /* 0x0007e00401007387 */ /* 0x000fe80000100800 */
[----:B------:R-:W-:Y:S04]  /*83e0*/  STL [R1+0x7d0], R5 ;  /* 0x0007d00501007387 */ /* 0x000fe80000100800 */
[----:B------:R-:W3:Y:S04]  /*83f0*/  LDL.LU.64 R34, [R1+0x8b0] ;  /* 0x0008b00001227983 */ /* 0x000ee80000300a00 */
[----:B--2---:R0:W-:Y:S04]  /*8400*/  STL [R1+0x144], R50 ;  /* 0x0001443201007387 */ /* 0x0041e80000100800 */
[----:B0-----:R-:W2:Y:S01]  /*8410*/  LDL.LU R50, [R1+0x8a8] ;  /* 0x0008a80001327983 */ /* 0x001ea20000300800 */
[----:B------:R-:W-:-:S06]  /*8420*/  PRMT R45, RZ, 0x7610, R45 ;  /* 0x00007610ff2d7816 */ /* 0x000fcc000000002d */
[----:B------:R-:W3:Y:S01]  /*8430*/  @P4 LDG.E.U16 R45, desc[UR22][R52.64] ;  /* 0x00000016342d4981 */ /* 0x000ee2000c1e1500 */
[----:B------:R-:W0:Y:S02]  /*8440*/  S2R R2, SR_TID.X ;  /* 0x0000000000027919 */ /* 0x000e240000002100 */
[----:B0-----:R-:W-:-:S04]  /*8450*/  SHF.R.U32.HI R2, RZ, 0x6, R2 ;  /* 0x00000006ff027819 */ /* 0x001fc80000011602 */
[----:B------:R-:W-:Y:S02]  /*8460*/  SGXT.U32 R2, R2, 0x1 ;  /* 0x000000010202781a */ /* 0x000fe40000000000 */
[----:B--2---:R-:W-:-:S06]  /*8470*/  PRMT R50, RZ, 0x7610, R50 ;  /* 0x00007610ff327816 */ /* 0x004fcc0000000032 */
[----:B------:R-:W2:Y:S01]  /*8480*/  @P6 LDG.E.U16 R50, desc[UR22][R36.64] ;  /* 0x0000001624326981 */ /* 0x000ea2000c1e1500 */
[----:B------:R-:W-:-:S04]  /*8490*/  LOP3.LUT R2, R2, 0x6e, RZ, 0xfc, !PT ;  /* 0x0000006e02027812 */ /* 0x000fc800078efcff */
[----:B------:R-:W-:Y:S02]  /*84a0*/  ISETP.LT.AND P3, PT, R2, R46, P0 ;  /* 0x0000002e0200720c */ /* 0x000fe40000761270 */
[----:B------:R-:W0:Y:S01]  /*84b0*/  S2R R2, SR_TID.X ;  /* 0x0000000000027919 */ /* 0x000e220000002100 */
[----:B---3--:R-:W-:Y:S01]  /*84c0*/  STL [R1+0x140], R45 ;  /* 0x0001402d01007387 */ /* 0x008fe20000100800 */
[----:B------:R-:W-:-:S09]  /*84d0*/  PRMT R3, RZ, 0x7610, R3 ;  /* 0x00007610ff037816 */ /* 0x000fd20000000003 */
[----:B------:R-:W3:Y:S01]  /*84e0*/  @P3 LDG.E.U16 R3, desc[UR22][R38.64] ;  /* 0x0000001626033981 */ /* 0x000ee2000c1e1500 */
[----:B0-----:R-:W-:-:S04]  /*84f0*/  SHF.R.U32.HI R2, RZ, 0x6, R2 ;  /* 0x00000006ff027819 */ /* 0x001fc80000011602 */
[----:B------:R-:W-:-:S04]  /*8500*/  SGXT.U32 R2, R2, 0x1 ;  /* 0x000000010202781a */ /* 0x000fc80000000000 */
[C---:B------:R-:W-:Y:S02]  /*8510*/  LOP3.LUT R52, R2.reuse, 0x76, RZ, 0xfc, !PT ;  /* 0x0000007602347812 */ /* 0x040fe400078efcff */
[----:B------:R-:W-:Y:S02]  /*8520*/  LOP3.LUT R53, R2, 0x7e, RZ, 0xfc, !PT ;  /* 0x0000007e02357812 */ /* 0x000fe400078efcff */
[----:B------:R-:W4:Y:S04]  /*8530*/  LDL.LU R2, [R1+0xb8] ;  /* 0x0000b80001027983 */ /* 0x000f280000300800 */
[----:B------:R-:W4:Y:S01]  /*8540*/  LDL.LU.64 R36, [R1+0x8a0] ;  /* 0x0008a00001247983 */ /* 0x000f220000300a00 */
[----:B------:R-:W-:-:S03]  /*8550*/  ISETP.LT.AND P5, PT, R53, R46, P0 ;  /* 0x0000002e3500720c */ /* 0x000fc600007a1270 */
[----:B--2---:R0:W-:Y:S04]  /*8560*/  STL [R1+0x13c], R50 ;  /* 0x00013c3201007387 */ /* 0x0041e80000100800 */
[----:B0-----:R-:W2:Y:S04]  /*8570*/  LDL.LU R50, [R1+0x89c] ;  /* 0x00089c0001327983 */ /* 0x001ea80000300800 */
[----:B------:R-:W4:Y:S01]  /*8580*/  LDL.LU R53, [R1+0x898] ;  /* 0x0008980001357983 */ /* 0x000f220000300800 */
[----:B------:R-:W-:-:S03]  /*8590*/  ISETP.LT.AND P4, PT, R52, R46, P0 ;  /* 0x0000002e3400720c */ /* 0x000fc60000781270 */
[----:B------:R-:W4:Y:S04]  /*85a0*/  LDL.LU.64 R38, [R1+0x890] ;  /* 0x0008900001267983 */ /* 0x000f280000300a00 */
[----:B---3--:R0:W-:Y:S01]  /*85b0*/  STL [R1+0x138], R3 ;  /* 0x0001380301007387 */ /* 0x0081e20000100800 */
[----:B------:R-:W1:Y:S01]  /*85c0*/  S2R R45, SR_TID.X ;  /* 0x00000000002d7919 */ /* 0x000e620000002100 */
[----:B0-----:R-:W0:Y:S01]  /*85d0*/  S2R R3, SR_TID.X ;  /* 0x0000000000037919 */ /* 0x001e220000002100 */
[----:B--2---:R-:W-:Y:S02]  /*85e0*/  PRMT R50, RZ, 0x7610, R50 ;  /* 0x00007610ff327816 */ /* 0x004fe40000000032 */
[----:B----4-:R-:W-:-:S04]  /*85f0*/  PRMT R53, RZ, 0x7610, R53 ;  /* 0x00007610ff357816 */ /* 0x010fc80000000035 */
[----:B------:R-:W2:Y:S04]  /*8600*/  @P4 LDG.E.U16 R50, desc[UR22][R42.64] ;  /* 0x000000162a324981 */ /* 0x000ea8000c1e1500 */
[----:B------:R-:W3:Y:S04]  /*8610*/  @P5 LDG.E.U16 R53, desc[UR22][R48.64] ;  /* 0x0000001630355981 */ /* 0x000ee8000c1e1500 */
[----:B------:R-:W4:Y:S01]  /*8620*/  LDL.LU.64 R42, [R1+0x888] ;  /* 0x00088800012a7983 */ /* 0x000f220000300a00 */
[----:B0-----:R-:W-:Y:S02]  /*8630*/  LOP3.LUT R3, R3, 0x3f, RZ, 0xc0, !PT ;  /* 0x0000003f03037812 */ /* 0x001fe400078ec0ff */
[----:B-1----:R-:W-:Y:S01]  /*8640*/  SHF.R.S32.HI R52, RZ, 0x6, R45 ;  /* 0x00000006ff347819 */ /* 0x002fe2000001142d */
[----:B------:R-:W-:-:S04]  /*8650*/  @!UP1 UIADD3 UR4, UPT, UPT, -UR7, 0x100000, URZ ;  /* 0x0010000007049890 */ /* 0x000fc8000fffe1ff */
[----:B------:R-:W-:Y:S02]  /*8660*/  @!UP1 USHF.L.U32 UR5, UR4, 0xb, URZ ;  /* 0x0000000b04059899 */ /* 0x000fe400080006ff */
[----:B------:R-:W-:Y:S01]  /*8670*/  @!UP1 USHF.L.U32 UR4, UR4, 0x1, URZ ;  /* 0x0000000104049899 */ /* 0x000fe200080006ff */
[----:B------:R-:W-:Y:S01]  /*8680*/  IMAD.SHL.U32 R3, R3, 0x2, RZ ;  /* 0x0000000203037824 */ /* 0x000fe200078e00ff */
[----:B------:R-:W-:Y:S01]  /*8690*/  SGXT R52, R52, 0x1 ;  /* 0x000000013434781a */ /* 0x000fe20000000200 */
[----:B------:R-:W-:-:S03]  /*86a0*/  VOTEU.ALL UP1, P1 ;  /* 0x0000000000ff7886 */ /* 0x000fc60000820000 */
[----:B------:R-:W-:Y:S02]  /*86b0*/  LOP3.LUT R52, R3, 0x90, R52, 0x78, !PT ;  /* 0x0000009003347812 */ /* 0x000fe400078e7834 */
[----:B------:R-:W-:Y:S02]  /*86c0*/  PRMT R8, RZ, 0x7610, R8 ;  /* 0x00007610ff087816 */ /* 0x000fe40000000008 */
[----:B------:R-:W-:Y:S02]  /*86d0*/  PRMT R15, RZ, 0x7610, R15 ;  /* 0x00007610ff0f7816 */ /* 0x000fe4000000000f */
[----:B------:R0:W1:Y:S01]  /*86e0*/  @!UP1 SYNCS.EXCH.64 URZ, [UR10+0x10008], UR4 ;  /* 0x010008040aff95b2 */ /* 0x0000620008000100 */
[----:B------:R-:W-:Y:S01]  /*86f0*/  STS.U16 [R52+UR10+0x400], R51 ;  /* 0x0004003334007988 */ /* 0x000fe2000800040a */
[----:B------:R-:W-:-:S03]  /*8700*/  PRMT R14, RZ, 0x7610, R14 ;  /* 0x00007610ff0e7816 */ /* 0x000fc6000000000e */
[----:B------:R-:W-:Y:S01]  /*8710*/  STS.U16 [R52+UR10+0x800], R47 ;  /* 0x0008002f34007988 */ /* 0x000fe2000800040a */
[----:B------:R-:W-:Y:S02]  /*8720*/  PRMT R30, RZ, 0x7610, R30 ;  /* 0x00007610ff1e7816 */ /* 0x000fe4000000001e */
[----:B------:R-:W-:Y:S02]  /*8730*/  PRMT R19, RZ, 0x7610, R19 ;  /* 0x00007610ff137816 */ /* 0x000fe40000000013 */
[----:B------:R-:W-:Y:S01]  /*8740*/  PRMT R7, RZ, 0x7610, R7 ;  /* 0x00007610ff077816 */ /* 0x000fe20000000007 */
[----:B------:R-:W-:Y:S01]  /*8750*/  STS.U16 [R52+UR10+0x1400], R32 ;  /* 0x0014002034007988 */ /* 0x000fe2000800040a */
[----:B------:R-:W-:-:S03]  /*8760*/  PRMT R16, RZ, 0x7610, R16 ;  /* 0x00007610ff107816 */ /* 0x000fc60000000010 */
[----:B------:R-:W-:Y:S01]  /*8770*/  STS.U16 [R52+UR10+0x1800], R33 ;  /* 0x0018002134007988 */ /* 0x000fe2000800040a */
[----:B------:R-:W-:Y:S02]  /*8780*/  PRMT R17, RZ, 0x7610, R17 ;  /* 0x00007610ff117816 */ /* 0x000fe40000000011 */
[----:B------:R-:W-:Y:S02]  /*8790*/  PRMT R21, RZ, 0x7610, R21 ;  /* 0x00007610ff157816 */ /* 0x000fe40000000015 */
[----:B------:R-:W-:Y:S02]  /*87a0*/  PRMT R20, RZ, 0x7610, R20 ;  /* 0x00007610ff147816 */ /* 0x000fe40000000014 */
[----:B------:R-:W-:Y:S02]  /*87b0*/  PRMT R4, RZ, 0x7610, R4 ;  /* 0x00007610ff047816 */ /* 0x000fe40000000004 */
[----:B------:R-:W-:Y:S02]  /*87c0*/  PRMT R5, RZ, 0x7610, R5 ;  /* 0x00007610ff057816 */ /* 0x000fe40000000005 */
[----:B------:R-:W-:-:S02]  /*87d0*/  PRMT R37, RZ, 0x7610, R37 ;  /* 0x00007610ff257816 */ /* 0x000fc40000000025 */
[----:B------:R-:W-:Y:S02]  /*87e0*/  PRMT R36, RZ, 0x7610, R36 ;  /* 0x00007610ff247816 */ /* 0x000fe40000000024 */
[----:B------:R-:W-:Y:S02]  /*87f0*/  PRMT R25, RZ, 0x7610, R25 ;  /* 0x00007610ff197816 */ /* 0x000fe40000000019 */
[----:B------:R-:W-:Y:S02]  /*8800*/  PRMT R24, RZ, 0x7610, R24 ;  /* 0x00007610ff187816 */ /* 0x000fe40000000018 */
[----:B------:R-:W-:Y:S02]  /*8810*/  PRMT R28, RZ, 0x7610, R28 ;  /* 0x00007610ff1c7816 */ /* 0x000fe4000000001c */
[----:B------:R-:W-:Y:S02]  /*8820*/  PRMT R29, RZ, 0x7610, R29 ;  /* 0x00007610ff1d7816 */ /* 0x000fe4000000001d */
[----:B------:R-:W-:-:S02]  /*8830*/  PRMT R12, RZ, 0x7610, R12 ;  /* 0x00007610ff0c7816 */ /* 0x000fc4000000000c */
[----:B------:R-:W-:Y:S01]  /*8840*/  PRMT R13, RZ, 0x7610, R13 ;  /* 0x00007610ff0d7816 */ /* 0x000fe2000000000d */
[----:B--2---:R2:W-:Y:S04]  /*8850*/  STL [R1+0x134], R50 ;  /* 0x0001343201007387 */ /* 0x0045e80000100800 */
[----:B--2---:R-:W2:Y:S01]  /*8860*/  LDL.LU R50, [R1+0x880] ;  /* 0x0008800001327983 */ /* 0x004ea20000300800 */
[----:B----4-:R-:W-:-:S03]  /*8870*/  PRMT R43, RZ, 0x7610, R43 ;  /* 0x00007610ff2b7816 */ /* 0x010fc6000000002b */
[----:B------:R-:W4:Y:S01]  /*8880*/  LDL.LU.64 R48, [R1+0x878] ;  /* 0x0008780001307983 */ /* 0x000f220000300a00 */
[----:B------:R-:W-:-:S03]  /*8890*/  PRMT R42, RZ, 0x7610, R42 ;  /* 0x00007610ff2a7816 */ /* 0x000fc6000000002a */
[----:B---3--:R3:W-:Y:S04]  /*88a0*/  STL [R1+0x130], R53 ;  /* 0x0001303501007387 */ /* 0x0087e80000100800 */
[----:B---3--:R-:W3:Y:S04]  /*88b0*/  LDL.LU R53, [R1+0x870] ;  /* 0x0008700001357983 */ /* 0x008ee80000300800 */
[----:B------:R-:W2:Y:S04]  /*88c0*/  LDL.LU R51, [R1+0x86c] ;  /* 0x00086c0001337983 */ /* 0x000ea80000300800 */
[----:B------:R-:W3:Y:S04]  /*88d0*/  LDL.LU R47, [R1+0x868] ;  /* 0x00086800012f7983 */ /* 0x000ee80000300800 */
[----:B------:R-:W-:Y:S04]  /*88e0*/  STL [R1+0x7f0], R52 ;  /* 0x0007f03401007387 */ /* 0x000fe80000100800 */
[----:B------:R-:W-:Y:S04]  /*88f0*/  STL [R1+0x800], R8 ;  /* 0x0008000801007387 */ /* 0x000fe80000100800 */
[----:B------:R-:W-:Y:S04]  /*8900*/  STL.64 [R1+0x860], R42 ;  /* 0x0008602a01007387 */ /* 0x000fe80000100a00 */
[----:B------:R0:W-:Y:S04]  /*8910*/  STL.64 [R1+0x858], R14 ;  /* 0x0008580e01007387 */ /* 0x0001e80000100a00 */
[----:B------:R-:W-:Y:S04]  /*8920*/  STL.S16 [R1+0x94], R30 ;  /* 0x0000941e01007387 */ /* 0x000fe80000100600 */
[----:B------:R-:W-:Y:S01]  /*8930*/  STL.64 [R1+0x850], R18 ;  /* 0x0008501201007387 */ /* 0x000fe20000100a00 */
[----:B0-----:R-:W-:-:S03]  /*8940*/  PRMT R15, RZ, 0x7610, R15 ;  /* 0x00007610ff0f7816 */ /* 0x001fc6000000000f */
[----:B------:R-:W3:Y:S01]  /*8950*/  LDL.64 R32, [R1+0x330] ;  /* 0x0003300001207983 */ /* 0x000ee20000100a00 */
[----:B------:R-:W-:-:S03]  /*8960*/  PRMT R14, RZ, 0x7610, R14 ;  /* 0x00007610ff0e7816 */ /* 0x000fc6000000000e */
[----:B------:R-:W-:Y:S04]  /*8970*/  STL.S16 [R1+0xd0], R15 ;  /* 0x0000d00f01007387 */ /* 0x000fe80000100600 */
[----:B------:R0:W-:Y:S04]  /*8980*/  STL [R1+0x838], R7 ;  /* 0x0008380701007387 */ /* 0x0001e80000100800 */
[----:B------:R-:W-:Y:S01]  /*8990*/  STL.64 [R1+0x840], R16 ;  /* 0x0008401001007387 */ /* 0x000fe20000100a00 */
[----:B0-----:R-:W-:-:S03]  /*89a0*/  PRMT R7, RZ, 0x7610, R7 ;  /* 0x00007610ff077816 */ /* 0x001fc60000000007 */
[----:B------:R-:W-:Y:S04]  /*89b0*/  STL.S16 [R1+0x3c], R14 ;  /* 0x00003c0e01007387 */ /* 0x000fe80000100600 */
[----:B------:R-:W-:Y:S04]  /*89c0*/  STL.S16 [R1+0x28], R7 ;  /* 0x0000280701007387 */ /* 0x000fe80000100600 */
[----:B------:R-:W-:Y:S04]  /*89d0*/  STL.64 [R1+0x820], R20 ;  /* 0x0008201401007387 */ /* 0x000fe80000100a00 */
[----:B------:R-:W-:Y:S04]  /*89e0*/  STL.64 [R1+0x7f8], R4 ;  /* 0x0007f80401007387 */ /* 0x000fe80000100a00 */
[----:B------:R0:W-:Y:S04]  /*89f0*/  STL.64 [R1+0x7d8], R36 ;  /* 0x0007d82401007387 */ /* 0x0001e80000100a00 */
[----:B------:R0:W-:Y:S04]  /*8a00*/  STL.64 [R1+0x7e8], R24 ;  /* 0x0007e81801007387 */ /* 0x0001e80000100a00 */
[----:B------:R-:W-:Y:S04]  /*8a10*/  STL.64 [R1+0x808], R28 ;  /* 0x0008081c01007387 */ /* 0x000fe80000100a00 */
[----:B------:R-:W-:Y:S04]  /*8a20*/  STL.64 [R1+0x830], R12 ;  /* 0x0008300c01007387 */ /* 0x000fe80000100a00 */
[----:B------:R-:W4:Y:S04]  /*8a30*/  LDL.64 R42, [R1+0x320] ;  /* 0x00032000012a7983 */ /* 0x000f280000100a00 */
[----:B------:R1:W-:Y:S01]  /*8a40*/  STS.U16 [R52+UR10+0xc00], R2 ;  /* 0x000c000234007988 */ /* 0x0003e2000800040a */
[----:B------:R-:W-:-:S02]  /*8a50*/  PRMT R0, RZ, 0x7610, R0 ;  /* 0x00007610ff007816 */ /* 0x000fc40000000000 */
[----:B------:R-:W-:Y:S01]  /*8a60*/  LOP3.LUT R45, R45, 0x7f, RZ, 0xc0, !PT ;  /* 0x0000007f2d2d7812 */ /* 0x000fe200078ec0ff */
[----:B------:R1:W-:Y:S01]  /*8a70*/  STS.U16 [R52+UR10+0x1000], R31 ;  /* 0x0010001f34007988 */ /* 0x0003e2000800040a */
[----:B0-----:R-:W-:Y:S02]  /*8a80*/  IMAD.MOV.U32 R37, RZ, RZ, R30 ;  /* 0x000000ffff257224 */ /* 0x001fe400078e001e */
[----:B------:R-:W-:Y:S01]  /*8a90*/  IMAD.MOV.U32 R24, RZ, RZ, R40 ;  /* 0x000000ffff187224 */ /* 0x000fe200078e0028 */
[----:B------:R0:W-:Y:S01]  /*8aa0*/  STS.U16 [R52+UR10+0x1c00], R44 ;  /* 0x001c002c34007988 */ /* 0x0001e2000800040a */
[----:B-1----:R-:W1:Y:S01]  /*8ab0*/  S2R R2, SR_TID.X ;  /* 0x0000000000027919 */ /* 0x002e620000002100 */
[----:B------:R-:W-:Y:S01]  /*8ac0*/  ISETP.LT.AND P5, PT, R45, R46, P0 ;  /* 0x0000002e2d00720c */ /* 0x000fe200007a1270 */
[----:B------:R-:W-:Y:S01]  /*8ad0*/  IMAD.MOV.U32 R25, RZ, RZ, R41 ;  /* 0x000000ffff197224 */ /* 0x000fe200078e0029 */
[----:B------:R-:W4:Y:S04]  /*8ae0*/  LDL.64 R14, [R1+0x2f0] ;  /* 0x0002f000010e7983 */ /* 0x000f280000100a00 */
[----:B------:R-:W4:Y:S04]  /*8af0*/  LDL.64 R28, [R1+0x290] ;  /* 0x00029000011c7983 */ /* 0x000f280000100a00 */
[----:B------:R-:W4:Y:S04]  /*8b00*/  LDL.64 R4, [R1+0x210] ;  /* 0x0002100001047983 */ /* 0x000f280000100a00 */
[----:B------:R-:W4:Y:S04]  /*8b10*/  LDL.64 R30, [R1+0x1d0] ;  /* 0x0001d000011e7983 */ /* 0x000f280000100a00 */
[----:B------:R-:W4:Y:S04]  /*8b20*/  LDL.64 R18, [R1+0x190] ;  /* 0x0001900001127983 */ /* 0x000f280000100a00 */
[----:B------:R-:W4:Y:S04]  /*8b30*/  LDL.64 R40, [R1+0x310] ;  /* 0x0003100001287983 */ /* 0x000f280000100a00 */
[----:B------:R-:W4:Y:S01]  /*8b40*/  LDL.64 R16, [R1+0x2e0] ;  /* 0x0002e00001107983 */ /* 0x000f220000100a00 */
[----:B-1----:R-:W-:-:S03]  /*8b50*/  SHF.R.U32.HI R2, RZ, 0x6, R2 ;  /* 0x00000006ff027819 */ /* 0x002fc60000011602 */
[----:B0-----:R-:W4:Y:S01]  /*8b60*/  LDL.64 R44, [R1+0x248] ;  /* 0x00024800012c7983 */ /* 0x001f220000100a00 */
[----:B------:R-:W-:-:S03]  /*8b70*/  SGXT.U32 R2, R2, 0x1 ;  /* 0x000000010202781a */ /* 0x000fc60000000000 */
[----:B------:R-:W4:Y:S01]  /*8b80*/  LDL.64 R20, [R1+0x1c8] ;  /* 0x0001c80001147983 */ /* 0x000f220000100a00 */
[----:B------:R-:W-:-:S03]  /*8b90*/  ISETP.LT.AND P3, PT, R2, R46, P0 ;  /* 0x0000002e0200720c */ /* 0x000fc60000761270 */
[----:B------:R-:W4:Y:S01]  /*8ba0*/  @P5 LDG.E.U16 R37, desc[UR22][R24.64] ;  /* 0x0000001618255981 */ /* 0x000f22000c1e1500 */
[C---:B------:R-:W-:Y:S02]  /*8bb0*/  LOP3.LUT R13, R2.reuse, 0x2, RZ, 0xfc, !PT ;  /* 0x00000002020d7812 */ /* 0x040fe400078efcff */
[C---:B------:R-:W-:Y:S02]  /*8bc0*/  LOP3.LUT R7, R2.reuse, 0x4, RZ, 0xfc, !PT ;  /* 0x0000000402077812 */ /* 0x040fe400078efcff */
[----:B------:R-:W-:Y:S02]  /*8bd0*/  LOP3.LUT R12, R2, 0x6, RZ, 0xfc, !PT ;  /* 0x00000006020c7812 */ /* 0x000fe400078efcff */
[----:B------:R-:W-:Y:S01]  /*8be0*/  ISETP.LT.AND P4, PT, R7, R46, P0 ;  /* 0x0000002e0700720c */ /* 0x000fe20000781270 */
[----:B------:R-:W4:Y:S04]  /*8bf0*/  LDL R2, [R1+0x3c] ;  /* 0x00003c0001027983 */ /* 0x000f280000100800 */
[----:B------:R-:W4:Y:S01]  /*8c00*/  LDL R7, [R1+0xd0] ;  /* 0x0000d00001077983 */ /* 0x000f220000100800 */
[----:B--2---:R-:W-:-:S03]  /*8c10*/  PRMT R51, RZ, 0x7610, R51 ;  /* 0x00007610ff337816 */ /* 0x004fc60000000033 */
[----:B---3--:R-:W2:Y:S01]  /*8c20*/  @P3 LDG.E.U16 R0, desc[UR22][R32.64] ;  /* 0x0000001620003981 */ /* 0x008ea2000c1e1500 */
[-C--:B------:R-:W-:Y:S02]  /*8c30*/  ISETP.LT.AND P3, PT, R13, R46.reuse, P0 ;  /* 0x0000002e0d00720c */ /* 0x080fe40000761270 */
[----:B------:R-:W-:Y:S02]  /*8c40*/  ISETP.LT.AND P0, PT, R12, R46, P0 ;  /* 0x0000002e0c00720c */ /* 0x000fe40000701270 */
[----:B------:R-:W3:Y:S04]  /*8c50*/  LDL.64 R12, [R1+0x208] ;  /* 0x00020800010c7983 */ /* 0x000ee80000100a00 */
[----:B------:R-:W2:Y:S04]  /*8c60*/  LDL.64 R32, [R1+0xa0] ;  /* 0x0000a00001207983 */ /* 0x000ea80000100a00 */
[----:B------:R0:W-:Y:S04]  /*8c70*/  STL [R1+0x5a8], R46 ;  /* 0x0005a82e01007387 */ /* 0x0001e80000100800 */
[----:B0-----:R-:W3:Y:S04]  /*8c80*/  LDL R46, [R1+0x28] ;  /* 0x00002800012e7983 */ /* 0x001ee80000100800 */
[----:B----4-:R-:W4:Y:S04]  /*8c90*/  @P3 LDG.E.U16 R51, desc[UR22][R42.64] ;  /* 0x000000162a333981 */ /* 0x010f28000c1e1500 */
[----:B------:R-:W3:Y:S01]  /*8ca0*/  LDL.LU.64 R42, [R1+0x860] ;  /* 0x00086000012a7983 */ /* 0x000ee20000300a00 */
[----:B------:R-:W-:-:S06]  /*8cb0*/  PRMT R35, RZ, 0x7610, R35 ;  /* 0x00007610ff237816 */ /* 0x000fcc0000000023 */
[----:B------:R-:W4:Y:S01]  /*8cc0*/  @P5 LDG.E.U16 R35, desc[UR22][R18.64] ;  /* 0x0000001612235981 */ /* 0x000f22000c1e1500 */
[----:B------:R-:W-:Y:S02]  /*8cd0*/  PRMT R38, RZ, 0x7610, R38 ;  /* 0x00007610ff267816 */ /* 0x000fe40000000026 */
[----:B------:R-:W-:-:S06]  /*8ce0*/  PRMT R39, RZ, 0x7610, R39 ;  /* 0x00007610ff277816 */ /* 0x000fcc0000000027 */
[----:B------:R-:W4:Y:S04]  /*8cf0*/  @P4 LDG.E.U16 R39, desc[UR22][R40.64] ;  /* 0x0000001628274981 */ /* 0x000f28000c1e1500 */
[----:B------:R-:W4:Y:S01]  /*8d00*/  @P5 LDG.E.U16 R7, desc[UR22][R16.64] ;  /* 0x0000001610075981 */ /* 0x000f22000c1e1500 */
[----:B------:R-:W-:-:S06]  /*8d10*/  PRMT R6, RZ, 0x7610, R6 ;  /* 0x00007610ff067816 */ /* 0x000fcc0000000006 */
[----:B------:R-:W4:Y:S01]  /*8d20*/  @P5 LDG.E.U16 R6, desc[UR22][R44.64] ;  /* 0x000000162c065981 */ /* 0x000f22000c1e1500 */
[----:B------:R-:W-:-:S03]  /*8d30*/  PRMT R8, RZ, 0x7610, R8 ;  /* 0x00007610ff087816 */ /* 0x000fc60000000008 */
[----:B--2---:R-:W2:Y:S04]  /*8d40*/  @P5 LDG.E.U16 R2, desc[UR22][R32.64] ;  /* 0x0000001620025981 */ /* 0x004ea8000c1e1500 */
[----:B---3--:R-:W3:Y:S04]  /*8d50*/  @P5 LDG.E.U16 R43, desc[UR22][R14.64] ;  /* 0x000000160e2b5981 */ /* 0x008ee8000c1e1500 */
[----:B------:R-:W2:Y:S04]  /*8d60*/  @P5 LDG.E.U16 R42, desc[UR22][R28.64] ;  /* 0x000000161c2a5981 */ /* 0x000ea8000c1e1500 */
[----:B------:R-:W2:Y:S04]  /*8d70*/  LDL.LU.64 R14, [R1+0x858] ;  /* 0x00085800010e7983 */ /* 0x000ea80000300a00 */
[----:B--2---:R-:W2:Y:S04]  /*8d80*/  @P5 LDG.E.U16 R14, desc[UR22][R30.64] ;  /* 0x000000161e0e5981 */ /* 0x004ea8000c1e1500 */
[----:B------:R-:W4:Y:S04]  /*8d90*/  @P5 LDG.E.U16 R15, desc[UR22][R4.64] ;  /* 0x00000016040f5981 */ /* 0x000f28000c1e1500 */
[----:B------:R-:W-:Y:S04]  /*8da0*/  STL [R1+0xbc], R42 ;  /* 0x0000bc2a01007387 */ /* 0x000fe80000100800 */
[----:B---3--:R0:W-:Y:S04]  /*8db0*/  STL [R1+0xd4], R43 ;  /* 0x0000d42b01007387 */ /* 0x0081e80000100800 */
[----:B------:R-:W3:Y:S04]  /*8dc0*/  LDL.64 R28, [R1+0x280] ;  /* 0x00028000011c7983 */ /* 0x000ee80000100a00 */
[----:B------:R-:W3:Y:S04]  /*8dd0*/  LDL.64 R4, [R1+0x240] ;  /* 0x0002400001047983 */ /* 0x000ee80000100a00 */
[----:B0-----:R-:W3:Y:S04]  /*8de0*/  LDL.64 R42, [R1+0x2d0] ;  /* 0x0002d000012a7983 */ /* 0x001ee80000100a00 */
[----:B------:R-:W3:Y:S04]  /*8df0*/  LDL.64 R24, [R1+0x200] ;  /* 0x0002000001187983 */ /* 0x000ee80000100a00 */
[----:B------:R0:W-:Y:S04]  /*8e00*/  @P5 STL [R1+0x94], R37 ;  /* 0x0000942501005387 */ /* 0x0001e80000100800 */
[----:B0-----:R-:W3:Y:S04]  /*8e10*/  LDL.64 R36, [R1+0x1c0] ;  /* 0x0001c00001247983 */ /* 0x001ee80000100a00 */
[----:B--2---:R-:W-:Y:S04]  /*8e20*/  STL [R1+0x54], R14 ;  /* 0x0000540e01007387 */ /* 0x004fe80000100800 */
[----:B----4-:R0:W-:Y:S04]  /*8e30*/  STL [R1+0x7c], R15 ;  /* 0x00007c0f01007387 */ /* 0x0101e80000100800 */
[----:B------:R-:W2:Y:S04]  /*8e40*/  LDL.64 R30, [R1+0x98] ;  /* 0x00009800011e7983 */ /* 0x000ea80000100a00 */
[----:B0-----:R-:W4:Y:S04]  /*8e50*/  LDL.64 R14, [R1+0x300] ;  /* 0x00030000010e7983 */ /* 0x001f280000100a00 */
[----:B------:R-:W2:Y:S04]  /*8e60*/  LDL.LU.64 R18, [R1+0x850] ;  /* 0x0008500001127983 */ /* 0x000ea80000300a00 */
[----:B------:R0:W-:Y:S04]  /*8e70*/  STL [R1+0x40], R35 ;  /* 0x0000402301007387 */ /* 0x0001e80000100800 */
[----:B---3--:R-:W3:Y:S04]  /*8e80*/  @P5 LDG.E.U16 R8, desc[UR22][R28.64] ;  /* 0x000000161c085981 */ /* 0x008ee8000c1e1500 */
[----:B0-----:R-:W2:Y:S04]  /*8e90*/  LDL.LU R35, [R1+0x84c] ;  /* 0x00084c0001237983 */ /* 0x001ea80000300800 */
[----:B--2---:R-:W2:Y:S04]  /*8ea0*/  @P5 LDG.E.U16 R19, desc[UR22][R34.64] ;  /* 0x0000001622135981 */ /* 0x004ea8000c1e1500 */
[----:B--2---:R0:W-:Y:S04]  /*8eb0*/  STL [R1+0x2c], R19 ;  /* 0x00002c1301007387 */ /* 0x0041e80000100800 */
[----:B0-----:R-:W2:Y:S04]  /*8ec0*/  LDL.LU R19, [R1+0x848] ;  /* 0x0008480001137983 */ /* 0x001ea80000300800 */
[----:B--2---:R-:W2:Y:S04]  /*8ed0*/  @P5 LDG.E.U16 R38, desc[UR22][R18.64] ;  /* 0x0000001612265981 */ /* 0x004ea8000c1e1500 */
[----:B------:R0:W-:Y:S04]  /*8ee0*/  STL.64 [R1+0x590], R34 ;  /* 0x0005902201007387 */ /* 0x0001e80000100a00 */
[----:B0-----:R-:W3:Y:S04]  /*8ef0*/  LDL.64 R34, [R1+0x288] ;  /* 0x0002880001227983 */ /* 0x001ee80000100a00 */
[----:B--2---:R-:W-:Y:S04]  /*8f00*/  STL [R1+0x18], R38 ;  /* 0x0000182601007387 */ /* 0x004fe80000100800 */
[----:B------:R0:W-:Y:S04]  /*8f10*/  STL [R1+0xdc], R39 ;  /* 0x0000dc2701007387 */ /* 0x0001e80000100800 */
[----:B------:R-:W2:Y:S04]  /*8f20*/  LDL.64 R40, [R1+0x278] ;  /* 0x0002780001287983 */ /* 0x000ea80000100a00 */
[----:B0-----:R-:W2:Y:S04]  /*8f30*/  LDL.64 R38, [R1+0x2c0] ;  /* 0x0002c00001267983 */ /* 0x001ea80000100a00 */
[----:B------:R-:W-:Y:S04]  /*8f40*/  STL.64 [R1+0x5a0], R18 ;  /* 0x0005a01201007387 */ /* 0x000fe80000100a00 */
[----:B------:R-:W2:Y:S04]  /*8f50*/  LDL.LU.64 R16, [R1+0x840] ;  /* 0x0008400001107983 */ /* 0x000ea80000300a00 */
[----:B------:R0:W-:Y:S04]  /*8f60*/  @P5 STL [R1+0xd0], R7 ;  /* 0x0000d00701005387 */ /* 0x0001e80000100800 */
[----:B0-----:R-:W3:Y:S04]  /*8f70*/  LDL.LU R7, [R1+0x838] ;  /* 0x0008380001077983 */ /* 0x001ee80000300800 */
[----:B--2---:R-:W2:Y:S04]  /*8f80*/  @P5 LDG.E.U16 R16, desc[UR22][R12.64] ;  /* 0x000000160c105981 */ /* 0x004ea8000c1e1500 */
[----:B------:R-:W2:Y:S04]  /*8f90*/  @P5 LDG.E.U16 R17, desc[UR22][R20.64] ;  /* 0x0000001614115981 */ /* 0x000ea8000c1e1500 */
[----:B---3--:R-:W3:Y:S04]  /*8fa0*/  @P5 LDG.E.U16 R7, desc[UR22][R34.64] ;  /* 0x0000001622075981 */ /* 0x008ee8000c1e1500 */
[----:B------:R-:W-:Y:S04]  /*8fb0*/  STL [R1+0x90], R6 ;  /* 0x0000900601007387 */ /* 0x000fe80000100800 */
[----:B---3--:R0:W-:Y:S04]  /*8fc0*/  STL [R1+0xb8], R7 ;  /* 0x0000b80701007387 */ /* 0x0081e80000100800 */
[----:B------:R-:W3:Y:S04]  /*8fd0*/  LDL.64 R44, [R1+0x1f8] ;  /* 0x0001f800012c7983 */ /* 0x000ee80000100a00 */
[----:B------:R-:W3:Y:S04]  /*8fe0*/  LDL.64 R34, [R1+0x1b8] ;  /* 0x0001b80001227983 */ /* 0x000ee80000100a00 */
[----:B0-----:R-:W3:Y:S04]  /*8ff0*/  LDL.64 R6, [R1+0x238] ;  /* 0x0002380001067983 */ /* 0x001ee80000100a00 */
[----:B------:R-:W3:Y:S04]  /*9000*/  LDL.LU.64 R12, [R1+0x830] ;  /* 0x00083000010c7983 */ /* 0x000ee80000300a00 */
[----:B--2---:R0:W-:Y:S04]  /*9010*/  STL [R1+0x78], R16 ;  /* 0x0000781001007387 */ /* 0x0041e80000100800 */
[----:B0-----:R-:W2:Y:S04]  /*9020*/  LDL.LU R16, [R1+0x828] ;  /* 0x0008280001107983 */ /* 0x001ea80000300800 */
[----:B------:R-:W2:Y:S04]  /*9030*/  LDL.LU.64 R20, [R1+0x820] ;  /* 0x0008200001147983 */ /* 0x000ea80000300a00 */
[----:B------:R0:W-:Y:S04]  /*9040*/  STL [R1+0x50], R17 ;  /* 0x0000501101007387 */ /* 0x0001e80000100800 */
[----:B0-----:R-:W4:Y:S04]  /*9050*/  LDL.LU R17, [R1+0x818] ;  /* 0x0008180001117983 */ /* 0x001f280000300800 */
[----:B------:R-:W4:Y:S01]  /*9060*/  LDL.LU.64 R32, [R1+0x810] ;  /* 0x0008100001207983 */ /* 0x000f220000300a00 */
[----:B------:R-:W-:-:S03]  /*9070*/  PRMT R52, RZ, 0x7610, R52 ;  /* 0x00007610ff347816 */ /* 0x000fc60000000034 */
[----:B---3--:R-:W3:Y:S04]  /*9080*/  @P5 LDG.E.U16 R12, desc[UR22][R44.64] ;  /* 0x000000162c0c5981 */ /* 0x008ee8000c1e1500 */
[----:B------:R-:W3:Y:S04]  /*9090*/  @P5 LDG.E.U16 R13, desc[UR22][R34.64] ;  /* 0x00000016220d5981 */ /* 0x000ee8000c1e1500 */
[----:B--2---:R-:W2:Y:S04]  /*90a0*/  @P5 LDG.E.U16 R20, desc[UR22][R42.64] ;  /* 0x000000162a145981 */ /* 0x004ea8000c1e1500 */
[----:B----4-:R-:W4:Y:S04]  /*90b0*/  @P5 LDG.E.U16 R21, desc[UR22][R16.64] ;  /* 0x0000001610155981 */ /* 0x010f28000c1e1500 */
[----:B------:R-:W-:Y:S04]  /*90c0*/  @P5 STL [R1+0x3c], R2 ;  /* 0x00003c0201005387 */ /* 0x000fe80000100800 */
[----:B------:R0:W-:Y:S04]  /*90d0*/  STL.64 [R1+0x5b0], R32 ;  /* 0x0005b02001007387 */ /* 0x0001e80000100a00 */
[----:B------:R-:W-:Y:S04]  /*90e0*/  STL.64 [R1+0x5c0], R16 ;  /* 0x0005c01001007387 */ /* 0x000fe80000100a00 */
[----:B------:R-:W3:Y:S04]  /*90f0*/  @P5 LDG.E.U16 R46, desc[UR22][R32.64] ;  /* 0x00000016202e5981 */ /* 0x000ee8000c1e1500 */
[----:B------:R-:W3:Y:S04]  /*9100*/  @P5 LDG.E.U16 R52, desc[UR22][R4.64] ;  /* 0x0000001604345981 */ /* 0x000ee8000c1e1500 */
[----:B--2---:R-:W-:Y:S04]  /*9110*/  STL [R1+0xcc], R20 ;  /* 0x0000cc1401007387 */ /* 0x004fe80000100800 */
[----:B----4-:R1:W-:Y:S04]  /*9120*/  STL [R1+0x14], R21 ;  /* 0x0000141501007387 */ /* 0x0103e80000100800 */
[----:B------:R-:W2:Y:S04]  /*9130*/  LDL.64 R42, [R1+0x270] ;  /* 0x00027000012a7983 */ /* 0x000ea80000100a00 */
[----:B0-----:R-:W4:Y:S04]  /*9140*/  LDL.64 R32, [R1+0x1b0] ;  /* 0x0001b00001207983 */ /* 0x001f280000100a00 */
[----:B-1----:R-:W2:Y:S04]  /*9150*/  LDL.64 R20, [R1+0x2b0] ;  /* 0x0002b00001147983 */ /* 0x002ea80000100a00 */
[----:B------:R-:W2:Y:S04]  /*9160*/  LDL.LU.64 R28, [R1+0x808] ;  /* 0x00080800011c7983 */ /* 0x000ea80000300a00 */
[----:B------:R0:W-:Y:S04]  /*9170*/  STL [R1+0xb4], R8 ;  /* 0x0000b40801007387 */ /* 0x0001e80000100800 */
[----:B0-----:R-:W3:Y:S04]  /*9180*/  LDL.LU R8, [R1+0x800] ;  /* 0x0008000001087983 */ /* 0x001ee80000300800 */
[----:B------:R-:W4:Y:S04]  /*9190*/  LDL.LU.64 R4, [R1+0x7f8] ;  /* 0x0007f80001047983 */ /* 0x000f280000300a00 */
[----:B--2---:R-:W2:Y:S04]  /*91a0*/  @P5 LDG.E.U16 R28, desc[UR22][R30.64] ;  /* 0x000000161e1c5981 */ /* 0x004ea8000c1e1500 */
[----:B------:R-:W2:Y:S04]  /*91b0*/  @P5 LDG.E.U16 R29, desc[UR22][R6.64] ;  /* 0x00000016061d5981 */ /* 0x000ea8000c1e1500 */
[----:B---3--:R-:W3:Y:S04]  /*91c0*/  @P0 LDG.E.U16 R8, desc[UR22][R14.64] ;  /* 0x000000160e080981 */ /* 0x008ee8000c1e1500 */
[----:B----4-:R-:W4:Y:S04]  /*91d0*/  @P5 LDG.E.U16 R4, desc[UR22][R24.64] ;  /* 0x0000001618045981 */ /* 0x010f28000c1e1500 */
[----:B------:R-:W2:Y:S04]  /*91e0*/  @P5 LDG.E.U16 R5, desc[UR22][R36.64] ;  /* 0x0000001624055981 */ /* 0x000ea8000c1e1500 */
[----:B------:R0:W-:Y:S04]  /*91f0*/  STL [R1+0x8c], R52 ;  /* 0x00008c3401007387 */ /* 0x0001e80000100800 */
[----:B0-----:R-:W2:Y:S04]  /*9200*/  LDL.LU R52, [R1+0x7f0] ;  /* 0x0007f00001347983 */ /* 0x001ea80000300800 */
[----:B------:R-:W3:Y:S04]  /*9210*/  LDL.LU.64 R24, [R1+0x7e8] ;  /* 0x0007e80001187983 */ /* 0x000ee80000300a00 */
[----:B----4-:R0:W-:Y:S04]  /*9220*/  STL [R1+0x64], R4 ;  /* 0x0000640401007387 */ /* 0x0101e80000100800 */
[----:B0-----:R-:W4:Y:S04]  /*9230*/  LDL.LU R4, [R1+0x7e0] ;  /* 0x0007e00001047983 */ /* 0x001f280000300800 */
[----:B------:R-:W4:Y:S04]  /*9240*/  LDL.LU.64 R36, [R1+0x7d8] ;  /* 0x0007d80001247983 */ /* 0x000f280000300a00 */
[----:B--2---:R0:W-:Y:S04]  /*9250*/  STL [R1+0x4c], R5 ;  /* 0x00004c0501007387 */ /* 0x0041e80000100800 */
[----:B---3--:R-:W2:Y:S04]  /*9260*/  @P5 LDG.E.U16 R24, desc[UR22][R40.64] ;  /* 0x0000001628185981 */ /* 0x008ea8000c1e1500 */
[----:B------:R-:W3:Y:S04]  /*9270*/  @P5 LDG.E.U16 R25, desc[UR22][R38.64] ;  /* 0x0000001626195981 */ /* 0x000ee8000c1e1500 */
[----:B0-----:R-:W2:Y:S04]  /*9280*/  LDL.LU R5, [R1+0x7d0] ;  /* 0x0007d00001057983 */ /* 0x001ea80000300800 */
[----:B------:R-:W4:Y:S04]  /*9290*/  LDL.LU.64 R14, [R1+0x7c8] ;  /* 0x0007c800010e7983 */ /* 0x000f280000300a00 */
[----:B------:R0:W-:Y:S04]  /*92a0*/  STL [R1+0xd8], R8 ;  /* 0x0000d80801007387 */ /* 0x0001e80000100800 */
[----:B0-----:R-:W2:Y:S04]  /*92b0*/  LDL.LU R8, [R1+0x7c0] ;  /* 0x0007c00001087983 */ /* 0x001ea80000300800 */
[----:B------:R-:W2:Y:S04]  /*92c0*/  LDL.LU.64 R30, [R1+0x7b8] ;  /* 0x0007b800011e7983 */ /* 0x000ea80000300a00 */
[----:B----4-:R-:W4:Y:S04]  /*92d0*/  @P5 LDG.E.U16 R36, desc[UR22][R14.64] ;  /* 0x000000160e245981 */ /* 0x010f28000c1e1500 */
[----:B--2---:R-:W2:Y:S04]  /*92e0*/  @P5 LDG.E.U16 R37, desc[UR22][R30.64] ;  /* 0x000000161e255981 */ /* 0x004ea8000c1e1500 */
[----:B------:R-:W-:Y:S04]  /*92f0*/  @P5 STL [R1+0x28], R46 ;  /* 0x0000282e01005387 */ /* 0x000fe80000100800 */
[----:B------:R0:W-:Y:S04]  /*9300*/  STL [R1+0x38], R28 ;  /* 0x0000381c01007387 */ /* 0x0001e80000100800 */
[----:B0-----:R-:W2:Y:S04]  /*9310*/  LDL.LU R28, [R1+0x7b0] ;  /* 0x0007b000011c7983 */ /* 0x001ea80000300800 */
[----:B------:R-:W-:Y:S04]  /*9320*/  STL [R1+0x5c8], R31 ;  /* 0x0005c81f01007387 */ /* 0x000fe80000100800 */
[----:B------:R0:W-:Y:S04]  /*9330*/  STL.64 [R1+0x5d0], R14 ;  /* 0x0005d00e01007387 */ /* 0x0001e80000100a00 */
[----:B0-----:R-:W2:Y:S04]  /*9340*/  LDL.64 R14, [R1+0x1f0] ;  /* 0x0001f000010e7983 */ /* 0x001ea80000100a00 */
[----:B------:R-:W-:Y:S04]  /*9350*/  STL [R1+0xb0], R24 ;  /* 0x0000b01801007387 */ /* 0x000fe80000100800 */
[----:B---3--:R0:W-:Y:S04]  /*9360*/  STL [R1+0xc8], R25 ;  /* 0x0000c81901007387 */ /* 0x0081e80000100800 */
[----:B0-----:R-:W3:Y:S04]  /*9370*/  LDL.64 R24, [R1+0x2a8] ;  /* 0x0002a80001187983 */ /* 0x001ee80000100a00 */
[----:B----4-:R-:W-:Y:S04]  /*9380*/  STL [R1+0x10], R36 ;  /* 0x0000102401007387 */ /* 0x010fe80000100800 */
[----:B--2---:R0:W-:Y:S04]  /*9390*/  STL [R1+0x24], R37 ;  /* 0x0000242501007387 */ /* 0x0041e80000100800 */
[----:B------:R-:W2:Y:S04]  /*93a0*/  LDL.64 R38, [R1+0x228] ;  /* 0x0002280001267983 */ /* 0x000ea80000100a00 */
[----:B------:R-:W4:Y:S04]  /*93b0*/  LDL.64 R40, [R1+0x1e8] ;  /* 0x0001e80001287983 */ /* 0x000f280000100a00 */
[----:B0-----:R-:W2:Y:S04]  /*93c0*/  LDL.64 R36, [R1+0x268] ;  /* 0x0002680001247983 */ /* 0x001ea80000100a00 */
[----:B------:R-:W2:Y:S04]  /*93d0*/  LDL.LU.64 R6, [R1+0x7a8] ;  /* 0x0007a80001067983 */ /* 0x000ea80000300a00 */
[----:B------:R0:W-:Y:S04]  /*93e0*/  STL [R1+0x88], R29 ;  /* 0x0000881d01007387 */ /* 0x0001e80000100800 */
[----:B0-----:R-:W2:Y:S04]  /*93f0*/  LDL.LU R29, [R1+0x7a0] ;  /* 0x0007a000011d7983 */ /* 0x001ea80000300800 */
[----:B------:R-:W3:Y:S04]  /*9400*/  LDL.LU.64 R44, [R1+0x798] ;  /* 0x00079800012c7983 */ /* 0x000ee80000300a00 */
[----:B------:R0:W-:Y:S04]  /*9410*/  STL [R1+0x60], R12 ;  /* 0x0000600c01007387 */ /* 0x0001e80000100800 */
[----:B0-----:R-:W4:Y:S04]  /*9420*/  LDL.LU R12, [R1+0x790] ;  /* 0x00079000010c7983 */ /* 0x001f280000300800 */
[----:B------:R0:W-:Y:S04]  /*9430*/  STL [R1+0x48], R13 ;  /* 0x0000480d01007387 */ /* 0x0001e80000100800 */
[----:B0-----:R-:W4:Y:S01]  /*9440*/  LDL.LU R13, [R1+0x78c] ;  /* 0x00078c00010d7983 */ /* 0x001f220000300800 */
[----:B------:R-:W-:-:S02]  /*9450*/  PRMT R9, RZ, 0x7610, R9 ;  /* 0x00007610ff097816 */ /* 0x000fc40000000009 */
[----:B------:R-:W-:Y:S02]  /*9460*/  PRMT R10, RZ, 0x7610, R10 ;  /* 0x00007610ff0a7816 */ /* 0x000fe4000000000a */
[----:B------:R-:W-:Y:S02]  /*9470*/  PRMT R11, RZ, 0x7610, R11 ;  /* 0x00007610ff0b7816 */ /* 0x000fe4000000000b */
[----:B------:R-:W-:Y:S02]  /*9480*/  PRMT R26, RZ, 0x7610, R26 ;  /* 0x00007610ff1a7816 */ /* 0x000fe4000000001a */
[----:B------:R-:W-:-:S04]  /*9490*/  PRMT R27, RZ, 0x7610, R27 ;  /* 0x00007610ff1b7816 */ /* 0x000fc8000000001b */
[----:B------:R-:W4:Y:S04]  /*94a0*/  @P5 LDG.E.U16 R26, desc[UR22][R20.64] ;  /* 0x00000016141a5981 */ /* 0x000f28000c1e1500 */
[----:B------:R-:W4:Y:S04]  /*94b0*/  @P5 LDG.E.U16 R27, desc[UR22][R42.64] ;  /* 0x000000162a1b5981 */ /* 0x000f28000c1e1500 */
[----:B--2---:R-:W2:Y:S04]  /*94c0*/  @P5 LDG.E.U16 R10, desc[UR22][R28.64] ;  /* 0x000000161c0a5981 */ /* 0x004ea8000c1e1500 */
[----:B---3--:R-:W3:Y:S04]  /*94d0*/  @P5 LDG.E.U16 R9, desc[UR22][R44.64] ;  /* 0x000000162c095981 */ /* 0x008ee8000c1e1500 */
[----:B----4-:R-:W4:Y:S04]  /*94e0*/  @P5 LDG.E.U16 R11, desc[UR22][R12.64] ;  /* 0x000000160c0b5981 */ /* 0x010f28000c1e1500 */
[----:B---3--:R0:W-:Y:S04]  /*94f0*/  STL [R1+0x34], R9 ;  /* 0x0000340901007387 */ /* 0x0081e80000100800 */
[----:B0-----:R-:W3:Y:S04]  /*9500*/  LDL.LU R9, [R1+0x788] ;  /* 0x0007880001097983 */ /* 0x001ee80000300800 */
[----:B------:R-:W3:Y:S04]  /*9510*/  LDL.64 R34, [R1+0x1a8] ;  /* 0x0001a80001227983 */ /* 0x000ee80000100a00 */
[----:B------:R-:W-:Y:S04]  /*9520*/  STL.64 [R1+0x5d8], R44 ;  /* 0x0005d82c01007387 */ /* 0x000fe80000100a00 */
[----:B--2---:R0:W-:Y:S04]  /*9530*/  STL [R1+0x20], R10 ;  /* 0x0000200a01007387 */ /* 0x0041e80000100800 */
[----:B0-----:R-:W2:Y:S04]  /*9540*/  LDL.LU R10, [R1+0x784] ;  /* 0x00078400010a7983 */ /* 0x001ea80000300800 */
[----:B------:R0:W-:Y:S04]  /*9550*/  STL.64 [R1+0x5e0], R28 ;  /* 0x0005e01c01007387 */ /* 0x0001e80000100a00 */
[----:B0-----:R-:W2:Y:S04]  /*9560*/  LDL.64 R28, [R1+0x230] ;  /* 0x00023000011c7983 */ /* 0x001ea80000100a00 */
[----:B----4-:R0:W-:Y:S04]  /*9570*/  STL [R1+0xc], R11 ;  /* 0x00000c0b01007387 */ /* 0x0101e80000100800 */
[----:B0-----:R-:W4:Y:S04]  /*9580*/  LDL.LU R11, [R1+0x780] ;  /* 0x00078000010b7983 */ /* 0x001f280000300800 */
[----:B------:R-:W-:Y:S04]  /*9590*/  STL.64 [R1+0x5e8], R12 ;  /* 0x0005e80c01007387 */ /* 0x000fe80000100a00 */
[----:B------:R-:W3:Y:S04]  /*95a0*/  LDL.LU.64 R20, [R1+0x778] ;  /* 0x0007780001147983 */ /* 0x000ee80000300a00 */
[----:B------:R0:W-:Y:S04]  /*95b0*/  STL [R1+0xc4], R26 ;  /* 0x0000c41a01007387 */ /* 0x0001e80000100800 */
[----:B0-----:R-:W3:Y:S04]  /*95c0*/  LDL.LU R26, [R1+0x770] ;  /* 0x00077000011a7983 */ /* 0x001ee80000300800 */
[----:B------:R-:W3:Y:S04]  /*95d0*/  LDL.LU.64 R42, [R1+0x768] ;  /* 0x00076800012a7983 */ /* 0x000ee80000300a00 */
[----:B------:R0:W-:Y:S04]  /*95e0*/  STL [R1+0xac], R27 ;  /* 0x0000ac1b01007387 */ /* 0x0001e80000100800 */
[----:B0-----:R-:W3:Y:S01]  /*95f0*/  LDL.LU R27, [R1+0x760] ;  /* 0x00076000011b7983 */ /* 0x001ee20000300800 */
[----:B------:R-:W-:-:S02]  /*9600*/  PRMT R22, RZ, 0x7610, R22 ;  /* 0x00007610ff167816 */ /* 0x000fc40000000016 */
[----:B------:R-:W-:Y:S02]  /*9610*/  PRMT R23, RZ, 0x7610, R23 ;  /* 0x00007610ff177816 */ /* 0x000fe40000000017 */
[----:B------:R-:W-:Y:S02]  /*9620*/  PRMT R50, RZ, 0x7610, R50 ;  /* 0x00007610ff327816 */ /* 0x000fe40000000032 */
[----:B------:R-:W-:Y:S02]  /*9630*/  PRMT R48, RZ, 0x7610, R48 ;  /* 0x00007610ff307816 */ /* 0x000fe40000000030 */
[----:B------:R-:W-:Y:S01]  /*9640*/  PRMT R49, RZ, 0x7610, R49 ;  /* 0x00007610ff317816 */ /* 0x000fe20000000031 */
[----:B------:R-:W3:Y:S01]  /*9650*/  @P5 LDG.E.U16 R23, desc[UR22][R14.64] ;  /* 0x000000160e175981 */ /* 0x000ee2000c1e1500 */
[----:B------:R-:W-:-:S03]  /*9660*/  PRMT R53, RZ, 0x7610, R53 ;  /* 0x00007610ff357816 */ /* 0x000fc60000000035 */
[----:B------:R-:W3:Y:S01]  /*9670*/  @P5 LDG.E.U16 R50, desc[UR22][R32.64] ;  /* 0x0000001620325981 */ /* 0x000ee2000c1e1500 */
[----:B------:R-:W-:Y:S02]  /*9680*/  PRMT R47, RZ, 0x7610, R47 ;  /* 0x00007610ff2f7816 */ /* 0x000fe4000000002f */
[----:B------:R-:W-:-:S04]  /*9690*/  PRMT R3, RZ, 0x7610, R3 ;  /* 0x00007610ff037816 */ /* 0x000fc80000000003 */
[----:B------:R-:W3:Y:S04]  /*96a0*/  @P5 LDG.E.U16 R47, desc[UR22][R24.64] ;  /* 0x00000016182f5981 */ /* 0x000ee8000c1e1500 */
[----:B------:R-:W3:Y:S04]  /*96b0*/  @P5 LDG.E.U16 R3, desc[UR22][R36.64] ;  /* 0x0000001624035981 */ /* 0x000ee8000c1e1500 */
[----:B--2---:R-:W2:Y:S04]  /*96c0*/  @P5 LDG.E.U16 R22, desc[UR22][R28.64] ;  /* 0x000000161c165981 */ /* 0x004ea8000c1e1500 */
[----:B----4-:R-:W4:Y:S04]  /*96d0*/  @P5 LDG.E.U16 R53, desc[UR22][R10.64] ;  /* 0x000000160a355981 */ /* 0x010f28000c1e1500 */
[----:B---3--:R-:W3:Y:S04]  /*96e0*/  @P5 LDG.E.U16 R49, desc[UR22][R42.64] ;  /* 0x000000162a315981 */ /* 0x008ee8000c1e1500 */
[----:B------:R-:W3:Y:S01]  /*96f0*/  @P5 LDG.E.U16 R48, desc[UR22][R26.64] ;  /* 0x000000161a305981 */ /* 0x000ee2000c1e1500 */
[----:B------:R-:W-:-:S02]  /*9700*/  PRMT R45, RZ, 0x7610, R45 ;  /* 0x00007610ff2d7816 */ /* 0x000fc4000000002d */
[----:B------:R-:W-:-:S04]  /*9710*/  PRMT R31, RZ, 0x7610, R31 ;  /* 0x00007610ff1f7816 */ /* 0x000fc8000000001f */
[----:B------:R-:W4:Y:S04]  /*9720*/  @P5 LDG.E.U16 R45, desc[UR22][R38.64] ;  /* 0x00000016262d5981 */ /* 0x000f28000c1e1500 */
[----:B------:R-:W4:Y:S04]  /*9730*/  @P5 LDG.E.U16 R31, desc[UR22][R40.64] ;  /* 0x00000016281f5981 */ /* 0x000f28000c1e1500 */
[----:B--2---:R0:W-:Y:S04]  /*9740*/  STL [R1+0x84], R22 ;  /* 0x0000841601007387 */ /* 0x0041e80000100800 */
[----:B0-----:R-:W2:Y:S04]  /*9750*/  LDL.LU R22, [R1+0x75c] ;  /* 0x00075c0001167983 */ /* 0x001ea80000300800 */
[----:B------:R0:W-:Y:S04]  /*9760*/  STL [R1+0x5c], R23 ;  /* 0x00005c1701007387 */ /* 0x0001e80000100800 */
[----:B0-----:R-:W2:Y:S04]  /*9770*/  LDL.LU R23, [R1+0x758] ;  /* 0x0007580001177983 */ /* 0x001ea80000300800 */
[----:B------:R0:W-:Y:S04]  /*9780*/  STL [R1+0x44], R50 ;  /* 0x0000443201007387 */ /* 0x0001e80000100800 */
[----:B0-----:R-:W2:Y:S04]  /*9790*/  LDL.LU R50, [R1+0x754] ;  /* 0x0007540001327983 */ /* 0x001ea80000300800 */
[----:B------:R-:W-:Y:S04]  /*97a0*/  STL.64 [R1+0x5f0], R42 ;  /* 0x0005f02a01007387 */ /* 0x000fe80000100a00 */
[----:B---3--:R-:W-:Y:S04]  /*97b0*/  STL [R1+0x1c], R48 ;  /* 0x00001c3001007387 */ /* 0x008fe80000100800 */
[----:B------:R0:W-:Y:S04]  /*97c0*/  STL [R1+0x30], R49 ;  /* 0x0000303101007387 */ /* 0x0001e80000100800 */
[----:B------:R-:W3:Y:S04]  /*97d0*/  LDL.64 R28, [R1+0x260] ;  /* 0x00026000011c7983 */ /* 0x000ee80000100a00 */
[----:B------:R-:W2:Y:S04]  /*97e0*/  LDL.64 R14, [R1+0x220] ;  /* 0x00022000010e7983 */ /* 0x000ea80000100a00 */
[----:B0-----:R-:W2:Y:S04]  /*97f0*/  LDL.64 R48, [R1+0x2a0] ;  /* 0x0002a00001307983 */ /* 0x001ea80000100a00 */
[----:B------:R-:W2:Y:S04]  /*9800*/  LDL.64 R32, [R1+0x1e0] ;  /* 0x0001e00001207983 */ /* 0x000ea80000100a00 */
[----:B------:R-:W-:Y:S04]  /*9810*/  STL.64 [R1+0x5f8], R26 ;  /* 0x0005f81a01007387 */ /* 0x000fe80000100a00 */
[----:B----4-:R0:W-:Y:S04]  /*9820*/  STL [R1+0x8], R53 ;  /* 0x0000083501007387 */ /* 0x0101e80000100800 */
[----:B0-----:R-:W4:Y:S04]  /*9830*/  LDL.LU R53, [R1+0x750] ;  /* 0x0007500001357983 */ /* 0x001f280000300800 */
[----:B------:R-:W-:Y:S04]  /*9840*/  STL.64 [R1+0x600], R10 ;  /* 0x0006000a01007387 */ /* 0x000fe80000100a00 */
[----:B------:R-:W2:Y:S04]  /*9850*/  LDL.LU.64 R24, [R1+0x748] ;  /* 0x0007480001187983 */ /* 0x000ea80000300a00 */
[----:B------:R0:W-:Y:S04]  /*9860*/  STL [R1+0xc0], R47 ;  /* 0x0000c02f01007387 */ /* 0x0001e80000100800 */
[----:B0-----:R-:W3:Y:S04]  /*9870*/  LDL.LU R47, [R1+0x740] ;  /* 0x00074000012f7983 */ /* 0x001ee80000300800 */
[----:B------:R-:W3:Y:S04]  /*9880*/  LDL.LU.64 R36, [R1+0x738] ;  /* 0x0007380001247983 */ /* 0x000ee80000300a00 */
[----:B------:R-:W-:Y:S04]  /*9890*/  STL [R1+0xa8], R3 ;  /* 0x0000a80301007387 */ /* 0x000fe80000100800 */
[----:B------:R-:W3:Y:S04]  /*98a0*/  LDL.LU.64 R38, [R1+0x730] ;  /* 0x0007300001267983 */ /* 0x000ee80000300a00 */
[----:B------:R-:W3:Y:S01]  /*98b0*/  LDL.LU.64 R40, [R1+0x728] ;  /* 0x0007280001287983 */ /* 0x000ee20000300a00 */
[----:B------:R-:W-:-:S02]  /*98c0*/  PRMT R16, RZ, 0x7610, R16 ;  /* 0x00007610ff107816 */ /* 0x000fc40000000010 */
[----:B------:R-:W-:Y:S02]  /*98d0*/  PRMT R17, RZ, 0x7610, R17 ;  /* 0x00007610ff117816 */ /* 0x000fe40000000011 */
[----:B------:R-:W-:-:S06]  /*98e0*/  PRMT R18, RZ, 0x7610, R18 ;  /* 0x00007610ff127816 */ /* 0x000fcc0000000012 */
[----:B------:R-:W4:Y:S04]  /*98f0*/  @P5 LDG.E.U16 R18, desc[UR22][R34.64] ;  /* 0x0000001622125981 */ /* 0x000f28000c1e1500 */
[----:B--2---:R-:W2:Y:S04]  /*9900*/  @P5 LDG.E.U16 R16, desc[UR22][R24.64] ;  /* 0x0000001618105981 */ /* 0x004ea8000c1e1500 */
[----:B---3--:R0:W3:Y:S01]  /*9910*/  @P5 LDG.E.U16 R17, desc[UR22][R40.64] ;  /* 0x0000001628115981 */ /* 0x0080e2000c1e1500 */
[----:B------:R-:W-:-:S05]  /*9920*/  PRMT R19, RZ, 0x7610, R19 ;  /* 0x00007610ff137816 */ /* 0x000fca0000000013 */
[----:B------:R-:W-:Y:S04]  /*9930*/  STL.S16 [R1+0xe0], R19 ;  /* 0x0000e01301007387 */ /* 0x000fe80000100600 */
[----:B------:R1:W-:Y:S04]  /*9940*/  STL.64 [R1+0x608], R40 ;  /* 0x0006082801007387 */ /* 0x0003e80000100a00 */
[----:B-1----:R-:W4:Y:S01]  /*9950*/  LDL.LU R40, [R1+0xe0] ;  /* 0x0000e00001287983 */ /* 0x002f220000300800 */
[----:B0-----:R-:W-:-:S06]  /*9960*/  PRMT R41, RZ, 0x7610, R41 ;  /* 0x00007610ff297816 */ /* 0x001fcc0000000029 */
[----:B------:R-:W4:Y:S04]  /*9970*/  @P5 LDG.E.U16 R41, desc[UR22][R48.64] ;  /* 0x0000001630295981 */ /* 0x000f28000c1e1500 */
[----:B--2---:R-:W-:Y:S04]  /*9980*/  STL [R1+0xe4], R16 ;  /* 0x0000e41001007387 */ /* 0x004fe80000100800 */
[----:B---3--:R0:W-:Y:S04]  /*9990*/  STL [R1+0xe8], R17 ;  /* 0x0000e81101007387 */ /* 0x0081e80000100800 */
[----:B0-----:R-:W2:Y:S04]  /*99a0*/  LDL.64 R16, [R1+0x258] ;  /* 0x0002580001107983 */ /* 0x001ea80000100a00 */
[----:B----4-:R0:W-:Y:S04]  /*99b0*/  STL [R1+0xec], R18 ;  /* 0x0000ec1201007387 */ /* 0x0101e80000100800 */
[----:B------:R-:W3:Y:S01]  /*99c0*/  LDL.64 R34, [R1+0x1d8] ;  /* 0x0001d80001227983 */ /* 0x000ee20000100a00 */
[----:B------:R-:W-:-:S02]  /*99d0*/  PRMT R42, RZ, 0x7610, R42 ;  /* 0x00007610ff2a7816 */ /* 0x000fc4000000002a */
[----:B------:R-:W-:Y:S01]  /*99e0*/  PRMT R27, RZ, 0x7610, R27 ;  /* 0x00007610ff1b7816 */ /* 0x000fe2000000001b */
[----:B------:R1:W4:Y:S04]  /*99f0*/  @P5 LDG.E.U16 R40, desc[UR22][R8.64] ;  /* 0x0000001608285981 */ /* 0x000328000c1e1500 */
[----:B0-----:R-:W2:Y:S04]  /*9a00*/  LDL.64 R18, [R1+0x218] ;  /* 0x0002180001127983 */ /* 0x001ea80000100a00 */
[----:B------:R0:W-:Y:S04]  /*9a10*/  STL.64 [R1+0x610], R24 ;  /* 0x0006101801007387 */ /* 0x0001e80000100a00 */
[----:B------:R-:W-:Y:S04]  /*9a20*/  STL.64 [R1+0x618], R8 ;  /* 0x0006180801007387 */ /* 0x000fe80000100a00 */
[----:B------:R-:W2:Y:S04]  /*9a30*/  LDL.LU.64 R48, [R1+0x720] ;  /* 0x0007200001307983 */ /* 0x000ea80000300a00 */
[----:B------:R-:W3:Y:S04]  /*9a40*/  @P5 LDG.E.U16 R42, desc[UR22][R32.64] ;  /* 0x00000016202a5981 */ /* 0x000ee8000c1e1500 */
[----:B------:R-:W3:Y:S04]  /*9a50*/  LDL.64 R32, [R1+0x198] ;  /* 0x0001980001207983 */ /* 0x000ee80000100a00 */
[----:B------:R-:W-:Y:S04]  /*9a60*/  STL [R1+0x80], R45 ;  /* 0x0000802d01007387 */ /* 0x000fe80000100800 */
[----:B------:R-:W-:Y:S04]  /*9a70*/  STL [R1+0x58], R31 ;  /* 0x0000581f01007387 */ /* 0x000fe80000100800 */
[----:B--2---:R-:W2:Y:S04]  /*9a80*/  @P5 LDG.E.U16 R27, desc[UR22][R48.64] ;  /* 0x00000016301b5981 */ /* 0x004ea8000c1e1500 */
[----:B------:R-:W2:Y:S01]  /*9a90*/  LDL.LU.64 R48, [R1+0x718] ;  /* 0x0007180001307983 */ /* 0x000ea20000300a00 */
[----:B------:R-:W-:-:S02]  /*9aa0*/  PRMT R13, RZ, 0x7610, R13 ;  /* 0x00007610ff0d7816 */ /* 0x000fc4000000000d */
[----:B------:R-:W-:Y:S02]  /*9ab0*/  PRMT R12, RZ, 0x7610, R12 ;  /* 0x00007610ff0c7816 */ /* 0x000fe4000000000c */
[----:B------:R-:W-:Y:S01]  /*9ac0*/  PRMT R11, RZ, 0x7610, R11 ;  /* 0x00007610ff0b7816 */ /* 0x000fe2000000000b */
[----:B------:R-:W-:Y:S04]  /*9ad0*/  STL.64 [R1+0x620], R38 ;  /* 0x0006202601007387 */ /* 0x000fe80000100a00 */
[----:B------:R1:W-:Y:S04]  /*9ae0*/  STL.64 [R1+0x628], R22 ;  /* 0x0006281601007387 */ /* 0x0003e80000100a00 */
[----:B------:R-:W-:Y:S01]  /*9af0*/  STL.64 [R1+0x630], R6 ;  /* 0x0006300601007387 */ /* 0x000fe20000100a00 */
[----:B0-----:R-:W-:-:S03]  /*9b00*/  PRMT R25, RZ, 0x7610, R25 ;  /* 0x00007610ff197816 */ /* 0x001fc60000000019 */
[----:B------:R-:W4:Y:S01]  /*9b10*/  @P5 LDG.E.U16 R12, desc[UR22][R16.64] ;  /* 0x00000016100c5981 */ /* 0x000f22000c1e1500 */
[----:B------:R-:W-:-:S03]  /*9b20*/  PRMT R26, RZ, 0x7610, R26 ;  /* 0x00007610ff1a7816 */ /* 0x000fc6000000001a */
[----:B------:R-:W4:Y:S01]  /*9b30*/  @P5 LDG.E.U16 R11, desc[UR22][R18.64] ;  /* 0x00000016120b5981 */ /* 0x000f22000c1e1500 */
[----:B------:R-:W-:Y:S02]  /*9b40*/  PRMT R10, RZ, 0x7610, R10 ;  /* 0x00007610ff0a7816 */ /* 0x000fe4000000000a */
[----:B------:R-:W-:Y:S01]  /*9b50*/  PRMT R44, RZ, 0x7610, R44 ;  /* 0x00007610ff2c7816 */ /* 0x000fe2000000002c */
[----:B------:R-:W4:Y:S04]  /*9b60*/  @P5 LDG.E.U16 R25, desc[UR22][R22.64] ;  /* 0x0000001616195981 */ /* 0x000f28000c1e1500 */
[----:B------:R-:W4:Y:S04]  /*9b70*/  @P5 LDG.E.U16 R26, desc[UR22][R38.64] ;  /* 0x00000016261a5981 */ /* 0x000f28000c1e1500 */
[----:B---3--:R-:W3:Y:S04]  /*9b80*/  @P5 LDG.E.U16 R10, desc[UR22][R34.64] ;  /* 0x00000016220a5981 */ /* 0x008ee8000c1e1500 */
[----:B------:R-:W3:Y:S04]  /*9b90*/  @P5 LDG.E.U16 R44, desc[UR22][R28.64] ;  /* 0x000000161c2c5981 */ /* 0x000ee8000c1e1500 */
[----:B--2---:R-:W2:Y:S04]  /*9ba0*/  @P5 LDG.E.U16 R13, desc[UR22][R48.64] ;  /* 0x00000016300d5981 */ /* 0x004ea8000c1e1500 */
[----:B------:R-:W2:Y:S04]  /*9bb0*/  LDL.LU R48, [R1+0x710] ;  /* 0x0007100001307983 */ /* 0x000ea80000300800 */
[----:B------:R-:W2:Y:S04]  /*9bc0*/  LDL.LU R17, [R1+0x350] ;  /* 0x0003500001117983 */ /* 0x000ea80000300800 */
[----:B------:R-:W3:Y:S04]  /*9bd0*/  LDL.LU R18, [R1+0x34c] ;  /* 0x00034c0001127983 */ /* 0x000ee80000300800 */
[----:B-1----:R-:W4:Y:S04]  /*9be0*/  LDL.LU R23, [R1+0x348] ;  /* 0x0003480001177983 */ /* 0x002f280000300800 */
[----:B------:R-:W4:Y:S04]  /*9bf0*/  LDL.LU R38, [R1+0x344] ;  /* 0x0003440001267983 */ /* 0x000f280000300800 */
[----:B------:R-:W4:Y:S04]  /*9c00*/  LDL.LU R39, [R1+0x340] ;  /* 0x0003400001277983 */ /* 0x000f280000300800 */
[----:B------:R-:W4:Y:S04]  /*9c10*/  LDL.LU R34, [R1+0x33c] ;  /* 0x00033c0001227983 */ /* 0x000f280000300800 */
[----:B------:R-:W4:Y:S04]  /*9c20*/  LDL.LU R28, [R1+0x338] ;  /* 0x00033800011c7983 */ /* 0x000f280000300800 */
[----:B------:R-:W4:Y:S01]  /*9c30*/  LDL.LU R49, [R1+0x328] ;  /* 0x0003280001317983 */ /* 0x000f220000300800 */
[----:B------:R-:W-:-:S02]  /*9c40*/  PRMT R43, RZ, 0x7610, R43 ;  /* 0x00007610ff2b7816 */ /* 0x000fc4000000002b */
[----:B------:R-:W-:Y:S01]  /*9c50*/  PRMT R9, RZ, 0x7610, R9 ;  /* 0x00007610ff097816 */ /* 0x000fe20000000009 */
[----:B------:R-:W4:Y:S04]  /*9c60*/  LDL.LU R29, [R1+0x358] ;  /* 0x00035800011d7983 */ /* 0x000f280000300800 */
[----:B------:R-:W4:Y:S04]  /*9c70*/  @P5 LDG.E.U16 R43, desc[UR22][R14.64] ;  /* 0x000000160e2b5981 */ /* 0x000f28000c1e1500 */
[----:B------:R-:W4:Y:S04]  /*9c80*/  LDL.LU R45, [R1+0x354] ;  /* 0x00035400012d7983 */ /* 0x000f280000300800 */
[----:B------:R-:W4:Y:S04]  /*9c90*/  @P5 LDG.E.U16 R9, desc[UR22][R32.64] ;  /* 0x0000001620095981 */ /* 0x000f28000c1e1500 */
        /* <DEDUP_REMOVED lines=9> */
[----:B------:R-:W-:Y:S04]  /*9d30*/  STL.64 [R1+0x638], R36 ;  /* 0x0006382401007387 */ /* 0x000fe80000100a00 */
[----:B------:R-:W-:Y:S04]  /*9d40*/  STL.64 [R1+0x640], R20 ;  /* 0x0006401401007387 */ /* 0x000fe80000100a00 */
[----:B------:R-:W-:Y:S04]  /*9d50*/  STL.64 [R1+0x648], R4 ;  /* 0x0006480401007387 */ /* 0x000fe80000100a00 */
[----:B--2---:R0:W-:Y:S04]  /*9d60*/  STS.U16 [R52+UR10+0x2000], R17 ;  /* 0x0020001134007988 */ /* 0x0041e8000800040a */
[----:B---3--:R1:W-:Y:S04]  /*9d70*/  STS.U16 [R52+UR10+0x2400], R18 ;  /* 0x0024001234007988 */ /* 0x0083e8000800040a */
[----:B0-----:R-:W2:Y:S04]  /*9d80*/  LDL.LU R17, [R1+0x308] ;  /* 0x0003080001117983 */ /* 0x001ea80000300800 */
[----:B-1----:R-:W3:Y:S04]  /*9d90*/  LDL.LU R18, [R1+0x2ec] ;  /* 0x0002ec0001127983 */ /* 0x002ee80000300800 */
[----:B----4-:R0:W-:Y:S04]  /*9da0*/  STS.U16 [R52+UR10+0x3400], R34 ;  /* 0x0034002234007988 */ /* 0x0101e8000800040a */
[----:B0-----:R-:W4:Y:S04]  /*9db0*/  LDL.LU R34, [R1+0x148] ;  /* 0x0001480001227983 */ /* 0x001f280000300800 */
[----:B------:R0:W-:Y:S04]  /*9dc0*/  STS.U16 [R52+UR10+0x3c00], R49 ;  /* 0x003c003134007988 */ /* 0x0001e8000800040a */
[----:B0-----:R-:W4:Y:S01]  /*9dd0*/  LDL.LU R49, [R1+0x2d8] ;  /* 0x0002d80001317983 */ /* 0x001f220000300800 */
[----:B------:R-:W-:-:S06]  /*9de0*/  PRMT R24, RZ, 0x7610, R24 ;  /* 0x00007610ff187816 */ /* 0x000fcc0000000018 */
[----:B------:R0:W4:Y:S02]  /*9df0*/  @P5 LDG.E.U16 R24, desc[UR22][R6.64] ;  /* 0x0000001606185981 */ /* 0x000124000c1e1500 */
[----:B0-----:R-:W-:Y:S02]  /*9e00*/  PRMT R6, RZ, 0x7610, R6 ;  /* 0x00007610ff067816 */ /* 0x001fe40000000006 */
[----:B------:R-:W-:Y:S04]  /*9e10*/  STS.U16 [R52+UR10+0x2800], R23 ;  /* 0x0028001734007988 */ /* 0x000fe8000800040a */
[----:B------:R0:W4:Y:S04]  /*9e20*/  @P5 LDG.E.U16 R6, desc[UR22][R4.64] ;  /* 0x0000001604065981 */ /* 0x000128000c1e1500 */
[----:B------:R-:W-:Y:S01]  /*9e30*/  STS.U16 [R52+UR10+0x2c00], R38 ;  /* 0x002c002634007988 */ /* 0x000fe2000800040a */
[----:B0-----:R-:W-:-:S03]  /*9e40*/  LOP3.LUT R4, R52, 0x20, RZ, 0x3c, !PT ;  /* 0x0000002034047812 */ /* 0x001fc600078e3cff */
[----:B------:R-:W-:Y:S04]  /*9e50*/  STS.U16 [R52+UR10+0x3000], R39 ;  /* 0x0030002734007988 */ /* 0x000fe8000800040a */
[----:B------:R-:W-:Y:S04]  /*9e60*/  STS.U16 [R52+UR10+0x3800], R28 ;  /* 0x0038001c34007988 */ /* 0x000fe8000800040a */
[----:B------:R-:W-:Y:S04]  /*9e70*/  STS.U16 [R52+UR10], R0 ;  /* 0x0000000034007988 */ /* 0x000fe8000800040a */
[----:B------:R-:W-:Y:S04]  /*9e80*/  STS.U16 [R4+UR10+0x500], R29 ;  /* 0x0005001d04007988 */ /* 0x000fe8000800040a */
[----:B------:R-:W-:Y:S04]  /*9e90*/  STS.U16 [R4+UR10+0x900], R45 ;  /* 0x0009002d04007988 */ /* 0x000fe8000800040a */
[----:B------:R-:W-:Y:S04]  /*9ea0*/  STS.U16 [R4+UR10+0xd00], R14 ;  /* 0x000d000e04007988 */ /* 0x000fe8000800040a */
[----:B------:R-:W-:Y:S04]  /*9eb0*/  STS.U16 [R4+UR10+0x1100], R15 ;  /* 0x0011000f04007988 */ /* 0x000fe8000800040a */
[----:B------:R-:W-:Y:S04]  /*9ec0*/  STS.U16 [R4+UR10+0x1500], R31 ;  /* 0x0015001f04007988 */ /* 0x000fe8000800040a */
[----:B------:R-:W-:Y:S04]  /*9ed0*/  STS.U16 [R4+UR10+0x1900], R16 ;  /* 0x0019001004007988 */ /* 0x000fe8000800040a */
[----:B------:R0:W-:Y:S04]  /*9ee0*/  STS.U16 [R4+UR10+0x1d00], R33 ;  /* 0x001d002104007988 */ /* 0x0001e8000800040a */
[----:B------:R1:W-:Y:S04]  /*9ef0*/  STS.U16 [R4+UR10+0x2100], R32 ;  /* 0x0021002004007988 */ /* 0x0003e8000800040a */
[----:B------:R-:W-:Y:S04]  /*9f00*/  STL [R1+0x56c], R4 ;  /* 0x00056c0401007387 */ /* 0x000fe80000100800 */
[----:B------:R-:W-:Y:S04]  /*9f10*/  STS.U16 [R4+UR10+0x2500], R19 ;  /* 0x0025001304007988 */ /* 0x000fe8000800040a */
[----:B0-----:R-:W4:Y:S04]  /*9f20*/  LDL.LU R33, [R1+0x74] ;  /* 0x0000740001217983 */ /* 0x001f280000300800 */
[----:B------:R0:W-:Y:S04]  /*9f30*/  STS.U16 [R4+UR10+0x2900], R46 ;  /* 0x0029002e04007988 */ /* 0x0001e8000800040a */
[----:B-1----:R-:W4:Y:S04]  /*9f40*/  LDL.LU R32, [R1+0x2fc] ;  /* 0x0002fc0001207983 */ /* 0x002f280000300800 */
[----:B------:R1:W-:Y:S04]  /*9f50*/  STS.U16 [R4+UR10+0x2d00], R35 ;  /* 0x002d002304007988 */ /* 0x0003e8000800040a */
[----:B0-----:R-:W4:Y:S04]  /*9f60*/  LDL.LU R46, [R1+0x2e8] ;  /* 0x0002e800012e7983 */ /* 0x001f280000300800 */
[----:B------:R-:W4:Y:S04]  /*9f70*/  LDL.LU R19, [R1+0x2dc] ;  /* 0x0002dc0001137983 */ /* 0x000f280000300800 */
[----:B-1----:R-:W4:Y:S04]  /*9f80*/  LDL.LU R35, [R1+0x70] ;  /* 0x0000700001237983 */ /* 0x002f280000300800 */
[----:B--2---:R-:W-:Y:S04]  /*9f90*/  STS.U16 [R4+UR10+0x3100], R17 ;  /* 0x0031001104007988 */ /* 0x004fe8000800040a */
[----:B---3--:R-:W-:Y:S04]  /*9fa0*/  STS.U16 [R4+UR10+0x3500], R18 ;  /* 0x0035001204007988 */ /* 0x008fe8000800040a */
[----:B------:R0:W-:Y:S04]  /*9fb0*/  STS.U16 [R4+UR10+0x3900], R47 ;  /* 0x0039002f04007988 */ /* 0x0001e8000800040a */
[----:B0-----:R-:W2:Y:S01]  /*9fc0*/  LDL.LU R47, [R1+0x70c] ;  /* 0x00070c00012f7983 */ /* 0x001ea20000300800 */
[----:B----4-:R-:W-:-:S03]  /*9fd0*/  SHF.R.S32.HI R0, RZ, 0x1f, R34 ;  /* 0x0000001fff007819 */ /* 0x010fc60000011422 */
[----:B------:R-:W3:Y:S01]  /*9fe0*/  LDL.LU R18, [R1+0x2cc] ;  /* 0x0002cc0001127983 */ /* 0x000ee20000300800 */
[----:B------:R-:W-:-:S03]  /*9ff0*/  SHF.L.U64.HI R0, R34, 0x1, R0 ;  /* 0x0000000122007819 */ /* 0x000fc60000010200 */
[----:B------:R-:W4:Y:S04]  /*a000*/  LDL.LU R34, [R1+0x68] ;  /* 0x0000680001227983 */ /* 0x000f280000300800 */
[----:B------:R0:W-:Y:S04]  /*a010*/  STS.U16 [R4+UR10+0x3d00], R49 ;  /* 0x003d003104007988 */ /* 0x0001e8000800040a */
[----:B------:R1:W-:Y:S04]  /*a020*/  STS.U16 [R4+UR10+0x100], R51 ;  /* 0x0001003304007988 */ /* 0x0003e8000800040a */
[----:B0-----:R-:W3:Y:S04]  /*a030*/  LDL.LU R49, [R1] ;  /* 0x0000000001317983 */ /* 0x001ee80000300800 */
[----:B-1----:R-:W3:Y:S01]  /*a040*/  LDL.LU R51, [R1+0x708] ;  /* 0x0007080001337983 */ /* 0x002ee20000300800 */
[----:B------:R-:W0:Y:S01]  /*a050*/  S2R R2, SR_TID.X ;  /* 0x0000000000027919 */ /* 0x000e220000002100 */
[----:B------:R-:W1:Y:S01]  /*a060*/  S2R R3, SR_TID.X ;  /* 0x0000000000037919 */ /* 0x000e620000002100 */
[----:B------:R-:W1:Y:S01]  /*a070*/  S2R R45, SR_TID.X ;  /* 0x00000000002d7919 */ /* 0x000e620000002100 */
[----:B0-----:R-:W-:-:S04]  /*a080*/  SHF.R.U32.HI R2, RZ, 0x6, R2 ;  /* 0x00000006ff027819 */ /* 0x001fc80000011602 */
[----:B------:R-:W-:-:S05]  /*a090*/  SGXT.U32 R2, R2, 0x1 ;  /* 0x000000010202781a */ /* 0x000fca0000000000 */
[----:B------:R-:W-:-:S04]  /*a0a0*/  IMAD R2, R2, R48, RZ ;  /* 0x0000003002027224 */ /* 0x000fc800078e02ff */
[----:B------:R-:W-:-:S04]  /*a0b0*/  IMAD R2, R48, 0x2, R2 ;  /* 0x0000000230027824 */ /* 0x000fc800078e0202 */
[----:B------:R-:W-:-:S04]  /*a0c0*/  IMAD R2, R48, 0x2, R2 ;  /* 0x0000000230027824 */ /* 0x000fc800078e0202 */
[----:B------:R-:W-:-:S04]  /*a0d0*/  IMAD R2, R48, 0x2, R2 ;  /* 0x0000000230027824 */ /* 0x000fc800078e0202 */
[----:B------:R-:W-:Y:S01]  /*a0e0*/  IMAD R2, R48, 0x2, R2 ;  /* 0x0000000230027824 */ /* 0x000fe200078e0202 */
[----:B-1----:R-:W-:-:S04]  /*a0f0*/  LOP3.LUT R3, R3, 0x3f, RZ, 0xc0, !PT ;  /* 0x0000003f03037812 */ /* 0x002fc800078ec0ff */
[----:B------:R-:W-:Y:S01]  /*a100*/  SHF.R.S32.HI R5, RZ, 0x1f, R2 ;  /* 0x0000001fff057819 */ /* 0x000fe20000011402 */
[----:B------:R-:W-:Y:S01]  /*a110*/  IMAD.SHL.U32 R3, R3, 0x2, RZ ;  /* 0x0000000203037824 */ /* 0x000fe200078e00ff */
[----:B------:R-:W-:Y:S02]  /*a120*/  LOP3.LUT R14, R45, 0x40, RZ, 0xc0, !PT ;  /* 0x000000402d0e7812 */ /* 0x000fe400078ec0ff */
[----:B------:R-:W-:-:S03]  /*a130*/  LOP3.LUT R4, R52, 0x40, RZ, 0x3c, !PT ;  /* 0x0000004034047812 */ /* 0x000fc600078e3cff */
[----:B------:R-:W-:Y:S02]  /*a140*/  IMAD R3, R14, 0x80, R3 ;  /* 0x000000800e037824 */ /* 0x000fe400078e0203 */
[----:B------:R-:W-:Y:S04]  /*a150*/  STS.U16 [R4+UR10+0x600], R32 ;  /* 0x0006002004007988 */ /* 0x000fe8000800040a */
[----:B------:R-:W-:Y:S04]  /*a160*/  STS.U16 [R4+UR10+0xa00], R46 ;  /* 0x000a002e04007988 */ /* 0x000fe8000800040a */
[----:B------:R0:W-:Y:S01]  /*a170*/  STS.U16 [R4+UR10+0xe00], R19 ;  /* 0x000e001304007988 */ /* 0x0001e2000800040a */
[----:B--2---:R-:W-:-:S04]  /*a180*/  LEA R29, P0, R2, R47, 0x1 ;  /* 0x0000002f021d7211 */ /* 0x004fc800078008ff */
[-C--:B------:R-:W-:Y:S02]  /*a190*/  LEA.HI.X R17, R2, R0.reuse, R5, 0x1, P0 ;  /* 0x0000000002117211 */ /* 0x080fe400000f0c05 */
[----:B------:R-:W-:Y:S02]  /*a1a0*/  SHF.R.S32.HI R2, RZ, 0x1f, R33 ;  /* 0x0000001fff027819 */ /* 0x000fe40000011421 */
[CC--:B------:R-:W-:Y:S02]  /*a1b0*/  LEA R28, P0, R33.reuse, R47.reuse, 0x1 ;  /* 0x0000002f211c7211 */ /* 0x0c0fe400078008ff */
[----:B------:R-:W-:Y:S02]  /*a1c0*/  SHF.R.S32.HI R5, RZ, 0x1f, R35 ;  /* 0x0000001fff057819 */ /* 0x000fe40000011423 */
[----:B------:R-:W-:Y:S02]  /*a1d0*/  LEA.HI.X R33, R33, R0, R2, 0x1, P0 ;  /* 0x0000000021217211 */ /* 0x000fe400000f0c02 */
[----:B------:R-:W-:-:S02]  /*a1e0*/  LEA R15, P0, R35, R47, 0x1 ;  /* 0x0000002f230f7211 */ /* 0x000fc400078008ff */
[----:B------:R-:W-:Y:S02]  /*a1f0*/  LEA R14, P3, R53, R47, 0x1 ;  /* 0x0000002f350e7211 */ /* 0x000fe400078608ff */
[----:B------:R-:W-:Y:S01]  /*a200*/  SHF.R.S32.HI R2, RZ, 0x1f, R53 ;  /* 0x0000001fff027819 */ /* 0x000fe20000011435 */
[----:B------:R-:W-:Y:S01]  /*a210*/  STL.64 [R1+0x650], R28 ;  /* 0x0006501c01007387 */ /* 0x000fe20000100a00 */
[-C--:B0-----:R-:W-:Y:S02]  /*a220*/  LEA.HI.X R19, R35, R0.reuse, R5, 0x1, P0 ;  /* 0x0000000023137211 */ /* 0x081fe400000f0c05 */
[----:B------:R-:W-:Y:S01]  /*a230*/  LEA.HI.X R35, R53, R0, R2, 0x1, P3 ;  /* 0x0000000035237211 */ /* 0x000fe200018f0c02 */
[----:B------:R-:W2:Y:S04]  /*a240*/  LDL.LU R46, [R1+0x2bc] ;  /* 0x0002bc00012e7983 */ /* 0x000ea80000300800 */
[----:B------:R-:W-:Y:S04]  /*a250*/  STL.64 [R1+0x658], R14 ;  /* 0x0006580e01007387 */ /* 0x000fe80000100a00 */
[----:B---3--:R-:W-:Y:S04]  /*a260*/  STS.U16 [R4+UR10+0x1200], R18 ;  /* 0x0012001204007988 */ /* 0x008fe8000800040a */
[----:B------:R-:W3:Y:S04]  /*a270*/  LDL.LU R53, [R1+0x704] ;  /* 0x0007040001357983 */ /* 0x000ee80000300800 */
[----:B------:R0:W-:Y:S04]  /*a280*/  STS.U16 [R4+UR10+0x1600], R51 ;  /* 0x0016003304007988 */ /* 0x0001e8000800040a */
[----:B0-----:R-:W3:Y:S04]  /*a290*/  LDL.LU R51, [R1+0x700] ;  /* 0x0007000001337983 */ /* 0x001ee80000300800 */
[----:B------:R-:W3:Y:S01]  /*a2a0*/  LDL.LU R39, [R1+0x18c] ;  /* 0x00018c0001277983 */ /* 0x000ee20000300800 */
[----:B------:R-:W-:-:S02]  /*a2b0*/  PRMT R8, RZ, 0x7610, R8 ;  /* 0x00007610ff087816 */ /* 0x000fc40000000008 */
[----:B----4-:R-:W-:Y:S01]  /*a2c0*/  SHF.R.S32.HI R5, RZ, 0x1f, R34 ;  /* 0x0000001fff057819 */ /* 0x010fe20000011422 */
[----:B------:R-:W4:Y:S01]  /*a2d0*/  LDL.LU R14, [R1+0x188] ;  /* 0x00018800010e7983 */ /* 0x000f220000300800 */
[CC--:B------:R-:W-:Y:S02]  /*a2e0*/  LEA R16, P0, R34.reuse, R47.reuse, 0x1 ;  /* 0x0000002f22107211 */ /* 0x0c0fe400078008ff */
[----:B------:R-:W-:Y:S01]  /*a2f0*/  LEA R32, P3, R49, R47, 0x1 ;  /* 0x0000002f31207211 */ /* 0x000fe200078608ff */
[----:B------:R-:W4:Y:S01]  /*a300*/  @P5 LDG.E.U16 R8, desc[UR22][R36.64] ;  /* 0x0000001624085981 */ /* 0x000f22000c1e1500 */
[----:B------:R-:W-:Y:S02]  /*a310*/  LEA.HI.X R31, R34, R0, R5, 0x1, P0 ;  /* 0x00000000221f7211 */ /* 0x000fe400000f0c05 */
[----:B------:R-:W-:Y:S02]  /*a320*/  PRMT R7, RZ, 0x7610, R7 ;  /* 0x00007610ff077816 */ /* 0x000fe40000000007 */
[----:B------:R-:W-:-:S04]  /*a330*/  SHF.R.S32.HI R2, RZ, 0x1f, R49 ;  /* 0x0000001fff027819 */ /* 0x000fc80000011431 */
[----:B------:R-:W4:Y:S04]  /*a340*/  @P5 LDG.E.U16 R7, desc[UR22][R20.64] ;  /* 0x0000001614075981 */ /* 0x000f28000c1e1500 */
[----:B------:R-:W4:Y:S04]  /*a350*/  LDL.LU R36, [R1+0x184] ;  /* 0x0001840001247983 */ /* 0x000f280000300800 */
[----:B------:R-:W4:Y:S04]  /*a360*/  LDL.LU R37, [R1+0x180] ;  /* 0x0001800001257983 */ /* 0x000f280000300800 */
[----:B------:R-:W4:Y:S04]  /*a370*/  LDL.LU R15, [R1+0x178] ;  /* 0x00017800010f7983 */ /* 0x000f280000300800 */
[----:B------:R0:W-:Y:S04]  /*a380*/  STL.64 [R1+0x660], R16 ;  /* 0x0006601001007387 */ /* 0x0001e80000100a00 */
[----:B------:R-:W-:Y:S04]  /*a390*/  STL.64 [R1+0x668], R32 ;  /* 0x0006682001007387 */ /* 0x000fe80000100a00 */
[----:B------:R-:W4:Y:S04]  /*a3a0*/  LDL.LU R28, [R1+0x17c] ;  /* 0x00017c00011c7983 */ /* 0x000f280000300800 */
[----:B------:R-:W4:Y:S04]  /*a3b0*/  LDL.LU R22, [R1+0x174] ;  /* 0x0001740001167983 */ /* 0x000f280000300800 */
[----:B------:R-:W-:Y:S04]  /*a3c0*/  STL.64 [R1+0x670], R30 ;  /* 0x0006701e01007387 */ /* 0x000fe80000100a00 */
[----:B------:R-:W4:Y:S04]  /*a3d0*/  LDL.LU R29, [R1+0x170] ;  /* 0x00017000011d7983 */ /* 0x000f280000300800 */
[----:B------:R-:W4:Y:S04]  /*a3e0*/  LDL.LU R5, [R1+0xdc] ;  /* 0x0000dc0001057983 */ /* 0x000f280000300800 */
[----:B------:R-:W4:Y:S04]  /*a3f0*/  LDL.LU R20, [R1+0x16c] ;  /* 0x00016c0001147983 */ /* 0x000f280000300800 */
[----:B------:R-:W4:Y:S01]  /*a400*/  LDL.LU R23, [R1+0x168] ;  /* 0x0001680001177983 */ /* 0x000f220000300800 */
[----:B------:R-:W-:-:S02]  /*a410*/  LEA.HI.X R49, R49, R0, R2, 0x1, P3 ;  /* 0x0000000031317211 */ /* 0x000fc400018f0c02 */
[----:B------:R-:W-:Y:S01]  /*a420*/  LEA R34, P3, R50, R47, 0x1 ;  /* 0x0000002f32227211 */ /* 0x000fe200078608ff */
[----:B------:R-:W4:Y:S04]  /*a430*/  LDL.LU R38, [R1+0x164] ;  /* 0x0001640001267983 */ /* 0x000f280000300800 */
[----:B------:R-:W4:Y:S04]  /*a440*/  LDL.LU R21, [R1+0x160] ;  /* 0x0001600001157983 */ /* 0x000f280000300800 */
[----:B--2---:R1:W-:Y:S04]  /*a450*/  STS.U16 [R4+UR10+0x1a00], R46 ;  /* 0x001a002e04007988 */ /* 0x0043e8000800040a */
[----:B---3--:R-:W-:Y:S01]  /*a460*/  STS.U16 [R4+UR10+0x1e00], R53 ;  /* 0x001e003504007988 */ /* 0x008fe2000800040a */
[----:B0-----:R-:W-:-:S02]  /*a470*/  SHF.R.S32.HI R16, RZ, 0x1f, R51 ;  /* 0x0000001fff107819 */ /* 0x001fc40000011433 */
[----:B------:R-:W-:-:S04]  /*a480*/  LEA R18, P0, R51, R47, 0x1 ;  /* 0x0000002f33127211 */ /* 0x000fc800078008ff */
[----:B-1----:R-:W-:Y:S01]  /*a490*/  LEA.HI.X R46, R51, R0, R16, 0x1, P0 ;  /* 0x00000000332e7211 */ /* 0x002fe200000f0c10 */
[----:B------:R-:W-:Y:S04]  /*a4a0*/  STL.64 [R1+0x678], R18 ;  /* 0x0006781201007387 */ /* 0x000fe80000100a00 */
[----:B------:R-:W-:Y:S04]  /*a4b0*/  STL.64 [R1+0x680], R34 ;  /* 0x0006802201007387 */ /* 0x000fe80000100a00 */
[----:B------:R-:W-:Y:S04]  /*a4c0*/  STL [R1+0x698], R46 ;  /* 0x0006982e01007387 */ /* 0x000fe80000100800 */
[----:B------:R0:W-:Y:S04]  /*a4d0*/  STS.U16 [R4+UR10+0x2200], R39 ;  /* 0x0022002704007988 */ /* 0x0001e8000800040a */
[----:B0-----:R-:W2:Y:S01]  /*a4e0*/  LDL.LU R39, [R1+0x15c] ;  /* 0x00015c0001277983 */ /* 0x001ea20000300800 */
[----:B------:R-:W-:-:S03]  /*a4f0*/  SHF.R.S32.HI R2, RZ, 0x1f, R50 ;  /* 0x0000001fff027819 */ /* 0x000fc60000011432 */
[----:B----4-:R-:W-:Y:S01]  /*a500*/  STS.U16 [R4+UR10+0x2600], R14 ;  /* 0x0026000e04007988 */ /* 0x010fe2000800040a */
[----:B------:R-:W-:Y:S02]  /*a510*/  LEA.HI.X R53, R50, R0, R2, 0x1, P3 ;  /* 0x0000000032357211 */ /* 0x000fe400018f0c02 */
[----:B------:R-:W-:Y:S01]  /*a520*/  LOP3.LUT R2, R52, 0x60, RZ, 0x3c, !PT ;  /* 0x0000006034027812 */ /* 0x000fe200078e3cff */
[----:B------:R0:W-:Y:S04]  /*a530*/  STS.U16 [R4+UR10+0x2a00], R36 ;  /* 0x002a002404007988 */ /* 0x0001e8000800040a */
[----:B------:R1:W-:Y:S04]  /*a540*/  STS.U16 [R4+UR10+0x2e00], R37 ;  /* 0x002e002504007988 */ /* 0x0003e8000800040a */
[----:B------:R-:W-:Y:S04]  /*a550*/  STS.U16 [R4+UR10+0x3200], R15 ;  /* 0x0032000f04007988 */ /* 0x000fe8000800040a */
[----:B0-----:R-:W3:Y:S04]  /*a560*/  LDL.LU R36, [R1+0x158] ;  /* 0x0001580001247983 */ /* 0x001ee80000300800 */
[----:B-1----:R-:W4:Y:S04]  /*a570*/  LDL.LU R37, [R1+0x154] ;  /* 0x0001540001257983 */ /* 0x002f280000300800 */
[----:B------:R-:W-:Y:S04]  /*a580*/  STS.U16 [R4+UR10+0x3600], R28 ;  /* 0x0036001c04007988 */ /* 0x000fe8000800040a */
[----:B------:R-:W-:Y:S04]  /*a590*/  STL.64 [R1+0x688], R52 ;  /* 0x0006883401007387 */ /* 0x000fe80000100a00 */
[----:B------:R0:W-:Y:S04]  /*a5a0*/  STS.U16 [R4+UR10+0x3a00], R22 ;  /* 0x003a001604007988 */ /* 0x0001e8000800040a */
[----:B------:R-:W-:Y:S04]  /*a5b0*/  STS.U16 [R4+UR10+0x3e00], R29 ;  /* 0x003e001d04007988 */ /* 0x000fe8000800040a */
[----:B------:R-:W-:Y:S04]  /*a5c0*/  STS.U16 [R4+UR10+0x200], R5 ;  /* 0x0002000504007988 */ /* 0x000fe8000800040a */
[----:B0-----:R-:W4:Y:S04]  /*a5d0*/  LDL.LU R22, [R1+0x150] ;  /* 0x0001500001167983 */ /* 0x001f280000300800 */
[----:B------:R-:W-:Y:S04]  /*a5e0*/  STL [R1+0x460], R2 ;  /* 0x0004600201007387 */ /* 0x000fe80000100800 */
[----:B------:R-:W-:Y:S04]  /*a5f0*/  STS.U16 [R2+UR10+0x700], R20 ;  /* 0x0007001402007988 */ /* 0x000fe8000800040a */
[----:B------:R-:W4:Y:S04]  /*a600*/  LDL.LU R51, [R1+0x14c] ;  /* 0x00014c0001337983 */ /* 0x000f280000300800 */
[----:B------:R0:W-:Y:S04]  /*a610*/  STS.U16 [R2+UR10+0xb00], R23 ;  /* 0x000b001702007988 */ /* 0x0001e8000800040a */
[----:B------:R-:W4:Y:S04]  /*a620*/  LDL.LU R34, [R1+0x144] ;  /* 0x0001440001227983 */ /* 0x000f280000300800 */
[----:B0-----:R-:W4:Y:S04]  /*a630*/  LDL.LU R23, [R1+0x140] ;  /* 0x0001400001177983 */ /* 0x001f280000300800 */
[----:B------:R-:W4:Y:S04]  /*a640*/  LDL.LU R35, [R1+0x13c] ;  /* 0x00013c0001237983 */ /* 0x000f280000300800 */
[----:B------:R-:W4:Y:S04]  /*a650*/  LDL.LU R18, [R1+0x138] ;  /* 0x0001380001127983 */ /* 0x000f280000300800 */
[----:B------:R-:W4:Y:S04]  /*a660*/  LDL.LU R19, [R1+0x134] ;  /* 0x0001340001137983 */ /* 0x000f280000300800 */
[----:B------:R0:W-:Y:S04]  /*a670*/  STS.U16 [R2+UR10+0xf00], R38 ;  /* 0x000f002602007988 */ /* 0x0001e8000800040a */
[----:B------:R-:W4:Y:S04]  /*a680*/  LDL.LU R30, [R1+0x130] ;  /* 0x00013000011e7983 */ /* 0x000f280000300800 */
[----:B0-----:R-:W4:Y:S04]  /*a690*/  LDL.LU R38, [R1+0xd8] ;  /* 0x0000d80001267983 */ /* 0x001f280000300800 */
[----:B------:R-:W4:Y:S04]  /*a6a0*/  LDL.LU R31, [R1+0xd4] ;  /* 0x0000d400011f7983 */ /* 0x000f280000300800 */
[----:B------:R-:W4:Y:S04]  /*a6b0*/  LDL.LU R32, [R1+0xbc] ;  /* 0x0000bc0001207983 */ /* 0x000f280000300800 */
[----:B------:R-:W4:Y:S04]  /*a6c0*/  LDL.LU R33, [R1+0x94] ;  /* 0x0000940001217983 */ /* 0x000f280000300800 */
[----:B------:R-:W4:Y:S04]  /*a6d0*/  LDL.LU R16, [R1+0x7c] ;  /* 0x00007c0001107983 */ /* 0x000f280000300800 */
[----:B------:R-:W-:Y:S04]  /*a6e0*/  STS.U16 [R2+UR10+0x1300], R21 ;  /* 0x0013001502007988 */ /* 0x000fe8000800040a */
[----:B------:R-:W4:Y:S04]  /*a6f0*/  LDL.LU R17, [R1+0x54] ;  /* 0x0000540001117983 */ /* 0x000f280000300800 */
[----:B------:R-:W4:Y:S04]  /*a700*/  LDL.LU R14, [R1+0x40] ;  /* 0x00004000010e7983 */ /* 0x000f280000300800 */
[----:B--2---:R0:W-:Y:S04]  /*a710*/  STS.U16 [R2+UR10+0x1700], R39 ;  /* 0x0017002702007988 */ /* 0x0041e8000800040a */
[----:B0-----:R-:W2:Y:S04]  /*a720*/  LDL.LU R39, [R1+0x2c] ;  /* 0x00002c0001277983 */ /* 0x001ea80000300800 */
[----:B------:R-:W2:Y:S04]  /*a730*/  LDL.LU R15, [R1+0x18] ;  /* 0x00001800010f7983 */ /* 0x000ea80000300800 */
[----:B------:R-:W2:Y:S04]  /*a740*/  LDL.LU R28, [R1+0xd0] ;  /* 0x0000d000011c7983 */ /* 0x000ea80000300800 */
[----:B------:R-:W2:Y:S04]  /*a750*/  LDL.LU R29, [R1+0xb8] ;  /* 0x0000b800011d7983 */ /* 0x000ea80000300800 */
[----:B------:R-:W2:Y:S04]  /*a760*/  LDL.LU R4, [R1+0x90] ;  /* 0x0000900001047983 */ /* 0x000ea80000300800 */
[----:B---3--:R0:W-:Y:S04]  /*a770*/  STS.U16 [R2+UR10+0x1b00], R36 ;  /* 0x001b002402007988 */ /* 0x0081e8000800040a */
[----:B----4-:R1:W-:Y:S04]  /*a780*/  STS.U16 [R2+UR10+0x1f00], R37 ;  /* 0x001f002502007988 */ /* 0x0103e8000800040a */
[----:B------:R-:W3:Y:S04]  /*a790*/  LDL.LU R5, [R1+0x78] ;  /* 0x0000780001057983 */ /* 0x000ee80000300800 */
[----:B------:R-:W4:Y:S04]  /*a7a0*/  LDL.LU R20, [R1+0x50] ;  /* 0x0000500001147983 */ /* 0x000f280000300800 */
[----:B------:R-:W3:Y:S04]  /*a7b0*/  LDL.LU R21, [R1+0x3c] ;  /* 0x00003c0001157983 */ /* 0x000ee80000300800 */
[----:B------:R1:W-:Y:S04]  /*a7c0*/  STS.U16 [R2+UR10+0x2300], R22 ;  /* 0x0023001602007988 */ /* 0x0003e8000800040a */
[----:B0-----:R-:W3:Y:S04]  /*a7d0*/  LDL.LU R36, [R1+0x28] ;  /* 0x0000280001247983 */ /* 0x001ee80000300800 */
[----:B-1----:R-:W3:Y:S04]  /*a7e0*/  LDL.LU R37, [R1+0x14] ;  /* 0x0000140001257983 */ /* 0x002ee80000300800 */
[----:B------:R-:W-:Y:S04]  /*a7f0*/  STS.U16 [R2+UR10+0x2700], R51 ;  /* 0x0027003302007988 */ /* 0x000fe8000800040a */
[----:B------:R-:W3:Y:S04]  /*a800*/  LDL.LU R22, [R1+0xcc] ;  /* 0x0000cc0001167983 */ /* 0x000ee80000300800 */
[----:B------:R-:W-:Y:S04]  /*a810*/  STS.U16 [R2+UR10+0x2b00], R34 ;  /* 0x002b002202007988 */ /* 0x000fe8000800040a */
[----:B------:R0:W-:Y:S04]  /*a820*/  STS.U16 [R2+UR10+0x2f00], R23 ;  /* 0x002f001702007988 */ /* 0x0001e8000800040a */
[----:B------:R-:W-:Y:S04]  /*a830*/  STS.U16 [R2+UR10+0x3300], R35 ;  /* 0x0033002302007988 */ /* 0x000fe8000800040a */
[----:B------:R-:W-:Y:S04]  /*a840*/  STS.U16 [R2+UR10+0x3700], R18 ;  /* 0x0037001202007988 */ /* 0x000fe8000800040a */
[----:B------:R-:W-:Y:S04]  /*a850*/  STS.U16 [R2+UR10+0x3b00], R19 ;  /* 0x003b001302007988 */ /* 0x000fe8000800040a */
[----:B0-----:R-:W3:Y:S04]  /*a860*/  LDL.LU R23, [R1+0xb4] ;  /* 0x0000b40001177983 */ /* 0x001ee80000300800 */
[----:B------:R-:W-:Y:S04]  /*a870*/  STS.U16 [R2+UR10+0x3f00], R30 ;  /* 0x003f001e02007988 */ /* 0x000fe8000800040a */
[----:B------:R0:W-:Y:S04]  /*a880*/  STS.U16 [R2+UR10+0x300], R38 ;  /* 0x0003002602007988 */ /* 0x0001e8000800040a */
[----:B0-----:R-:W3:Y:S04]  /*a890*/  LDL.LU R38, [R1+0x8c] ;  /* 0x00008c0001267983 */ /* 0x001ee80000300800 */
[----:B--2---:R0:W-:Y:S04]  /*a8a0*/  STS.U16 [R3+UR10+0x5800], R39 ;  /* 0x0058002703007988 */ /* 0x0041e8000800040a */
[----:B0-----:R-:W2:Y:S01]  /*a8b0*/  LDL.LU R39, [R1+0x64] ;  /* 0x0000640001277983 */ /* 0x001ea20000300800 */
[----:B------:R-:W-:-:S03]  /*a8c0*/  LOP3.LUT R2, R3, 0x10, RZ, 0x3c, !PT ;  /* 0x0000001003027812 */ /* 0x000fc600078e3cff */
[----:B------:R-:W2:Y:S04]  /*a8d0*/  LDL.LU R53, [R1+0x4c] ;  /* 0x00004c0001357983 */ /* 0x000ea80000300800 */
[----:B------:R-:W2:Y:S04]  /*a8e0*/  LDL.LU R50, [R1+0x38] ;  /* 0x0000380001327983 */ /* 0x000ea80000300800 */
[----:B------:R-:W2:Y:S04]  /*a8f0*/  LDL.LU R51, [R1+0x24] ;  /* 0x0000240001337983 */ /* 0x000ea80000300800 */
[----:B------:R-:W-:Y:S04]  /*a900*/  STS.U16 [R3+UR10+0x4000], R31 ;  /* 0x0040001f03007988 */ /* 0x000fe8000800040a */
[----:B------:R-:W-:Y:S04]  /*a910*/  STS.U16 [R3+UR10+0x4400], R32 ;  /* 0x0044002003007988 */ /* 0x000fe8000800040a */
[----:B------:R-:W-:Y:S04]  /*a920*/  STS.U16 [R3+UR10+0x4800], R33 ;  /* 0x0048002103007988 */ /* 0x000fe8000800040a */
[----:B------:R-:W-:Y:S04]  /*a930*/  STS.U16 [R3+UR10+0x4c00], R16 ;  /* 0x004c001003007988 */ /* 0x000fe8000800040a */
[----:B------:R-:W-:Y:S04]  /*a940*/  STS.U16 [R3+UR10+0x5000], R17 ;  /* 0x0050001103007988 */ /* 0x000fe8000800040a */
[----:B------:R-:W-:Y:S04]  /*a950*/  STS.U16 [R3+UR10+0x5400], R14 ;  /* 0x0054000e03007988 */ /* 0x000fe8000800040a */
[----:B------:R-:W-:Y:S04]  /*a960*/  STS.U16 [R3+UR10+0x5c00], R15 ;  /* 0x005c000f03007988 */ /* 0x000fe8000800040a */
[----:B------:R-:W2:Y:S04]  /*a970*/  LDL.LU R34, [R1+0x10] ;  /* 0x0000100001227983 */ /* 0x000ea80000300800 */
[----:B------:R-:W-:Y:S04]  /*a980*/  STS.U16 [R2+UR10+0x4080], R28 ;  /* 0x0040801c02007988 */ /* 0x000fe8000800040a */
[----:B------:R-:W2:Y:S04]  /*a990*/  LDL.LU R35, [R1+0xc8] ;  /* 0x0000c80001237983 */ /* 0x000ea80000300800 */
[----:B------:R-:W-:Y:S04]  /*a9a0*/  STS.U16 [R2+UR10+0x4480], R29 ;  /* 0x0044801d02007988 */ /* 0x000fe8000800040a */
[----:B------:R-:W2:Y:S04]  /*a9b0*/  LDL.LU R18, [R1+0xb0] ;  /* 0x0000b00001127983 */ /* 0x000ea80000300800 */
[----:B------:R0:W-:Y:S04]  /*a9c0*/  STS.U16 [R2+UR10+0x4880], R4 ;  /* 0x0048800402007988 */ /* 0x0001e8000800040a */
[----:B------:R-:W2:Y:S04]  /*a9d0*/  LDL.LU R19, [R1+0x88] ;  /* 0x0000880001137983 */ /* 0x000ea80000300800 */
[----:B0-----:R-:W2:Y:S04]  /*a9e0*/  LDL.LU R4, [R1+0x60] ;  /* 0x0000600001047983 */ /* 0x001ea80000300800 */
[----:B------:R-:W2:Y:S04]  /*a9f0*/  LDL.LU R30, [R1+0x48] ;  /* 0x00004800011e7983 */ /* 0x000ea80000300800 */
[----:B------:R-:W2:Y:S04]  /*aa00*/  LDL.LU R31, [R1+0x34] ;  /* 0x00003400011f7983 */ /* 0x000ea80000300800 */
[----:B------:R-:W2:Y:S04]  /*aa10*/  LDL.LU R32, [R1+0x20] ;  /* 0x0000200001207983 */ /* 0x000ea80000300800 */
[----:B------:R-:W2:Y:S04]  /*aa20*/  LDL.LU R33, [R1+0xc] ;  /* 0x00000c0001217983 */ /* 0x000ea80000300800 */
[----:B------:R-:W2:Y:S04]  /*aa30*/  LDL.LU R16, [R1+0xc4] ;  /* 0x0000c40001107983 */ /* 0x000ea80000300800 */
[----:B------:R-:W2:Y:S01]  /*aa40*/  LDL.LU R17, [R1+0xac] ;  /* 0x0000ac0001117983 */ /* 0x000ea20000300800 */
[----:B------:R-:W-:-:S03]  /*aa50*/  LOP3.LUT R46, R3, 0x20, RZ, 0x3c, !PT ;  /* 0x00000020032e7812 */ /* 0x000fc600078e3cff */
[----:B------:R-:W2:Y:S04]  /*aa60*/  LDL.LU R14, [R1+0x84] ;  /* 0x00008400010e7983 */ /* 0x000ea80000300800 */
[----:B------:R-:W2:Y:S04]  /*aa70*/  LDL.LU R15, [R1+0x5c] ;  /* 0x00005c00010f7983 */ /* 0x000ea80000300800 */
[----:B------:R-:W2:Y:S04]  /*aa80*/  LDL.LU R28, [R1+0x44] ;  /* 0x00004400011c7983 */ /* 0x000ea80000300800 */
[----:B---3--:R0:W-:Y:S04]  /*aa90*/  STS.U16 [R2+UR10+0x4c80], R5 ;  /* 0x004c800502007988 */ /* 0x0081e8000800040a */
[----:B------:R-:W3:Y:S04]  /*aaa0*/  LDL.LU R29, [R1+0x30] ;  /* 0x00003000011d7983 */ /* 0x000ee80000300800 */
[----:B----4-:R1:W-:Y:S04]  /*aab0*/  STS.U16 [R2+UR10+0x5080], R20 ;  /* 0x0050801402007988 */ /* 0x0103e8000800040a */
[----:B0-----:R-:W4:Y:S04]  /*aac0*/  LDL.LU R5, [R1+0x1c] ;  /* 0x00001c0001057983 */ /* 0x001f280000300800 */
[----:B------:R0:W-:Y:S04]  /*aad0*/  STS.U16 [R2+UR10+0x5480], R21 ;  /* 0x0054801502007988 */ /* 0x0001e8000800040a */
[----:B-1----:R-:W4:Y:S04]  /*aae0*/  LDL.LU R20, [R1+0x8] ;  /* 0x0000080001147983 */ /* 0x002f280000300800 */
[----:B------:R1:W-:Y:S04]  /*aaf0*/  STS.U16 [R2+UR10+0x5880], R36 ;  /* 0x0058802402007988 */ /* 0x0003e8000800040a */
        /* <DEDUP_REMOVED lines=9> */
[----:B-1----:R-:W4:Y:S04]  /*ab90*/  LDL.LU R38, [R1+0xe8] ;  /* 0x0000e80001267983 */ /* 0x002f280000300800 */
[----:B--2---:R0:W-:Y:S04]  /*aba0*/  STS.U16 [R46+UR10+0x4d00], R39 ;  /* 0x004d00272e007988 */ /* 0x0041e8000800040a */
[----:B0-----:R-:W2:Y:S01]  /*abb0*/  LDL.LU R39, [R1+0xe4] ;  /* 0x0000e40001277983 */ /* 0x001ea20000300800 */
[----:B------:R-:W-:-:S03]  /*abc0*/  LOP3.LUT R2, R3, 0x30, RZ, 0x3c, !PT ;  /* 0x0000003003027812 */ /* 0x000fc600078e3cff */
[----:B------:R-:W-:Y:S04]  /*abd0*/  STS.U16 [R46+UR10+0x5100], R53 ;  /* 0x005100352e007988 */ /* 0x000fe8000800040a */
[----:B------:R-:W-:Y:S04]  /*abe0*/  STS.U16 [R46+UR10+0x5500], R50 ;  /* 0x005500322e007988 */ /* 0x000fe8000800040a */
[----:B------:R-:W-:Y:S04]  /*abf0*/  STS.U16 [R46+UR10+0x5900], R51 ;  /* 0x005900332e007988 */ /* 0x000fe8000800040a */
[----:B------:R-:W-:Y:S04]  /*ac00*/  STS.U16 [R46+UR10+0x5d00], R34 ;  /* 0x005d00222e007988 */ /* 0x000fe8000800040a */
[----:B------:R-:W-:Y:S04]  /*ac10*/  STS.U16 [R2+UR10+0x4180], R35 ;  /* 0x0041802302007988 */ /* 0x000fe8000800040a */
[----:B------:R-:W-:Y:S04]  /*ac20*/  STS.U16 [R2+UR10+0x4580], R18 ;  /* 0x0045801202007988 */ /* 0x000fe8000800040a */
[----:B------:R-:W-:Y:S04]  /*ac30*/  STS.U16 [R2+UR10+0x4980], R19 ;  /* 0x0049801302007988 */ /* 0x000fe8000800040a */
[----:B------:R0:W-:Y:S04]  /*ac40*/  STS.U16 [R2+UR10+0x4d80], R4 ;  /* 0x004d800402007988 */ /* 0x0001e8000800040a */
[----:B------:R-:W-:Y:S04]  /*ac50*/  STS.U16 [R2+UR10+0x5180], R30 ;  /* 0x0051801e02007988 */ /* 0x000fe8000800040a */
[----:B------:R-:W-:Y:S01]  /*ac60*/  STS.U16 [R2+UR10+0x5580], R31 ;  /* 0x0055801f02007988 */ /* 0x000fe2000800040a */
[----:B0-----:R-:W-:-:S03]  /*ac70*/  LOP3.LUT R4, R3, 0x40, RZ, 0x3c, !PT ;  /* 0x0000004003047812 */ /* 0x001fc600078e3cff */
[----:B------:R-:W-:Y:S04]  /*ac80*/  STS.U16 [R2+UR10+0x5980], R32 ;  /* 0x0059802002007988 */ /* 0x000fe8000800040a */
[----:B------:R0:W-:Y:S04]  /*ac90*/  STS.U16 [R2+UR10+0x5d80], R33 ;  /* 0x005d802102007988 */ /* 0x0001e8000800040a */
[----:B------:R-:W-:Y:S04]  /*aca0*/  STS.U16 [R4+UR10+0x4200], R16 ;  /* 0x0042001004007988 */ /* 0x000fe8000800040a */
[----:B------:R-:W-:Y:S01]  /*acb0*/  STS.U16 [R4+UR10+0x4600], R17 ;  /* 0x0046001104007988 */ /* 0x000fe2000800040a */
[----:B0-----:R-:W-:-:S03]  /*acc0*/  LOP3.LUT R2, R3, 0x50, RZ, 0x3c, !PT ;  /* 0x0000005003027812 */ /* 0x001fc600078e3cff */
[----:B------:R-:W-:Y:S04]  /*acd0*/  STS.U16 [R4+UR10+0x4a00], R14 ;  /* 0x004a000e04007988 */ /* 0x000fe8000800040a */
[----:B------:R-:W-:Y:S04]  /*ace0*/  STS.U16 [R4+UR10+0x4e00], R15 ;  /* 0x004e000f04007988 */ /* 0x000fe8000800040a */
[----:B------:R-:W-:Y:S04]  /*acf0*/  STS.U16 [R4+UR10+0x5200], R28 ;  /* 0x0052001c04007988 */ /* 0x000fe8000800040a */
[----:B---3--:R-:W-:Y:S04]  /*ad00*/  STS.U16 [R4+UR10+0x5600], R29 ;  /* 0x0056001d04007988 */ /* 0x008fe8000800040a */
[----:B----4-:R-:W-:Y:S04]  /*ad10*/  STS.U16 [R4+UR10+0x5a00], R5 ;  /* 0x005a000504007988 */ /* 0x010fe8000800040a */
[----:B------:R0:W-:Y:S04]  /*ad20*/  STS.U16 [R4+UR10+0x5e00], R20 ;  /* 0x005e001404007988 */ /* 0x0001e8000800040a */
[----:B------:R-:W-:Y:S01]  /*ad30*/  STS.U16 [R2+UR10+0x4280], R21 ;  /* 0x0042801502007988 */ /* 0x000fe2000800040a */
[----:B0-----:R-:W-:-:S03]  /*ad40*/  LOP3.LUT R4, R3, 0x60, RZ, 0x3c, !PT ;  /* 0x0000006003047812 */ /* 0x001fc600078e3cff */
[----:B------:R-:W-:Y:S04]  /*ad50*/  STS.U16 [R2+UR10+0x4680], R36 ;  /* 0x0046802402007988 */ /* 0x000fe8000800040a */
[----:B------:R-:W-:Y:S04]  /*ad60*/  STS.U16 [R2+UR10+0x4a80], R37 ;  /* 0x004a802502007988 */ /* 0x000fe8000800040a */
[----:B------:R-:W-:Y:S04]  /*ad70*/  STS.U16 [R2+UR10+0x4e80], R22 ;  /* 0x004e801602007988 */ /* 0x000fe8000800040a */
[----:B------:R-:W-:Y:S04]  /*ad80*/  STS.U16 [R2+UR10+0x5280], R23 ;  /* 0x0052801702007988 */ /* 0x000fe8000800040a */
[----:B------:R-:W-:Y:S04]  /*ad90*/  STS.U16 [R2+UR10+0x5680], R38 ;  /* 0x0056802602007988 */ /* 0x000fe8000800040a */
[----:B------:R-:W-:Y:S04]  /*ada0*/  STL [R1+0x6a0], R3 ;  /* 0x0006a00301007387 */ /* 0x000fe80000100800 */
[----:B------:R-:W-:Y:S04]  /*adb0*/  STL [R1+0x6a8], R45 ;  /* 0x0006a82d01007387 */ /* 0x000fe80000100800 */
[----:B--2---:R-:W-:Y:S04]  /*adc0*/  STS.U16 [R2+UR10+0x5a80], R39 ;  /* 0x005a802702007988 */ /* 0x004fe8000800040a */
[----:B------:R-:W-:Y:S04]  /*add0*/  STS.U16 [R2+UR10+0x5e80], R40 ;  /* 0x005e802802007988 */ /* 0x000fe8000800040a */
[----:B------:R-:W-:Y:S04]  /*ade0*/  STS.U16 [R4+UR10+0x4300], R41 ;  /* 0x0043002904007988 */ /* 0x000fe8000800040a */
[----:B------:R0:W-:Y:S02]  /*adf0*/  STS.U16 [R4+UR10+0x4700], R44 ;  /* 0x0047002c04007988 */ /* 0x0001e4000800040a */
[----:B0-----:R-:W0:Y:S01]  /*ae00*/  S2R R44, SR_TID.X ;  /* 0x00000000002c7919 */ /* 0x001e220000002100 */
[----:B------:R-:W-:Y:S01]  /*ae10*/  LOP3.LUT R2, R3, 0x70, RZ, 0x3c, !PT ;  /* 0x0000007003027812 */ /* 0x000fe200078e3cff */
[----:B------:R-:W-:Y:S04]  /*ae20*/  STS.U16 [R4+UR10+0x4b00], R43 ;  /* 0x004b002b04007988 */ /* 0x000fe8000800040a */
[----:B------:R-:W-:Y:S04]  /*ae30*/  STS.U16 [R4+UR10+0x4f00], R42 ;  /* 0x004f002a04007988 */ /* 0x000fe8000800040a */
[----:B------:R-:W-:Y:S04]  /*ae40*/  STS.U16 [R4+UR10+0x5300], R27 ;  /* 0x0053001b04007988 */ /* 0x000fe8000800040a */
[----:B------:R-:W-:Y:S04]  /*ae50*/  STS.U16 [R4+UR10+0x5700], R26 ;  /* 0x0057001a04007988 */ /* 0x000fe8000800040a */
[----:B------:R-:W-:Y:S04]  /*ae60*/  STS.U16 [R4+UR10+0x5b00], R25 ;  /* 0x005b001904007988 */ /* 0x000fe8000800040a */
[----:B------:R-:W-:Y:S04]  /*ae70*/  STS.U16 [R4+UR10+0x5f00], R24 ;  /* 0x005f001804007988 */ /* 0x000fe8000800040a */
[----:B------:R-:W-:Y:S04]  /*ae80*/  STS.U16 [R2+UR10+0x4380], R13 ;  /* 0x0043800d02007988 */ /* 0x000fe8000800040a */
[----:B------:R0:W-:Y:S02]  /*ae90*/  STS.U16 [R2+UR10+0x4780], R12 ;  /* 0x0047800c02007988 */ /* 0x0001e4000800040a */
[----:B0-----:R-:W-:-:S04]  /*aea0*/  SHF.R.U32.HI R12, RZ, 0x6, R44 ;  /* 0x00000006ff0c7819 */ /* 0x001fc8000001162c */
[----:B------:R-:W-:Y:S02]  /*aeb0*/  SGXT.U32 R13, R12, 0x1 ;  /* 0x000000010c0d781a */ /* 0x000fe40000000000 */
[----:B------:R-:W-:Y:S02]  /*aec0*/  SHF.R.U32.HI R44, RZ, 0x6, R44 ;  /* 0x00000006ff2c7819 */ /* 0x000fe4000001162c */
[----:B------:R-:W-:Y:S02]  /*aed0*/  LOP3.LUT R13, R13, 0x1a, RZ, 0xfc, !PT ;  /* 0x0000001a0d0d7812 */ /* 0x000fe400078efcff */
[C---:B------:R-:W-:Y:S02]  /*aee0*/  SGXT.U32 R43, R44.reuse, 0x1 ;  /* 0x000000012c2b781a */ /* 0x040fe40000000000 */
[C---:B------:R-:W-:Y:S01]  /*aef0*/  SGXT.U32 R42, R44.reuse, 0x1 ;  /* 0x000000012c2a781a */ /* 0x040fe20000000000 */
[----:B------:R-:W-:Y:S01]  /*af00*/  IMAD R4, R13, R48, RZ ;  /* 0x000000300d047224 */ /* 0x000fe200078e02ff */
[----:B------:R-:W-:-:S02]  /*af10*/  SGXT.U32 R13, R44, 0x1 ;  /* 0x000000012c0d781a */ /* 0x000fc40000000000 */
[----:B------:R-:W0:Y:S01]  /*af20*/  S2R R44, SR_TID.X ;  /* 0x00000000002c7919 */ /* 0x000e220000002100 */
[----:B------:R-:W-:Y:S01]  /*af30*/  LOP3.LUT R42, R42, 0x1c, RZ, 0xfc, !PT ;  /* 0x0000001c2a2a7812 */ /* 0x000fe200078efcff */
[----:B------:R-:W-:Y:S04]  /*af40*/  STS.U16 [R2+UR10+0x4b80], R11 ;  /* 0x004b800b02007988 */ /* 0x000fe8000800040a */
[----:B------:R-:W-:Y:S04]  /*af50*/  STS.U16 [R2+UR10+0x4f80], R10 ;  /* 0x004f800a02007988 */ /* 0x000fe8000800040a */
[----:B------:R-:W-:Y:S04]  /*af60*/  STS.U16 [R2+UR10+0x5380], R9 ;  /* 0x0053800902007988 */ /* 0x000fe8000800040a */
[----:B------:R-:W-:Y:S04]  /*af70*/  STS.U16 [R2+UR10+0x5780], R8 ;  /* 0x0057800802007988 */ /* 0x000fe8000800040a */
[----:B------:R1:W-:Y:S02]  /*af80*/  STS.U16 [R2+UR10+0x5b80], R7 ;  /* 0x005b800702007988 */ /* 0x0003e4000800040a */
[----:B-1----:R-:W-:-:S02]  /*af90*/  IMAD R7, R42, R48, RZ ;  /* 0x000000302a077224 */ /* 0x002fc400078e02ff */
[----:B------:R-:W1:Y:S01]  /*afa0*/  S2R R42, SR_TID.X ;  /* 0x00000000002a7919 */ /* 0x000e620000002100 */
[----:B------:R-:W-:Y:S02]  /*afb0*/  LOP3.LUT R43, R43, 0x1e, RZ, 0xfc, !PT ;  /* 0x0000001e2b2b7812 */ /* 0x000fe400078efcff */
[----:B------:R-:W-:Y:S02]  /*afc0*/  LOP3.LUT R13, R13, 0x20, RZ, 0xfc, !PT ;  /* 0x000000200d0d7812 */ /* 0x000fe400078efcff */
[----:B0-----:R-:W-:Y:S01]  /*afd0*/  SHF.R.U32.HI R44, RZ, 0x6, R44 ;  /* 0x00000006ff2c7819 */ /* 0x001fe2000001162c */
[-C--:B------:R-:W-:Y:S02]  /*afe0*/  IMAD R10, R43, R48.reuse, RZ ;  /* 0x000000302b0a7224 */ /* 0x080fe400078e02ff */
[----:B------:R-:W-:Y:S01]  /*aff0*/  IMAD R45, R13, R48, RZ ;  /* 0x000000300d2d7224 */ /* 0x000fe200078e02ff */
[C---:B------:R-:W-:Y:S02]  /*b000*/  SGXT.U32 R13, R44.reuse, 0x1 ;  /* 0x000000012c0d781a */ /* 0x040fe40000000000 */
[----:B------:R-:W-:-:S02]  /*b010*/  SGXT.U32 R43, R44, 0x1 ;  /* 0x000000012c2b781a */ /* 0x000fc40000000000 */
[----:B------:R-:W-:Y:S02]  /*b020*/  LOP3.LUT R13, R13, 0x26, RZ, 0xfc, !PT ;  /* 0x000000260d0d7812 */ /* 0x000fe400078efcff */
[----:B------:R-:W-:-:S03]  /*b030*/  LOP3.LUT R43, R43, 0x24, RZ, 0xfc, !PT ;  /* 0x000000242b2b7812 */ /* 0x000fc600078efcff */
[-C--:B------:R-:W-:Y:S02]  /*b040*/  IMAD R38, R13, R48.reuse, RZ ;  /* 0x000000300d267224 */ /* 0x080fe400078e02ff */
[----:B------:R-:W-:Y:S01]  /*b050*/  IMAD R40, R43, R48, RZ ;  /* 0x000000302b287224 */ /* 0x000fe200078e02ff */
[----:B-1----:R-:W-:-:S04]  /*b060*/  SHF.R.U32.HI R42, RZ, 0x6, R42 ;  /* 0x00000006ff2a7819 */ /* 0x002fc8000001162a */
[C---:B------:R-:W-:Y:S02]  /*b070*/  SGXT.U32 R13, R42.reuse, 0x1 ;  /* 0x000000012a0d781a */ /* 0x040fe40000000000 */
[C---:B------:R-:W-:Y:S02]  /*b080*/  SGXT.U32 R43, R42.reuse, 0x1 ;  /* 0x000000012a2b781a */ /* 0x040fe40000000000 */
[----:B------:R-:W-:Y:S02]  /*b090*/  SGXT.U32 R27, R42, 0x1 ;  /* 0x000000012a1b781a */ /* 0x000fe40000000000 */
[----:B------:R-:W0:Y:S01]  /*b0a0*/  S2R R42, SR_TID.X ;  /* 0x00000000002a7919 */ /* 0x000e220000002100 */
[----:B------:R-:W-:Y:S02]  /*b0b0*/  LOP3.LUT R43, R43, 0x2a, RZ, 0xfc, !PT ;  /* 0x0000002a2b2b7812 */ /* 0x000fe400078efcff */
[----:B------:R-:W-:Y:S02]  /*b0c0*/  LOP3.LUT R27, R27, 0x28, RZ, 0xfc, !PT ;  /* 0x000000281b1b7812 */ /* 0x000fe400078efcff */
[----:B------:R-:W-:Y:S01]  /*b0d0*/  LOP3.LUT R13, R13, 0x2c, RZ, 0xfc, !PT ;  /* 0x0000002c0d0d7812 */ /* 0x000fe200078efcff */
[----:B------:R-:W-:-:S02]  /*b0e0*/  IMAD R35, R43, R48, RZ ;  /* 0x000000302b237224 */ /* 0x000fc400078e02ff */
[-C--:B------:R-:W-:Y:S02]  /*b0f0*/  IMAD R37, R27, R48.reuse, RZ ;  /* 0x000000301b257224 */ /* 0x080fe400078e02ff */
[----:B------:R-:W-:Y:S01]  /*b100*/  IMAD R34, R13, R48, RZ ;  /* 0x000000300d227224 */ /* 0x000fe200078e02ff */
[----:B0-----:R-:W-:-:S04]  /*b110*/  SHF.R.U32.HI R42, RZ, 0x6, R42 ;  /* 0x00000006ff2a7819 */ /* 0x001fc8000001162a */
        /* <DEDUP_REMOVED lines=50> */
[----:B------:R-:W-:-:S03]  /*b440*/  LOP3.LUT R13, R13, 0x4a, RZ, 0xfc, !PT ;  /* 0x0000004a0d0d7812 */ /* 0x000fc600078efcff */
[-C--:B------:R-:W-:Y:S02]  /*b450*/  IMAD R16, R27, R48.reuse, RZ ;  /* 0x000000301b107224 */ /* 0x080fe400078e02ff */
        /* <DEDUP_REMOVED lines=19> */
[----:B------:R-:W-:-:S03]  /*b590*/  LOP3.LUT R26, R26, 0x52, RZ, 0xfc, !PT ;  /* 0x000000521a1a7812 */ /* 0x000fc600078efcff */
        /* <DEDUP_REMOVED lines=10> */
[----:B------:R1:W-:Y:S02]  /*b640*/  STS.U16 [R2+UR10+0x5f80], R6 ;  /* 0x005f800602007988 */ /* 0x0003e4000800040a */
[----:B------:R-:W-:Y:S01]  /*b650*/  IMAD R50, R41, R48, RZ ;  /* 0x0000003029327224 */ /* 0x000fe200078e02ff */
[----:B------:R-:W-:-:S02]  /*b660*/  SGXT.U32 R44, R44, 0x1 ;  /* 0x000000012c2c781a */ /* 0x000fc40000000000 */
[----:B------:R-:W-:Y:S01]  /*b670*/  SGXT.U32 R12, R12, 0x1 ;  /* 0x000000010c0c781a */ /* 0x000fe20000000000 */
[----:B------:R-:W-:Y:S02]  /*b680*/  IMAD.SHL.U32 R52, R29, 0x2, RZ ;  /* 0x000000021d347824 */ /* 0x000fe400078e00ff */
[-C--:B-1----:R-:W-:Y:S02]  /*b690*/  IMAD R2, R26, R48.reuse, RZ ;  /* 0x000000301a027224 */ /* 0x082fe400078e02ff */
[----:B------:R-:W-:Y:S01]  /*b6a0*/  IMAD R6, R43, R48, RZ ;  /* 0x000000302b067224 */ /* 0x000fe200078e02ff */
[----:B0-----:R-:W-:Y:S01]  /*b6b0*/  SHF.R.U32.HI R42, RZ, 0x6, R42 ;  /* 0x00000006ff2a7819 */ /* 0x001fe2000001162a */
[----:B------:R-:W-:Y:S01]  /*b6c0*/  IMAD.SHL.U32 R53, R30, 0x2, RZ ;  /* 0x000000021e357824 */ /* 0x000fe200078e00ff */
[----:B------:R-:W-:Y:S01]  /*b6d0*/  LOP3.LUT R13, R13, 0x54, RZ, 0xfc, !PT ;  /* 0x000000540d0d7812 */ /* 0x000fe200078efcff */
[----:B------:R-:W-:Y:S01]  /*b6e0*/  IMAD.SHL.U32 R20, R7, 0x2, RZ ;  /* 0x0000000207147824 */ /* 0x000fe200078e00ff */
[C---:B------:R-:W-:Y:S01]  /*b6f0*/  SGXT.U32 R43, R42.reuse, 0x1 ;  /* 0x000000012a2b781a */ /* 0x040fe20000000000 */
[----:B------:R-:W-:Y:S01]  /*b700*/  IMAD.HI R46, R29, 0x2, RZ ;  /* 0x000000021d2e7827 */ /* 0x000fe200078e02ff */
[C---:B------:R-:W-:Y:S01]  /*b710*/  SGXT.U32 R26, R42.reuse, 0x1 ;  /* 0x000000012a1a781a */ /* 0x040fe20000000000 */
[----:B------:R0:W-:Y:S06]  /*b720*/  MEMBAR.ALL.CTA ;  /* 0x0000000000007992 */ /* 0x0001ec0000008000 */
[----:B0-----:R-:W0:Y:S01]  /*b730*/  FENCE.VIEW.ASYNC.S ;  /* 0x00000000000073c6 */ /* 0x001e220000000000 */
[----:B------:R-:W-:-:S02]  /*b740*/  SGXT.U32 R41, R42, 0x1 ;  /* 0x000000012a29781a */ /* 0x000fc40000000000 */
[----:B------:R-:W1:Y:S01]  /*b750*/  S2R R42, SR_TID.X ;  /* 0x00000000002a7919 */ /* 0x000e620000002100 */
[----:B------:R-:W-:Y:S02]  /*b760*/  LOP3.LUT R26, R26, 0x60, RZ, 0xfc, !PT ;  /* 0x000000601a1a7812 */ /* 0x000fe400078efcff */
[----:B------:R-:W-:-:S03]  /*b770*/  LOP3.LUT R43, R43, 0x62, RZ, 0xfc, !PT ;  /* 0x000000622b2b7812 */ /* 0x000fc600078efcff */
[-C--:B------:R-:W-:Y:S02]  /*b780*/  IMAD R23, R26, R48.reuse, RZ ;  /* 0x000000301a177224 */ /* 0x080fe400078e02ff */
[----:B------:R-:W-:Y:S01]  /*b790*/  IMAD R9, R43, R48, RZ ;  /* 0x000000302b097224 */ /* 0x000fe200078e02ff */
[----:B------:R-:W-:Y:S02]  /*b7a0*/  LOP3.LUT R44, R44, 0x22, RZ, 0xfc, !PT ;  /* 0x000000222c2c7812 */ /* 0x000fe400078efcff */
[----:B------:R-:W-:-:S03]  /*b7b0*/  LOP3.LUT R41, R41, 0x5e, RZ, 0xfc, !PT ;  /* 0x0000005e29297812 */ /* 0x000fc600078efcff */
[----:B------:R-:W-:Y:S01]  /*b7c0*/  IMAD R44, R44, R48, RZ ;  /* 0x000000302c2c7224 */ /* 0x000fe200078e02ff */
[----:B-1----:R-:W-:-:S04]  /*b7d0*/  SHF.R.U32.HI R42, RZ, 0x6, R42 ;  /* 0x00000006ff2a7819 */ /* 0x002fc8000001162a */
[C---:B------:R-:W-:Y:S02]  /*b7e0*/  SGXT.U32 R26, R42.reuse, 0x1 ;  /* 0x000000012a1a781a */ /* 0x040fe40000000000 */
[----:B------:R-:W-:Y:S02]  /*b7f0*/  SGXT.U32 R43, R42, 0x1 ;  /* 0x000000012a2b781a */ /* 0x000fe40000000000 */
[----:B------:R-:W-:Y:S02]  /*b800*/  LOP3.LUT R26, R26, 0x64, RZ, 0xfc, !PT ;  /* 0x000000641a1a7812 */ /* 0x000fe400078efcff */
[----:B------:R-:W-:Y:S02]  /*b810*/  LOP3.LUT R43, R43, 0x68, RZ, 0xfc, !PT ;  /* 0x000000682b2b7812 */ /* 0x000fe400078efcff */
[----:B------:R-:W-:Y:S01]  /*b820*/  SGXT.U32 R42, R42, 0x1 ;  /* 0x000000012a2a781a */ /* 0x000fe20000000000 */
[-C--:B------:R-:W-:Y:S02]  /*b830*/  IMAD R8, R26, R48.reuse, RZ ;  /* 0x000000301a087224 */ /* 0x080fe400078e02ff */
[-C--:B------:R-:W-:Y:S01]  /*b840*/  IMAD R25, R43, R48.reuse, RZ ;  /* 0x000000302b197224 */ /* 0x080fe200078e02ff */
[----:B------:R-:W-:Y:S01]  /*b850*/  LOP3.LUT R42, R42, 0x66, RZ, 0xfc, !PT ;  /* 0x000000662a2a7812 */ /* 0x000fe200078efcff */
[-C--:B------:R-:W-:Y:S01]  /*b860*/  IMAD R39, R41, R48.reuse, RZ ;  /* 0x0000003029277224 */ /* 0x080fe200078e02ff */
[----:B------:R1:W-:Y:S03]  /*b870*/  STL [R1+0x6d8], R8 ;  /* 0x0006d80801007387 */ /* 0x0003e60000100800 */
[----:B------:R-:W-:Y:S01]  /*b880*/  IMAD R41, R42, R48, RZ ;  /* 0x000000302a297224 */ /* 0x000fe200078e02ff */
[----:B------:R2:W-:Y:S01]  /*b890*/  STL [R1+0x6ac], R25 ;  /* 0x0006ac1901007387 */ /* 0x0005e20000100800 */
[----:B------:R-:W-:-:S03]  /*b8a0*/  IMAD.SHL.U32 R42, R45, 0x2, RZ ;  /* 0x000000022d2a7824 */ /* 0x000fc600078e00ff */
[----:B------:R-:W-:Y:S01]  /*b8b0*/  STL.64 [R1+0x690], R48 ;  /* 0x0006903001007387 */ /* 0x000fe20000100a00 */
[----:B-1----:R-:W-:-:S04]  /*b8c0*/  IMAD.HI R8, R44, 0x2, RZ ;  /* 0x000000022c087827 */ /* 0x002fc800078e02ff */
[----:B--2---:R-:W-:-:S04]  /*b8d0*/  IMAD.HI R25, R45, 0x2, RZ ;  /* 0x000000022d197827 */ /* 0x004fc800078e02ff */
[----:B------:R-:W-:Y:S01]  /*b8e0*/  IMAD.SHL.U32 R45, R44, 0x2, RZ ;  /* 0x000000022c2d7824 */ /* 0x000fe200078e00ff */
[----:B------:R1:W-:Y:S04]  /*b8f0*/  STL [R1+0xb8], R25 ;  /* 0x0000b81901007387 */ /* 0x0003e80000100800 */
[----:B------:R-:W-:Y:S04]  /*b900*/  STL [R1+0x68], R45 ;  /* 0x0000682d01007387 */ /* 0x000fe80000100800 */
[----:B------:R2:W-:Y:S01]  /*b910*/  STL [R1+0xc0], R8 ;  /* 0x0000c00801007387 */ /* 0x0005e20000100800 */
[----:B-1----:R-:W-:-:S02]  /*b920*/  IMAD.SHL.U32 R25, R40, 0x2, RZ ;  /* 0x0000000228197824 */ /* 0x002fc400078e00ff */
[----:B------:R-:W-:-:S03]  /*b930*/  IMAD.HI R40, R40, 0x2, RZ ;  /* 0x0000000228287827 */ /* 0x000fc600078e02ff */
[----:B------:R1:W-:Y:S01]  /*b940*/  STL [R1+0x64], R25 ;  /* 0x0000641901007387 */ /* 0x0003e20000100800 */
[----:B--2---:R-:W-:-:S03]  /*b950*/  IMAD.SHL.U32 R8, R38, 0x2, RZ ;  /* 0x0000000226087824 */ /* 0x004fc600078e00ff */
[----:B------:R-:W-:Y:S04]  /*b960*/  STL [R1+0xc8], R40 ;  /* 0x0000c82801007387 */ /* 0x000fe80000100800 */
[----:B------:R2:W-:Y:S01]  /*b970*/  STL [R1+0xb0], R8 ;  /* 0x0000b00801007387 */ /* 0x0005e20000100800 */
[----:B-1----:R-:W-:-:S04]  /*b980*/  IMAD.HI R25, R38, 0x2, RZ ;  /* 0x0000000226197827 */ /* 0x002fc800078e02ff */
[----:B--2---:R-:W-:Y:S01]  /*b990*/  IMAD.HI R8, R37, 0x2, RZ ;  /* 0x0000000225087827 */ /* 0x004fe200078e02ff */
[----:B------:R1:W-:Y:S04]  /*b9a0*/  STL [R1+0xd0], R25 ;  /* 0x0000d01901007387 */ /* 0x0003e80000100800 */
[----:B------:R2:W-:Y:S01]  /*b9b0*/  STL.64 [R1+0x6e0], R8 ;  /* 0x0006e00801007387 */ /* 0x0005e20000100a00 */
[C---:B-1----:R-:W-:Y:S02]  /*b9c0*/  IMAD.SHL.U32 R25, R35.reuse, 0x2, RZ ;  /* 0x0000000223197824 */ /* 0x042fe400078e00ff */
[----:B--2---:R-:W-:-:S03]  /*b9d0*/  IMAD.HI R9, R35, 0x2, RZ ;  /* 0x0000000223097827 */ /* 0x004fc600078e02ff */
[----:B------:R1:W-:Y:S01]  /*b9e0*/  STL [R1+0xc4], R25 ;  /* 0x0000c41901007387 */ /* 0x0003e20000100800 */
[----:B------:R-:W-:-:S03]  /*b9f0*/  IMAD.SHL.U32 R8, R34, 0x2, RZ ;  /* 0x0000000222087824 */ /* 0x000fc600078e00ff */
[----:B------:R2:W-:Y:S04]  /*ba00*/  STL [R1+0xe8], R9 ;  /* 0x0000e80901007387 */ /* 0x0005e80000100800 */
[----:B------:R3:W-:Y:S01]  /*ba10*/  STL [R1+0xcc], R8 ;  /* 0x0000cc0801007387 */ /* 0x0007e20000100800 */
[----:B-1----:R-:W-:-:S04]  /*ba20*/  IMAD.HI R25, R34, 0x2, RZ ;  /* 0x0000000222197827 */ /* 0x002fc800078e02ff */
[C---:B--2---:R-:W-:Y:S02]  /*ba30*/  IMAD.SHL.U32 R9, R22.reuse, 0x2, RZ ;  /* 0x0000000216097824 */ /* 0x044fe400078e00ff */
[----:B---3--:R-:W-:Y:S01]  /*ba40*/  IMAD.HI R8, R22, 0x2, RZ ;  /* 0x0000000216087827 */ /* 0x008fe200078e02ff */
[----:B------:R-:W-:Y:S03]  /*ba50*/  STL [R1+0xf0], R25 ;  /* 0x0000f01901007387 */ /* 0x000fe60000100800 */
[----:B------:R-:W-:Y:S01]  /*ba60*/  IMAD.SHL.U32 R22, R33, 0x2, RZ ;  /* 0x0000000221167824 */ /* 0x000fe200078e00ff */
[----:B------:R1:W-:Y:S04]  /*ba70*/  STL [R1+0xd8], R9 ;  /* 0x0000d80901007387 */ /* 0x0003e80000100800 */
[----:B------:R-:W-:Y:S04]  /*ba80*/  STL.64 [R1+0x6f8], R22 ;  /* 0x0006f81601007387 */ /* 0x000fe80000100a00 */
[----:B------:R2:W-:Y:S01]  /*ba90*/  STL [R1+0xf8], R8 ;  /* 0x0000f80801007387 */ /* 0x0005e20000100800 */
[----:B------:R-:W-:Y:S01]  /*baa0*/  LOP3.LUT R12, R12, 0x18, RZ, 0xfc, !PT ;  /* 0x000000180c0c7812 */ /* 0x000fe200078efcff */
[----:B-1----:R-:W-:-:S04]  /*bab0*/  IMAD.HI R9, R32, 0x2, RZ ;  /* 0x0000000220097827 */ /* 0x002fc800078e02ff */
[----:B--2---:R-:W-:-:S04]  /*bac0*/  IMAD.HI R8, R33, 0x2, RZ ;  /* 0x0000000221087827 */ /* 0x004fc800078e02ff */
[----:B------:R-:W-:Y:S01]  /*bad0*/  IMAD.SHL.U32 R22, R32, 0x2, RZ ;  /* 0x0000000220167824 */ /* 0x000fe200078e00ff */
[----:B------:R1:W-:Y:S01]  /*bae0*/  STL [R1+0x100], R8 ;  /* 0x0001000801007387 */ /* 0x0003e20000100800 */
[-C--:B------:R-:W-:Y:S02]  /*baf0*/  IMAD R12, R12, R48.reuse, RZ ;  /* 0x000000300c0c7224 */ /* 0x080fe400078e02ff */
[----:B------:R-:W-:Y:S01]  /*bb00*/  IMAD R13, R13, R48, RZ ;  /* 0x000000300d0d7224 */ /* 0x000fe200078e02ff */
[----:B------:R-:W-:Y:S01]  /*bb10*/  STL [R1+0xec], R22 ;  /* 0x0000ec1601007387 */ /* 0x000fe20000100800 */
[----:B------:R-:W-:Y:S02]  /*bb20*/  IMAD.SHL.U32 R48, R28, 0x2, RZ ;  /* 0x000000021c307824 */ /* 0x000fe400078e00ff */
[----:B-1----:R-:W-:Y:S01]  /*bb30*/  IMAD.SHL.U32 R8, R31, 0x2, RZ ;  /* 0x000000021f087824 */ /* 0x002fe200078e00ff */
[----:B------:R1:W-:Y:S01]  /*bb40*/  STL [R1+0x108], R9 ;  /* 0x0001080901007387 */ /* 0x0003e20000100800 */
[----:B------:R-:W-:-:S02]  /*bb50*/  IMAD.SHL.U32 R40, R24, 0x2, RZ ;  /* 0x0000000218287824 */ /* 0x000fc400078e00ff */
[----:B------:R-:W-:Y:S01]  /*bb60*/  IMAD.HI R25, R31, 0x2, RZ ;  /* 0x000000021f197827 */ /* 0x000fe200078e02ff */
[----:B------:R-:W-:Y:S03]  /*bb70*/  STL [R1+0xf4], R8 ;  /* 0x0000f40801007387 */ /* 0x000fe60000100800 */
[----:B------:R-:W-:Y:S01]  /*bb80*/  IMAD.HI R45, R30, 0x2, RZ ;  /* 0x000000021e2d7827 */ /* 0x000fe200078e02ff */
[----:B------:R-:W-:Y:S03]  /*bb90*/  STL [R1+0x6a4], R52 ;  /* 0x0006a43401007387 */ /* 0x000fe60000100800 */
[----:B------:R-:W-:Y:S01]  /*bba0*/  IMAD.HI R35, R28, 0x2, RZ ;  /* 0x000000021c237827 */ /* 0x000fe200078e02ff */
[----:B------:R-:W-:Y:S03]  /*bbb0*/  STL [R1+0x6b0], R53 ;  /* 0x0006b03501007387 */ /* 0x000fe60000100800 */
[----:B------:R-:W-:-:S02]  /*bbc0*/  IMAD.SHL.U32 R34, R19, 0x2, RZ ;  /* 0x0000000213227824 */ /* 0x000fc400078e00ff */
[----:B------:R-:W-:Y:S01]  /*bbd0*/  IMAD.HI R31, R24, 0x2, RZ ;  /* 0x00000002181f7827 */ /* 0x000fe200078e02ff */
[----:B------:R-:W-:Y:S03]  /*bbe0*/  STL [R1+0x69c], R48 ;  /* 0x00069c3001007387 */ /* 0x000fe60000100800 */
[----:B------:R-:W-:Y:S02]  /*bbf0*/  IMAD.SHL.U32 R30, R18, 0x2, RZ ;  /* 0x00000002121e7824 */ /* 0x000fe400078e00ff */
[----:B------:R-:W-:Y:S01]  /*bc00*/  IMAD.HI R19, R19, 0x2, RZ ;  /* 0x0000000213137827 */ /* 0x000fe200078e02ff */
[----:B------:R-:W-:Y:S03]  /*bc10*/  STL.64 [R1+0x6b8], R40 ;  /* 0x0006b82801007387 */ /* 0x000fe60000100a00 */
[----:B------:R-:W-:-:S02]  /*bc20*/  IMAD.SHL.U32 R18, R17, 0x2, RZ ;  /* 0x0000000211127824 */ /* 0x000fc400078e00ff */
[----:B------:R-:W-:Y:S01]  /*bc30*/  IMAD.HI R33, R17, 0x2, RZ ;  /* 0x0000000211217827 */ /* 0x000fe200078e02ff */
[----:B------:R-:W-:Y:S03]  /*bc40*/  STL.64 [R1+0x6c0], R34 ;  /* 0x0006c02201007387 */ /* 0x000fe60000100a00 */
[C---:B------:R-:W-:Y:S02]  /*bc50*/  IMAD.SHL.U32 R17, R16.reuse, 0x2, RZ ;  /* 0x0000000210117824 */ /* 0x040fe400078e00ff */
[----:B------:R-:W-:Y:S01]  /*bc60*/  IMAD.HI R24, R16, 0x2, RZ ;  /* 0x0000000210187827 */ /* 0x000fe200078e02ff */
[----:B------:R-:W-:Y:S03]  /*bc70*/  STL.64 [R1+0x6c8], R30 ;  /* 0x0006c81e01007387 */ /* 0x000fe60000100a00 */
[----:B------:R-:W-:Y:S01]  /*bc80*/  IMAD.SHL.U32 R16, R27, 0x2, RZ ;  /* 0x000000021b107824 */ /* 0x000fe200078e00ff */
[----:B------:R2:W-:Y:S04]  /*bc90*/  STL.64 [R1+0x6d0], R18 ;  /* 0x0006d01201007387 */ /* 0x0005e80000100a00 */
[----:B------:R3:W-:Y:S04]  /*bca0*/  STL.64 [R1+0x6e8], R24 ;  /* 0x0006e81801007387 */ /* 0x0007e80000100a00 */
[----:B------:R4:W-:Y:S04]  /*bcb0*/  STL.64 [R1+0x6f0], R16 ;  /* 0x0006f01001007387 */ /* 0x0009e80000100a00 */
[----:B-1----:R-:W4:Y:S04]  /*bcc0*/  LDL.LU R9, [R1+0x68] ;  /* 0x0000680001097983 */ /* 0x002f280000300800 */
[----:B--2---:R-:W2:Y:S04]  /*bcd0*/  LDL.LU R18, [R1+0xb8] ;  /* 0x0000b80001127983 */ /* 0x004ea80000300800 */
[----:B------:R-:W2:Y:S04]  /*bce0*/  LDL.LU R19, [R1+0x64] ;  /* 0x0000640001137983 */ /* 0x000ea80000300800 */
[----:B------:R-:W2:Y:S04]  /*bcf0*/  LDL.LU R30, [R1+0xc0] ;  /* 0x0000c000011e7983 */ /* 0x000ea80000300800 */
[----:B------:R-:W2:Y:S01]  /*bd00*/  LDL.LU R31, [R1+0xb0] ;  /* 0x0000b000011f7983 */ /* 0x000ea20000300800 */
[----:B------:R-:W-:-:S02]  /*bd10*/  IMAD.SHL.U32 R43, R12, 0x2, RZ ;  /* 0x000000020c2b7824 */ /* 0x000fc400078e00ff */
[----:B------:R-:W-:Y:S01]  /*bd20*/  IMAD.HI R21, R12, 0x2, RZ ;  /* 0x000000020c157827 */ /* 0x000fe200078e02ff */
[----:B------:R-:W2:Y:S02]  /*bd30*/  LDL.LU R40, [R1+0xc4] ;  /* 0x0000c40001287983 */ /* 0x000ea40000300800 */
[----:B---3--:R-:W-:Y:S01]  /*bd40*/  IADD3 R24, P4, P5, R43, UR24, R47 ;  /* 0x000000182b187c10 */ /* 0x008fe2000fd9e02f */
[----:B------:R-:W-:Y:S01]  /*bd50*/  IMAD.MOV.U32 R48, RZ, RZ, R21 ;  /* 0x000000ffff307224 */ /* 0x000fe200078e0015 */
[----:B------:R-:W3:Y:S01]  /*bd60*/  LDL.LU R41, [R1+0xcc] ;  /* 0x0000cc0001297983 */ /* 0x000ee20000300800 */
[----:B------:R-:W-:Y:S02]  /*bd70*/  IMAD.SHL.U32 R26, R4, 0x2, RZ ;  /* 0x00000002041a7824 */ /* 0x000fe400078e00ff */
[----:B------:R-:W-:Y:S01]  /*bd80*/  IMAD.HI R12, R7, 0x2, RZ ;  /* 0x00000002070c7827 */ /* 0x000fe200078e02ff */
[----:B------:R-:W-:Y:S01]  /*bd90*/  IADD3.X R25, PT, PT, R48, UR25, R0, P4, P5 ;  /* 0x0000001930197c10 */ /* 0x000fe2000a7ea400 */
[----:B------:R-:W3:Y:S02]  /*bda0*/  LDL.LU R34, [R1+0xe8] ;  /* 0x0000e80001227983 */ /* 0x000ee40000300800 */
[----:B------:R-:W-:-:S02]  /*bdb0*/  IMAD.SHL.U32 R7, R10, 0x2, RZ ;  /* 0x000000020a077824 */ /* 0x000fc400078e00ff */
[----:B------:R-:W-:Y:S01]  /*bdc0*/  IMAD.HI R4, R4, 0x2, RZ ;  /* 0x0000000204047827 */ /* 0x000fe200078e02ff */
[----:B------:R-:W3:Y:S03]  /*bdd0*/  LDL.LU R35, [R1+0xd8] ;  /* 0x0000d80001237983 */ /* 0x000ee60000300800 */
[----:B------:R-:W-:Y:S02]  /*bde0*/  IMAD.MOV.U32 R23, RZ, RZ, R26 ;  /* 0x000000ffff177224 */ /* 0x000fe400078e001a */
[----:B------:R-:W-:Y:S02]  /*bdf0*/  IMAD.MOV.U32 R53, RZ, RZ, R20 ;  /* 0x000000ffff357224 */ /* 0x000fe400078e0014 */
[----:B------:R-:W-:Y:S02]  /*be00*/  IMAD.MOV.U32 R52, RZ, RZ, R12 ;  /* 0x000000ffff347224 */ /* 0x000fe400078e000c */
[----:B----4-:R-:W-:-:S02]  /*be10*/  IMAD.MOV.U32 R17, RZ, RZ, R7 ;  /* 0x000000ffff117224 */ /* 0x010fc400078e0007 */
[C---:B------:R-:W-:Y:S02]  /*be20*/  IMAD.SHL.U32 R20, R2.reuse, 0x2, RZ ;  /* 0x0000000202147824 */ /* 0x040fe400078e00ff */
[----:B------:R-:W-:Y:S01]  /*be30*/  IMAD.HI R7, R2, 0x2, RZ ;  /* 0x0000000202077827 */ /* 0x000fe200078e02ff */
[----:B------:R-:W-:Y:S01]  /*be40*/  IADD3 R22, P0, P3, R23, UR24, R47 ;  /* 0x0000001817167c10 */ /* 0x000fe2000fb1e02f */
[----:B------:R-:W4:Y:S02]  /*be50*/  LDL.LU R2, [R1+0xf0] ;  /* 0x0000f00001027983 */ /* 0x000f240000300800 */
[----:B------:R-:W-:Y:S02]  /*be60*/  IMAD.MOV.U32 R16, RZ, RZ, R4 ;  /* 0x000000ffff107224 */ /* 0x000fe400078e0004 */
[----:B------:R-:W-:Y:S01]  /*be70*/  IMAD.HI R10, R10, 0x2, RZ ;  /* 0x000000020a0a7827 */ /* 0x000fe200078e02ff */
[----:B------:R1:W-:Y:S02]  /*be80*/  STL.64 [R1+0x38], R24 ;  /* 0x0000381801007387 */ /* 0x0003e40000100a00 */
[----:B------:R-:W-:Y:S01]  /*be90*/  IADD3.X R23, PT, PT, R16, UR25, R0, P0, P3 ;  /* 0x0000001910177c10 */ /* 0x000fe200087e6400 */
[----:B------:R-:W-:-:S02]  /*bea0*/  IMAD.MOV.U32 R8, RZ, RZ, R10 ;  /* 0x000000ffff087224 */ /* 0x000fc400078e000a */
[C---:B------:R-:W-:Y:S02]  /*beb0*/  IMAD.SHL.U32 R10, R50.reuse, 0x2, RZ ;  /* 0x00000002320a7824 */ /* 0x040fe400078e00ff */
[----:B------:R-:W-:-:S04]  /*bec0*/  IMAD.HI R44, R50, 0x2, RZ ;  /* 0x00000002322c7827 */ /* 0x000fc800078e02ff */
[----:B-1----:R-:W-:Y:S01]  /*bed0*/  IMAD.MOV.U32 R25, RZ, RZ, R52 ;  /* 0x000000ffff197224 */ /* 0x002fe200078e0034 */
[--C-:B------:R-:W-:Y:S02]  /*bee0*/  IADD3 R24, P4, P5, R53, UR24, R47.reuse ;  /* 0x0000001835187c10 */ /* 0x100fe4000fd9e02f */
[----:B------:R-:W3:Y:S01]  /*bef0*/  LDL.LU R53, [R1+0xf8] ;  /* 0x0000f80001357983 */ /* 0x000ee20000300800 */
[----:B------:R-:W-:Y:S01]  /*bf00*/  IMAD.SHL.U32 R4, R51, 0x2, RZ ;  /* 0x0000000233047824 */ /* 0x000fe200078e00ff */
[----:B------:R-:W-:Y:S01]  /*bf10*/  IADD3.X R25, PT, PT, R25, UR25, R0, P4, P5 ;  /* 0x0000001919197c10 */ /* 0x000fe2000a7ea400 */
[----:B------:R-:W-:Y:S01]  /*bf20*/  IMAD.HI R21, R51, 0x2, RZ ;  /* 0x0000000233157827 */ /* 0x000fe200078e02ff */
[----:B------:R-:W3:Y:S04]  /*bf30*/  LDL.LU R52, [R1+0xec] ;  /* 0x0000ec0001347983 */ /* 0x000ee80000300800 */
[----:B------:R-:W3:Y:S01]  /*bf40*/  LDL.LU R50, [R1+0x100] ;  /* 0x0001000001327983 */ /* 0x000ee20000300800 */
[----:B------:R-:W-:-:S03]  /*bf50*/  IADD3 R16, P0, P3, R17, UR24, R47 ;  /* 0x0000001811107c10 */ /* 0x000fc6000fb1e02f */
[----:B------:R-:W3:Y:S04]  /*bf60*/  LDL.LU R51, [R1+0xf4] ;  /* 0x0000f40001337983 */ /* 0x000ee80000300800 */
[----:B------:R-:W3:Y:S04]  /*bf70*/  LDL.LU R48, [R1+0x108] ;  /* 0x0001080001307983 */ /* 0x000ee80000300800 */
[----:B------:R1:W-:Y:S01]  /*bf80*/  STL.64 [R1+0x40], R22 ;  /* 0x0000401601007387 */ /* 0x0003e20000100a00 */
[----:B------:R-:W-:-:S03]  /*bf90*/  IADD3.X R17, PT, PT, R8, UR25, R0, P0, P3 ;  /* 0x0000001908117c10 */ /* 0x000fc600087e6400 */
[----:B-1----:R-:W3:Y:S04]  /*bfa0*/  LDL.LU.64 R22, [R1+0x6f8] ;  /* 0x0006f80001167983 */ /* 0x002ee80000300a00 */
[----:B------:R1:W-:Y:S04]  /*bfb0*/  STL.64 [R1+0x48], R24 ;  /* 0x0000481801007387 */ /* 0x0003e80000100a00 */
[----:B------:R0:W-:Y:S01]  /*bfc0*/  STL.64 [R1+0x50], R16 ;  /* 0x0000501001007387 */ /* 0x0001e20000100a00 */
[----:B-1----:R-:W-:-:S03]  /*bfd0*/  IADD3 R24, P4, P5, R42, UR24, R47 ;  /* 0x000000182a187c10 */ /* 0x002fc6000fd9e02f */
[----:B0-----:R-:W3:Y:S01]  /*bfe0*/  LDL.LU.64 R16, [R1+0x6f0] ;  /* 0x0006f00001107983 */ /* 0x001ee20000300a00 */
[--C-:B------:R-:W-:Y:S02]  /*bff0*/  IADD3 R8, P0, P3, R9, UR24, R47.reuse ;  /* 0x0000001809087c10 */ /* 0x100fe4000fb1e02f */
[----:B--2---:R-:W-:Y:S02]  /*c000*/  IADD3.X R25, PT, PT, R18, UR25, R0, P4, P5 ;  /* 0x0000001912197c10 */ /* 0x004fe4000a7ea400 */
[----:B------:R-:W-:-:S03]  /*c010*/  IADD3 R18, P4, P5, R19, UR24, R47 ;  /* 0x0000001813127c10 */ /* 0x000fc6000fd9e02f */
[----:B------:R0:W-:Y:S01]  /*c020*/  STL.64 [R1+0x58], R24 ;  /* 0x0000581801007387 */ /* 0x0001e20000100a00 */
[----:B------:R-:W-:Y:S02]  /*c030*/  IADD3.X R9, PT, PT, R30, UR25, R0, P0, P3 ;  /* 0x000000191e097c10 */ /* 0x000fe400087e6400 */
[----:B------:R-:W-:Y:S01]  /*c040*/  IADD3 R30, P0, P3, R31, UR24, R47 ;  /* 0x000000181f1e7c10 */ /* 0x000fe2000fb1e02f */
[----:B0-----:R-:W2:Y:S04]  /*c050*/  LDL.LU.64 R24, [R1+0x6e8] ;  /* 0x0006e80001187983 */ /* 0x001ea80000300a00 */
[----:B------:R-:W2:Y:S04]  /*c060*/  LDL.LU R19, [R1+0xc8] ;  /* 0x0000c80001137983 */ /* 0x000ea80000300800 */
[----:B------:R0:W-:Y:S04]  /*c070*/  STL.64 [R1+0x60], R8 ;  /* 0x0000600801007387 */ /* 0x0001e80000100a00 */
[----:B0-----:R-:W3:Y:S04]  /*c080*/  LDL.LU.64 R8, [R1+0x6e0] ;  /* 0x0006e00001087983 */ /* 0x001ee80000300a00 */
[----:B------:R-:W3:Y:S01]  /*c090*/  LDL.LU R31, [R1+0xd0] ;  /* 0x0000d000011f7983 */ /* 0x000ee20000300800 */
[----:B------:R-:W-:-:S02]  /*c0a0*/  IMAD.SHL.U32 R38, R37, 0x2, RZ ;  /* 0x0000000225267824 */ /* 0x000fc400078e00ff */
[----:B------:R-:W-:Y:S01]  /*c0b0*/  IMAD.HI R29, R27, 0x2, RZ ;  /* 0x000000021b1d7827 */ /* 0x000fe200078e02ff */
[----:B------:R-:W-:Y:S02]  /*c0c0*/  UIADD3 UR7, UPT, UPT, UR10, 0x8000, URZ ;  /* 0x000080000a077890 */ /* 0x000fe4000fffe0ff */
[----:B------:R-:W-:Y:S01]  /*c0d0*/  UIADD3 UR8, UPT, UPT, UR10, 0xc000, URZ ;  /* 0x0000c0000a087890 */ /* 0x000fe2000fffe0ff */
[----:B------:R-:W-:Y:S01]  /*c0e0*/  UMOV UR4, URZ ;  /* 0x000000ff00047c82 */ /* 0x000fe20008000000 */
[----:B------:R-:W-:Y:S01]  /*c0f0*/  UMOV UR5, URZ ;  /* 0x000000ff00057c82 */ /* 0x000fe20008000000 */
[----:B------:R-:W-:Y:S01]  /*c100*/  BAR.SYNC.DEFER_BLOCKING 0x0 ;  /* 0x0000000000007b1d */ /* 0x000fe20000010000 */
[----:B--2---:R-:W-:-:S05]  /*c110*/  IADD3.X R19, PT, PT, R19, UR25, R0, P4, P5 ;  /* 0x0000001913137c10 */ /* 0x004fca000a7ea400 */
[----:B------:R0:W-:Y:S02]  /*c120*/  STL.64 [R1+0x68], R18 ;  /* 0x0000681201007387 */ /* 0x0001e40000100a00 */
[----:B0-----:R-:W-:Y:S02]  /*c130*/  IADD3 R18, P4, P5, R38, UR24, R47 ;  /* 0x0000001826127c10 */ /* 0x001fe4000fd9e02f */
[--C-:B---3--:R-:W-:Y:S02]  /*c140*/  IADD3.X R31, PT, PT, R31, UR25, R0.reuse, P0, P3 ;  /* 0x000000191f1f7c10 */ /* 0x108fe400087e6400 */
[----:B------:R-:W-:-:S03]  /*c150*/  IADD3.X R19, PT, PT, R8, UR25, R0, P4, P5 ;  /* 0x0000001908137c10 */ /* 0x000fc6000a7ea400 */
[----:B------:R0:W-:Y:S04]  /*c160*/  STL.64 [R1+0x70], R30 ;  /* 0x0000701e01007387 */ /* 0x0001e80000100a00 */
[----:B------:R-:W2:Y:S01]  /*c170*/  LDL.LU R8, [R1+0x6d8] ;  /* 0x0006d80001087983 */ /* 0x000ea20000300800 */
[--C-:B0-----:R-:W-:Y:S02]  /*c180*/  IADD3 R30, P0, P3, R40, UR24, R47.reuse ;  /* 0x00000018281e7c10 */ /* 0x101fe4000fb1e02f */
[----:B------:R-:W-:Y:S02]  /*c190*/  IADD3 R40, P4, P5, R41, UR24, R47 ;  /* 0x0000001829287c10 */ /* 0x000fe4000fd9e02f */
[--C-:B------:R-:W-:Y:S01]  /*c1a0*/  IADD3.X R31, PT, PT, R34, UR25, R0.reuse, P0, P3 ;  /* 0x00000019221f7c10 */ /* 0x100fe200087e6400 */
[----:B------:R0:W-:Y:S01]  /*c1b0*/  STL.64 [R1+0x78], R18 ;  /* 0x0000781201007387 */ /* 0x0001e20000100a00 */
[----:B----4-:R-:W-:-:S02]  /*c1c0*/  IADD3.X R41, PT, PT, R2, UR25, R0, P4, P5 ;  /* 0x0000001902297c10 */ /* 0x010fc4000a7ea400 */
[----:B------:R-:W-:-:S04]  /*c1d0*/  IADD3 R34, P0, P3, R35, UR24, R47 ;  /* 0x0000001823227c10 */ /* 0x000fc8000fb1e02f */
[----:B------:R-:W-:Y:S01]  /*c1e0*/  IADD3.X R35, PT, PT, R53, UR25, R0, P0, P3 ;  /* 0x0000001935237c10 */ /* 0x000fe200087e6400 */
[----:B0-----:R-:W3:Y:S04]  /*c1f0*/  LDL.LU.64 R18, [R1+0x6d0] ;  /* 0x0006d00001127983 */ /* 0x001ee80000300a00 */
[----:B------:R0:W-:Y:S01]  /*c200*/  STL.64 [R1+0x80], R30 ;  /* 0x0000801e01007387 */ /* 0x0001e20000100a00 */
[----:B------:R-:W-:-:S03]  /*c210*/  IADD3 R52, P0, P3, R52, UR24, R47 ;  /* 0x0000001834347c10 */ /* 0x000fc6000fb1e02f */
[----:B0-----:R-:W4:Y:S04]  /*c220*/  LDL.LU.64 R30, [R1+0x6c8] ;  /* 0x0006c800011e7983 */ /* 0x001f280000300a00 */
[----:B------:R0:W-:Y:S01]  /*c230*/  STL.64 [R1+0x88], R40 ;  /* 0x0000882801007387 */ /* 0x0001e20000100a00 */
[----:B------:R-:W-:-:S03]  /*c240*/  IADD3.X R53, PT, PT, R48, UR25, R0, P0, P3 ;  /* 0x0000001930357c10 */ /* 0x000fc600087e6400 */
[----:B------:R1:W-:Y:S01]  /*c250*/  STL.64 [R1+0x90], R34 ;  /* 0x0000902201007387 */ /* 0x0003e20000100a00 */
[----:B0-----:R-:W-:-:S04]  /*c260*/  IADD3 R40, P4, P5, R22, UR24, R47 ;  /* 0x0000001816287c10 */ /* 0x001fc8000fd9e02f */
[----:B------:R-:W-:Y:S01]  /*c270*/  IADD3.X R41, PT, PT, R50, UR25, R0, P4, P5 ;  /* 0x0000001932297c10 */ /* 0x000fe2000a7ea400 */
[----:B-1----:R-:W2:Y:S04]  /*c280*/  LDL.LU.64 R34, [R1+0x6c0] ;  /* 0x0006c00001227983 */ /* 0x002ea80000300a00 */
[----:B------:R0:W-:Y:S04]  /*c290*/  STL.64 [R1+0xa8], R40 ;  /* 0x0000a82801007387 */ /* 0x0001e80000100a00 */
[----:B0-----:R-:W2:Y:S04]  /*c2a0*/  LDL.LU.64 R40, [R1+0x6b8] ;  /* 0x0006b80001287983 */ /* 0x001ea80000300a00 */
[----:B------:R0:W-:Y:S04]  /*c2b0*/  STL.64 [R1+0xb0], R52 ;  /* 0x0000b03401007387 */ /* 0x0001e80000100a00 */
[----:B0-----:R-:W2:Y:S01]  /*c2c0*/  LDL.LU R53, [R1+0x6b0] ;  /* 0x0006b00001357983 */ /* 0x001ea20000300800 */
[----:B------:R-:W-:Y:S01]  /*c2d0*/  IMAD.SHL.U32 R49, R3, 0x2, RZ ;  /* 0x0000000203317824 */ /* 0x000fe200078e00ff */
[----:B------:R-:W-:Y:S01]  /*c2e0*/  IADD3 R50, P4, P5, R51, UR24, R47 ;  /* 0x0000001833327c10 */ /* 0x000fe2000fd9e02f */
[----:B------:R-:W-:-:S03]  /*c2f0*/  IMAD.HI R3, R3, 0x2, RZ ;  /* 0x0000000203037827 */ /* 0x000fc600078e02ff */
[--C-:B------:R-:W-:Y:S02]  /*c300*/  IADD3.X R51, PT, PT, R25, UR25, R0.reuse, P4, P5 ;  /* 0x0000001919337c10 */ /* 0x100fe4000a7ea400 */
[--C-:B------:R-:W-:Y:S01]  /*c310*/  IADD3 R48, P4, P5, R49, UR24, R47.reuse ;  /* 0x0000001831307c10 */ /* 0x100fe2000fd9e02f */
[----:B------:R-:W3:Y:S03]  /*c320*/  LDL.LU R25, [R1+0x6ac] ;  /* 0x0006ac0001197983 */ /* 0x000ee60000300800 */
[----:B------:R-:W-:Y:S01]  /*c330*/  IADD3.X R49, PT, PT, R3, UR25, R0, P4, P5 ;  /* 0x0000001903317c10 */ /* 0x000fe2000a7ea400 */
[----:B------:R-:W-:Y:S01]  /*c340*/  STL.64 [R1+0xb8], R50 ;  /* 0x0000b83201007387 */ /* 0x000fe20000100a00 */
[----:B--2---:R-:W-:-:S04]  /*c350*/  IADD3 R52, P0, P3, R53, UR24, R47 ;  /* 0x0000001835347c10 */ /* 0x004fc8000fb1e02f */
[----:B------:R-:W-:Y:S02]  /*c360*/  IADD3.X R53, PT, PT, R45, UR25, R0, P0, P3 ;  /* 0x000000192d357c10 */ /* 0x000fe400087e6400 */
[----:B------:R-:W2:Y:S04]  /*c370*/  LDL.LU R45, [R1+0x6a8] ;  /* 0x0006a800012d7983 */ /* 0x000ea80000300800 */
[----:B------:R0:W-:Y:S04]  /*c380*/  STL.64 [R1+0xc0], R52 ;  /* 0x0000c03401007387 */ /* 0x0001e80000100a00 */
[----:B0-----:R-:W2:Y:S04]  /*c390*/  LDL.LU R52, [R1+0x6a4] ;  /* 0x0006a40001347983 */ /* 0x001ea80000300800 */
[----:B------:R0:W5:Y:S04]  /*c3a0*/  LDL.LU R3, [R1+0x6a0] ;  /* 0x0006a00001037983 */ /* 0x0001680000300800 */
[----:B------:R1:W-:Y:S04]  /*c3b0*/  STL.64 [R1+0xc8], R48 ;  /* 0x0000c83001007387 */ /* 0x0003e80000100a00 */
[----:B-1----:R-:W3:Y:S01]  /*c3c0*/  LDL.LU R48, [R1+0x69c] ;  /* 0x00069c0001307983 */ /* 0x002ee20000300800 */
[----:B--2---:R-:W-:-:S04]  /*c3d0*/  IADD3 R52, P0, P3, R52, UR24, R47 ;  /* 0x0000001834347c10 */ /* 0x004fc8000fb1e02f */
[----:B------:R-:W-:Y:S02]  /*c3e0*/  IADD3.X R53, PT, PT, R46, UR25, R0, P0, P3 ;  /* 0x000000192e357c10 */ /* 0x000fe400087e6400 */
[----:B------:R-:W2:Y:S04]  /*c3f0*/  LDL.LU R46, [R1+0x698] ;  /* 0x00069800012e7983 */ /* 0x000ea80000300800 */
[----:B------:R-:W-:Y:S01]  /*c400*/  STL.64 [R1+0xd0], R52 ;  /* 0x0000d03401007387 */ /* 0x000fe20000100a00 */
[----:B---3--:R-:W-:-:S04]  /*c410*/  IADD3 R48, P4, P5, R48, UR24, R47 ;  /* 0x0000001830307c10 */ /* 0x008fc8000fd9e02f */
[----:B------:R-:W-:-:S05]  /*c420*/  IADD3.X R49, PT, PT, R35, UR25, R0, P4, P5 ;  /* 0x0000001923317c10 */ /* 0x000fca000a7ea400 */
[----:B------:R1:W-:Y:S04]  /*c430*/  STL.64 [R1+0xd8], R48 ;  /* 0x0000d83001007387 */ /* 0x0003e80000100a00 */
[----:B-1----:R-:W3:Y:S01]  /*c440*/  LDL.LU.64 R48, [R1+0x690] ;  /* 0x0006900001307983 */ /* 0x002ee20000300a00 */
[----:B------:R-:W-:Y:S02]  /*c450*/  IADD3 R52, P0, P3, R40, UR24, R47 ;  /* 0x0000001828347c10 */ /* 0x000fe4000fb1e02f */
[----:B------:R-:W1:Y:S02]  /*c460*/  S2R R40, SR_TID.X ;  /* 0x0000000000287919 */ /* 0x000e640000002100 */
[----:B----4-:R-:W-:Y:S02]  /*c470*/  IADD3.X R53, PT, PT, R31, UR25, R0, P0, P3 ;  /* 0x000000191f357c10 */ /* 0x010fe400087e6400 */
[----:B-1----:R-:W-:-:S04]  /*c480*/  SHF.R.U32.HI R40, RZ, 0x6, R40 ;  /* 0x00000006ff287819 */ /* 0x002fc80000011628 */
[C---:B------:R-:W-:Y:S02]  /*c490*/  SGXT.U32 R31, R40.reuse, 0x1 ;  /* 0x00000001281f781a */ /* 0x040fe40000000000 */
[----:B------:R-:W-:-:S04]  /*c4a0*/  SGXT.U32 R40, R40, 0x1 ;  /* 0x000000012828781a */ /* 0x000fc80000000000 */
[----:B------:R-:W-:Y:S02]  /*c4b0*/  LOP3.LUT R40, R40, 0x6a, RZ, 0xfc, !PT ;  /* 0x0000006a28287812 */ /* 0x000fe400078efcff */
[----:B------:R-:W-:Y:S02]  /*c4c0*/  LOP3.LUT R31, R31, 0x42, RZ, 0xfc, !PT ;  /* 0x000000421f1f7812 */ /* 0x000fe400078efcff */
[--C-:B------:R-:W-:Y:S02]  /*c4d0*/  IADD3 R34, P4, P5, R34, UR24, R47.reuse ;  /* 0x0000001822227c10 */ /* 0x100fe4000fd9e02f */
[--C-:B------:R-:W-:Y:S02]  /*c4e0*/  IADD3 R30, P0, P3, R30, UR24, R47.reuse ;  /* 0x000000181e1e7c10 */ /* 0x100fe4000fb1e02f */
[----:B------:R-:W-:Y:S01]  /*c4f0*/  IADD3.X R35, PT, PT, R19, UR25, R0, P4, P5 ;  /* 0x0000001913237c10 */ /* 0x000fe2000a7ea400 */
[----:B------:R1:W-:Y:S01]  /*c500*/  STL.64 [R1+0xe0], R52 ;  /* 0x0000e03401007387 */ /* 0x0003e20000100a00 */
[----:B------:R-:W-:Y:S01]  /*c510*/  IADD3 R18, P4, P5, R18, UR24, R47 ;  /* 0x0000001812127c10 */ /* 0x000fe2000fd9e02f */
[----:B------:R-:W-:-:S03]  /*c520*/  IMAD.SHL.U32 R32, R11, 0x2, RZ ;  /* 0x000000020b207824 */ /* 0x000fc600078e00ff */
[----:B------:R-:W-:Y:S01]  /*c530*/  IADD3.X R19, PT, PT, R33, UR25, R0, P4, P5 ;  /* 0x0000001921137c10 */ /* 0x000fe2000a7ea400 */
[----:B-1----:R-:W4:Y:S04]  /*c540*/  LDL.LU.64 R52, [R1+0x688] ;  /* 0x0006880001347983 */ /* 0x002f280000300a00 */
[----:B------:R1:W-:Y:S01]  /*c550*/  STL.64 [R1+0xe8], R34 ;  /* 0x0000e82201007387 */ /* 0x0003e20000100a00 */
[----:B------:R-:W-:Y:S01]  /*c560*/  IADD3 R16, P4, P5, R16, UR24, R47 ;  /* 0x0000001810107c10 */ /* 0x000fe2000fd9e02f */
[----:B------:R-:W-:Y:S02]  /*c570*/  IMAD.HI R27, R11, 0x2, RZ ;  /* 0x000000020b1b7827 */ /* 0x000fe400078e02ff */
[----:B-1----:R-:W2:Y:S02]  /*c580*/  LDL.LU.64 R34, [R1+0x680] ;  /* 0x0006800001227983 */ /* 0x002ea40000300a00 */
[----:B------:R-:W-:-:S02]  /*c590*/  IMAD.SHL.U32 R11, R15, 0x2, RZ ;  /* 0x000000020f0b7824 */ /* 0x000fc400078e00ff */
[----:B------:R-:W-:Y:S02]  /*c5a0*/  IMAD.SHL.U32 R26, R14, 0x2, RZ ;  /* 0x000000020e1a7824 */ /* 0x000fe400078e00ff */
[----:B------:R-:W-:-:S04]  /*c5b0*/  IMAD.HI R15, R15, 0x2, RZ ;  /* 0x000000020f0f7827 */ /* 0x000fc800078e02ff */
[----:B------:R-:W-:-:S04]  /*c5c0*/  IMAD.HI R28, R14, 0x2, RZ ;  /* 0x000000020e1c7827 */ /* 0x000fc800078e02ff */
[C---:B------:R-:W-:Y:S02]  /*c5d0*/  IMAD.SHL.U32 R14, R36.reuse, 0x2, RZ ;  /* 0x00000002240e7824 */ /* 0x040fe400078e00ff */
[----:B------:R-:W-:-:S04]  /*c5e0*/  IMAD.HI R37, R36, 0x2, RZ ;  /* 0x0000000224257827 */ /* 0x000fc800078e02ff */
[----:B------:R-:W-:Y:S02]  /*c5f0*/  IMAD.SHL.U32 R12, R5, 0x2, RZ ;  /* 0x00000002050c7824 */ /* 0x000fe400078e00ff */
[----:B------:R-:W-:Y:S02]  /*c600*/  IMAD.SHL.U32 R36, R13, 0x2, RZ ;  /* 0x000000020d247824 */ /* 0x000fe400078e00ff */
[----:B------:R-:W-:-:S04]  /*c610*/  IMAD.HI R5, R5, 0x2, RZ ;  /* 0x0000000205057827 */ /* 0x000fc800078e02ff */
[C---:B------:R-:W-:Y:S02]  /*c620*/  IMAD.SHL.U32 R13, R6.reuse, 0x2, RZ ;  /* 0x00000002060d7824 */ /* 0x040fe400078e00ff */
[----:B------:R-:W-:-:S04]  /*c630*/  IMAD.HI R43, R6, 0x2, RZ ;  /* 0x00000002062b7827 */ /* 0x000fc800078e02ff */
[----:B------:R-:W-:Y:S02]  /*c640*/  IMAD.SHL.U32 R6, R39, 0x2, RZ ;  /* 0x0000000227067824 */ /* 0x000fe400078e00ff */
[-C--:B---3--:R-:W-:Y:S02]  /*c650*/  IMAD R2, R40, R48.reuse, RZ ;  /* 0x0000003028027224 */ /* 0x088fe400078e02ff */
[----:B------:R-:W1:Y:S01]  /*c660*/  S2R R40, SR_TID.X ;  /* 0x0000000000287919 */ /* 0x000e620000002100 */
[----:B------:R-:W-:-:S04]  /*c670*/  IMAD R31, R31, R48, RZ ;  /* 0x000000301f1f7224 */ /* 0x000fc800078e02ff */
[----:B------:R-:W-:-:S05]  /*c680*/  IMAD.HI R31, R31, 0x2, RZ ;  /* 0x000000021f1f7827 */ /* 0x000fca00078e02ff */
[----:B------:R-:W-:-:S05]  /*c690*/  IADD3.X R31, PT, PT, R31, UR25, R0, P0, P3 ;  /* 0x000000191f1f7c10 */ /* 0x000fca00087e6400 */
[----:B------:R3:W-:Y:S02]  /*c6a0*/  STL.64 [R1+0x340], R30 ;  /* 0x0003401e01007387 */ /* 0x0007e40000100a00 */
[----:B---3--:R-:W-:Y:S02]  /*c6b0*/  IADD3 R30, P0, P3, R17, UR24, R47 ;  /* 0x00000018111e7c10 */ /* 0x008fe4000fb1e02f */
[----:B-1----:R-:W-:Y:S02]  /*c6c0*/  SHF.R.U32.HI R17, RZ, 0x6, R40 ;  /* 0x00000006ff117819 */ /* 0x002fe40000011628 */
[--C-:B------:R-:W-:Y:S02]  /*c6d0*/  IADD3.X R31, PT, PT, R24, UR25, R0.reuse, P0, P3 ;  /* 0x00000019181f7c10 */ /* 0x100fe400087e6400 */
[----:B------:R-:W-:Y:S01]  /*c6e0*/  SGXT.U32 R33, R17, 0x1 ;  /* 0x000000011121781a */ /* 0x000fe20000000000 */
[----:B------:R1:W-:Y:S01]  /*c6f0*/  STL.64 [R1+0x348], R18 ;  /* 0x0003481201007387 */ /* 0x0003e20000100a00 */
[----:B------:R-:W-:-:S02]  /*c700*/  IADD3.X R17, PT, PT, R29, UR25, R0, P4, P5 ;  /* 0x000000191d117c10 */ /* 0x000fc4000a7ea400 */
[----:B------:R-:W-:Y:S02]  /*c710*/  LOP3.LUT R33, R33, 0x6c, RZ, 0xfc, !PT ;  /* 0x0000006c21217812 */ /* 0x000fe400078efcff */
[----:B------:R-:W-:Y:S01]  /*c720*/  IADD3 R32, P0, P3, R32, UR24, R47 ;  /* 0x0000001820207c10 */ /* 0x000fe2000fb1e02f */
[----:B------:R-:W-:Y:S02]  /*c730*/  IMAD.SHL.U32 R40, R2, 0x2, RZ ;  /* 0x0000000202287824 */ /* 0x000fe400078e00ff */
[----:B------:R-:W-:Y:S01]  /*c740*/  IMAD R2, R33, R48, RZ ;  /* 0x0000003021027224 */ /* 0x000fe200078e02ff */
[----:B-1----:R-:W3:Y:S04]  /*c750*/  LDL.LU.64 R18, [R1+0x678] ;  /* 0x0006780001127983 */ /* 0x002ee80000300a00 */
[----:B------:R1:W-:Y:S01]  /*c760*/  STL.64 [R1+0x350], R30 ;  /* 0x0003501e01007387 */ /* 0x0003e20000100a00 */
[----:B------:R-:W-:-:S02]  /*c770*/  IADD3.X R33, PT, PT, R27, UR25, R0, P0, P3 ;  /* 0x000000191b217c10 */ /* 0x000fc400087e6400 */
[----:B------:R-:W-:Y:S01]  /*c780*/  IADD3 R26, P0, P3, R26, UR24, R47 ;  /* 0x000000181a1a7c10 */ /* 0x000fe2000fb1e02f */
[----:B-1----:R-:W2:Y:S04]  /*c790*/  LDL.LU.64 R30, [R1+0x670] ;  /* 0x00067000011e7983 */ /* 0x002ea80000300a00 */
[----:B------:R1:W-:Y:S01]  /*c7a0*/  STL.64 [R1+0x358], R16 ;  /* 0x0003581001007387 */ /* 0x0003e20000100a00 */
[----:B------:R-:W-:-:S03]  /*c7b0*/  IADD3.X R27, PT, PT, R28, UR25, R0, P0, P3 ;  /* 0x000000191c1b7c10 */ /* 0x000fc600087e6400 */
[----:B------:R0:W-:Y:S01]  /*c7c0*/  STL.64 [R1+0x360], R32 ;  /* 0x0003602001007387 */ /* 0x0001e20000100a00 */
[----:B-1----:R-:W-:-:S04]  /*c7d0*/  IADD3 R16, P5, P4, R11, UR24, R47 ;  /* 0x000000180b107c10 */ /* 0x002fc8000fcbe02f */
[----:B------:R-:W-:Y:S01]  /*c7e0*/  IADD3.X R17, PT, PT, R15, UR25, R0, P5, P4 ;  /* 0x000000190f117c10 */ /* 0x000fe2000afe8400 */
[----:B0-----:R-:W2:Y:S04]  /*c7f0*/  LDL.LU.64 R32, [R1+0x668] ;  /* 0x0006680001207983 */ /* 0x001ea80000300a00 */
[----:B------:R0:W-:Y:S01]  /*c800*/  STL.64 [R1+0x368], R16 ;  /* 0x0003681001007387 */ /* 0x0001e20000100a00 */
[----:B------:R-:W1:Y:S03]  /*c810*/  S2R R24, SR_TID.X ;  /* 0x0000000000187919 */ /* 0x000e660000002100 */
[----:B0-----:R-:W2:Y:S04]  /*c820*/  LDL.LU.64 R16, [R1+0x660] ;  /* 0x0006600001107983 */ /* 0x001ea80000300a00 */
[----:B------:R0:W-:Y:S02]  /*c830*/  STL.64 [R1+0x370], R26 ;  /* 0x0003701a01007387 */ /* 0x0001e40000100a00 */
[----:B0-----:R-:W0:Y:S01]  /*c840*/  S2R R26, SR_TID.X ;  /* 0x00000000001a7919 */ /* 0x001e220000002100 */
[----:B------:R-:W-:-:S04]  /*c850*/  IADD3 R14, P5, P4, R14, UR24, R47 ;  /* 0x000000180e0e7c10 */ /* 0x000fc8000fcbe02f */
[----:B------:R-:W-:Y:S02]  /*c860*/  IADD3.X R15, PT, PT, R37, UR25, R0, P5, P4 ;  /* 0x00000019250f7c10 */ /* 0x000fe4000afe8400 */
[----:B-1----:R-:W-:-:S04]  /*c870*/  SHF.R.U32.HI R29, RZ, 0x6, R24 ;  /* 0x00000006ff1d7819 */ /* 0x002fc80000011618 */
[----:B------:R-:W-:Y:S02]  /*c880*/  SGXT.U32 R29, R29, 0x1 ;  /* 0x000000011d1d781a */ /* 0x000fe40000000000 */
[----:B------:R-:W-:Y:S02]  /*c890*/  IADD3 R28, P0, P3, R12, UR24, R47 ;  /* 0x000000180c1c7c10 */ /* 0x000fe4000fb1e02f */
[----:B------:R-:W-:Y:S02]  /*c8a0*/  LOP3.LUT R29, R29, 0x6e, RZ, 0xfc, !PT ;  /* 0x0000006e1d1d7812 */ /* 0x000fe400078efcff */
[----:B0-----:R-:W-:-:S04]  /*c8b0*/  SHF.R.U32.HI R26, RZ, 0x6, R26 ;  /* 0x00000006ff1a7819 */ /* 0x001fc8000001161a */
[----:B------:R-:W-:-:S04]  /*c8c0*/  SGXT.U32 R37, R26, 0x1 ;  /* 0x000000011a25781a */ /* 0x000fc80000000000 */
[----:B------:R-:W-:-:S05]  /*c8d0*/  LOP3.LUT R37, R37, 0x54, RZ, 0xfc, !PT ;  /* 0x0000005425257812 */ /* 0x000fca00078efcff */
[----:B------:R-:W-:Y:S01]  /*c8e0*/  IMAD R37, R37, R48, RZ ;  /* 0x0000003025257224 */ /* 0x000fe200078e02ff */
[----:B------:R-:W-:Y:S01]  /*c8f0*/  IADD3 R36, P5, P4, R36, UR24, R47 ;  /* 0x0000001824247c10 */ /* 0x000fe2000fcbe02f */
[----:B------:R-:W-:Y:S01]  /*c900*/  IMAD.SHL.U32 R24, R2, 0x2, RZ ;  /* 0x0000000202187824 */ /* 0x000fe200078e00ff */
[----:B------:R-:W-:Y:S01]  /*c910*/  SGXT.U32 R26, R26, 0x1 ;  /* 0x000000011a1a781a */ /* 0x000fe20000000000 */
[----:B------:R-:W-:-:S04]  /*c920*/  IMAD.HI R37, R37, 0x2, RZ ;  /* 0x0000000225257827 */ /* 0x000fc800078e02ff */
[----:B------:R-:W-:Y:S01]  /*c930*/  IMAD.HI R11, R2, 0x2, RZ ;  /* 0x00000002020b7827 */ /* 0x000fe200078e02ff */
[----:B------:R-:W-:-:S03]  /*c940*/  LOP3.LUT R26, R26, 0x70, RZ, 0xfc, !PT ;  /* 0x000000701a1a7812 */ /* 0x000fc600078efcff */
[----:B------:R-:W-:Y:S01]  /*c950*/  IMAD R2, R29, R48, RZ ;  /* 0x000000301d027224 */ /* 0x000fe200078e02ff */
[--C-:B------:R-:W-:Y:S01]  /*c960*/  IADD3.X R29, PT, PT, R5, UR25, R0.reuse, P0, P3 ;  /* 0x00000019051d7c10 */ /* 0x100fe200087e6400 */
[----:B------:R0:W-:Y:S01]  /*c970*/  STL.64 [R1+0x378], R14 ;  /* 0x0003780e01007387 */ /* 0x0001e20000100a00 */
[----:B------:R-:W-:Y:S01]  /*c980*/  IADD3.X R37, PT, PT, R37, UR25, R0, P5, P4 ;  /* 0x0000001925257c10 */ /* 0x000fe2000afe8400 */
[C---:B------:R-:W-:Y:S02]  /*c990*/  IMAD.SHL.U32 R12, R2.reuse, 0x2, RZ ;  /* 0x00000002020c7824 */ /* 0x040fe400078e00ff */
[----:B------:R-:W-:-:S04]  /*c9a0*/  IMAD.HI R27, R2, 0x2, RZ ;  /* 0x00000002021b7827 */ /* 0x000fc800078e02ff */
[----:B------:R-:W-:Y:S01]  /*c9b0*/  IMAD R2, R26, R48, RZ ;  /* 0x000000301a027224 */ /* 0x000fe200078e02ff */
[----:B0-----:R-:W2:Y:S04]  /*c9c0*/  LDL.LU.64 R14, [R1+0x658] ;  /* 0x00065800010e7983 */ /* 0x001ea80000300a00 */
[----:B------:R0:W-:Y:S01]  /*c9d0*/  STL.64 [R1+0x380], R28 ;  /* 0x0003801c01007387 */ /* 0x0001e20000100a00 */
[----:B------:R-:W1:Y:S03]  /*c9e0*/  S2R R26, SR_TID.X ;  /* 0x00000000001a7919 */ /* 0x000e660000002100 */
[----:B0-----:R-:W2:Y:S04]  /*c9f0*/  LDL.LU.64 R28, [R1+0x650] ;  /* 0x00065000011c7983 */ /* 0x001ea80000300a00 */
[----:B------:R0:W-:Y:S02]  /*ca00*/  STL.64 [R1+0x388], R36 ;  /* 0x0003882401007387 */ /* 0x0001e40000100a00 */
[----:B0-----:R-:W-:-:S04]  /*ca10*/  IADD3 R36, P5, P4, R10, UR24, R47 ;  /* 0x000000180a247c10 */ /* 0x001fc8000fcbe02f */
[----:B------:R-:W-:Y:S02]  /*ca20*/  IADD3.X R37, PT, PT, R44, UR25, R0, P5, P4 ;  /* 0x000000192c257c10 */ /* 0x000fe4000afe8400 */
[----:B------:R-:W0:Y:S01]  /*ca30*/  S2R R44, SR_TID.X ;  /* 0x00000000002c7919 */ /* 0x000e220000002100 */
[----:B-1----:R-:W-:Y:S02]  /*ca40*/  SHF.R.U32.HI R26, RZ, 0x6, R26 ;  /* 0x00000006ff1a7819 */ /* 0x002fe4000001161a */
[----:B------:R-:W-:Y:S02]  /*ca50*/  IADD3 R4, P0, P3, R4, UR24, R47 ;  /* 0x0000001804047c10 */ /* 0x000fe4000fb1e02f */
[----:B------:R-:W-:Y:S02]  /*ca60*/  SGXT.U32 R26, R26, 0x1 ;  /* 0x000000011a1a781a */ /* 0x000fe40000000000 */
[----:B------:R-:W-:Y:S02]  /*ca70*/  IADD3.X R5, PT, PT, R21, UR25, R0, P0, P3 ;  /* 0x0000001915057c10 */ /* 0x000fe400087e6400 */
[----:B------:R-:W-:Y:S01]  /*ca80*/  LOP3.LUT R26, R26, 0x72, RZ, 0xfc, !PT ;  /* 0x000000721a1a7812 */ /* 0x000fe200078efcff */
[----:B------:R-:W-:-:S02]  /*ca90*/  IMAD.SHL.U32 R10, R2, 0x2, RZ ;  /* 0x00000002020a7824 */ /* 0x000fc400078e00ff */
[----:B------:R1:W-:Y:S02]  /*caa0*/  STL.64 [R1+0x390], R4 ;  /* 0x0003900401007387 */ /* 0x0003e40000100a00 */
[----:B------:R-:W-:-:S04]  /*cab0*/  IMAD R2, R26, R48, RZ ;  /* 0x000000301a027224 */ /* 0x000fc800078e02ff */
[----:B------:R-:W-:Y:S01]  /*cac0*/  IMAD.SHL.U32 R26, R2, 0x2, RZ ;  /* 0x00000002021a7824 */ /* 0x000fe200078e00ff */
[----:B-1----:R1:W5:Y:S01]  /*cad0*/  LDL.LU.64 R4, [R1+0x648] ;  /* 0x0006480001047983 */ /* 0x0023620000300a00 */
[----:B0-----:R-:W-:-:S04]  /*cae0*/  SHF.R.U32.HI R44, RZ, 0x6, R44 ;  /* 0x00000006ff2c7819 */ /* 0x001fc8000001162c */
[----:B------:R-:W-:Y:S01]  /*caf0*/  SGXT.U32 R44, R44, 0x1 ;  /* 0x000000012c2c781a */ /* 0x000fe20000000000 */
[----:B------:R0:W-:Y:S03]  /*cb00*/  STL.64 [R1+0x398], R36 ;  /* 0x0003982401007387 */ /* 0x0001e60000100a00 */
[----:B------:R-:W-:Y:S02]  /*cb10*/  LOP3.LUT R44, R44, 0x74, RZ, 0xfc, !PT ;  /* 0x000000742c2c7812 */ /* 0x000fe400078efcff */
[----:B0-----:R-:W-:Y:S01]  /*cb20*/  IADD3 R36, P5, P4, R13, UR24, R47 ;  /* 0x000000180d247c10 */ /* 0x001fe2000fcbe02f */
[----:B------:R-:W-:-:S04]  /*cb30*/  IMAD.HI R13, R2, 0x2, RZ ;  /* 0x00000002020d7827 */ /* 0x000fc800078e02ff */
[----:B------:R-:W-:Y:S02]  /*cb40*/  IMAD R2, R44, R48, RZ ;  /* 0x000000302c027224 */ /* 0x000fe400078e02ff */
[----:B------:R-:W0:Y:S01]  /*cb50*/  S2R R44, SR_TID.X ;  /* 0x00000000002c7919 */ /* 0x000e220000002100 */
[--C-:B------:R-:W-:Y:S01]  /*cb60*/  IADD3 R20, P0, P3, R20, UR24, R47.reuse ;  /* 0x0000001814147c10 */ /* 0x100fe2000fb1e02f */
[----:B------:R-:W-:Y:S02]  /*cb70*/  IMAD.SHL.U32 R42, R23, 0x2, RZ ;  /* 0x00000002172a7824 */ /* 0x000fe400078e00ff */
[----:B------:R-:W-:Y:S01]  /*cb80*/  IMAD.HI R39, R39, 0x2, RZ ;  /* 0x0000000227277827 */ /* 0x000fe200078e02ff */
[--C-:B------:R-:W-:Y:S02]  /*cb90*/  IADD3.X R21, PT, PT, R7, UR25, R0.reuse, P0, P3 ;  /* 0x0000001907157c10 */ /* 0x100fe400087e6400 */
[----:B------:R-:W-:Y:S01]  /*cba0*/  IADD3 R6, P0, P3, R6, UR24, R47 ;  /* 0x0000001806067c10 */ /* 0x000fe2000fb1e02f */
[----:B------:R-:W-:Y:S01]  /*cbb0*/  IMAD.HI R23, R23, 0x2, RZ ;  /* 0x0000000217177827 */ /* 0x000fe200078e02ff */
[----:B------:R-:W-:-:S02]  /*cbc0*/  IADD3.X R37, PT, PT, R43, UR25, R0, P5, P4 ;  /* 0x000000192b257c10 */ /* 0x000fc4000afe8400 */
[--C-:B------:R-:W-:Y:S01]  /*cbd0*/  IADD3 R42, P5, P4, R42, UR24, R47.reuse ;  /* 0x000000182a2a7c10 */ /* 0x100fe2000fcbe02f */
[----:B------:R1:W-:Y:S01]  /*cbe0*/  STL.64 [R1+0x3a0], R20 ;  /* 0x0003a01401007387 */ /* 0x0003e20000100a00 */
[--C-:B------:R-:W-:Y:S01]  /*cbf0*/  IADD3.X R7, PT, PT, R39, UR25, R0.reuse, P0, P3 ;  /* 0x0000001927077c10 */ /* 0x100fe200087e6400 */
[----:B------:R-:W-:Y:S01]  /*cc00*/  IMAD.SHL.U32 R38, R9, 0x2, RZ ;  /* 0x0000000209267824 */ /* 0x000fe200078e00ff */
[----:B------:R-:W-:Y:S01]  /*cc10*/  IADD3.X R43, PT, PT, R23, UR25, R0, P5, P4 ;  /* 0x00000019172b7c10 */ /* 0x000fe2000afe8400 */
[----:B------:R-:W-:Y:S01]  /*cc20*/  IMAD.HI R9, R9, 0x2, RZ ;  /* 0x0000000209097827 */ /* 0x000fe200078e02ff */
[----:B-1----:R1:W5:Y:S04]  /*cc30*/  LDL.LU.64 R20, [R1+0x640] ;  /* 0x0006400001147983 */ /* 0x0023680000300a00 */
[----:B------:R0:W-:Y:S01]  /*cc40*/  STL.64 [R1+0x3a8], R36 ;  /* 0x0003a82401007387 */ /* 0x0001e20000100a00 */
[----:B------:R-:W-:-:S03]  /*cc50*/  IADD3 R38, P0, P3, R38, UR24, R47 ;  /* 0x0000001826267c10 */ /* 0x000fc6000fb1e02f */
[----:B0-----:R1:W5:Y:S04]  /*cc60*/  LDL.LU.64 R36, [R1+0x638] ;  /* 0x0006380001247983 */ /* 0x0013680000300a00 */
[----:B------:R0:W-:Y:S01]  /*cc70*/  STL.64 [R1+0x3b0], R6 ;  /* 0x0003b00601007387 */ /* 0x0001e20000100a00 */
[----:B------:R-:W-:-:S03]  /*cc80*/  IADD3.X R39, PT, PT, R9, UR25, R0, P0, P3 ;  /* 0x0000001909277c10 */ /* 0x000fc600087e6400 */
[----:B0-----:R1:W5:Y:S04]  /*cc90*/  LDL.LU.64 R6, [R1+0x630] ;  /* 0x0006300001067983 */ /* 0x0013680000300a00 */
[----:B------:R0:W-:Y:S02]  /*cca0*/  STL.64 [R1+0x3b8], R42 ;  /* 0x0003b82a01007387 */ /* 0x0001e40000100a00 */
[----:B0-----:R-:W-:-:S04]  /*ccb0*/  SHF.R.U32.HI R43, RZ, 0x6, R44 ;  /* 0x00000006ff2b7819 */ /* 0x001fc8000001162c */
[----:B------:R-:W-:Y:S02]  /*ccc0*/  SGXT.U32 R9, R43, 0x1 ;  /* 0x000000012b09781a */ /* 0x000fe40000000000 */
[----:B------:R-:W0:Y:S01]  /*ccd0*/  S2R R43, SR_TID.X ;  /* 0x00000000002b7919 */ /* 0x000e220000002100 */
[----:B------:R-:W-:Y:S01]  /*cce0*/  IMAD.SHL.U32 R50, R41, 0x2, RZ ;  /* 0x0000000229327824 */ /* 0x000fe200078e00ff */
[----:B------:R1:W-:Y:S01]  /*ccf0*/  STL.64 [R1+0x3c0], R38 ;  /* 0x0003c02601007387 */ /* 0x0003e20000100a00 */
[----:B------:R-:W-:-:S03]  /*cd00*/  IMAD.SHL.U32 R22, R8, 0x2, RZ ;  /* 0x0000000208167824 */ /* 0x000fc600078e00ff */
[--C-:B-1----:R-:W-:Y:S01]  /*cd10*/  IADD3 R38, P0, P3, R50, UR24, R47.reuse ;  /* 0x0000001832267c10 */ /* 0x102fe2000fb1e02f */
[----:B------:R-:W-:Y:S01]  /*cd20*/  IMAD.HI R8, R8, 0x2, RZ ;  /* 0x0000000208087827 */ /* 0x000fe200078e02ff */
[----:B------:R-:W-:Y:S02]  /*cd30*/  IADD3 R22, P5, P4, R22, UR24, R47 ;  /* 0x0000001816167c10 */ /* 0x000fe4000fcbe02f */
[----:B0-----:R-:W-:-:S04]  /*cd40*/  SHF.R.U32.HI R50, RZ, 0x6, R43 ;  /* 0x00000006ff327819 */ /* 0x001fc8000001162b */
[C---:B------:R-:W-:Y:S02]  /*cd50*/  SGXT.U32 R43, R50.reuse, 0x1 ;  /* 0x00000001322b781a */ /* 0x040fe40000000000 */
[----:B------:R-:W-:Y:S01]  /*cd60*/  SGXT.U32 R50, R50, 0x1 ;  /* 0x000000013232781a */ /* 0x000fe20000000000 */
[----:B------:R-:W-:-:S03]  /*cd70*/  IMAD.SHL.U32 R51, R25, 0x2, RZ ;  /* 0x0000000219337824 */ /* 0x000fc600078e00ff */
[----:B------:R-:W-:Y:S01]  /*cd80*/  LOP3.LUT R50, R50, 0x6a, RZ, 0xfc, !PT ;  /* 0x0000006a32327812 */ /* 0x000fe200078efcff */
[----:B------:R-:W-:Y:S01]  /*cd90*/  IMAD.HI R41, R41, 0x2, RZ ;  /* 0x0000000229297827 */ /* 0x000fe200078e02ff */
[----:B------:R-:W-:-:S03]  /*cda0*/  LOP3.LUT R9, R9, 0x76, RZ, 0xfc, !PT ;  /* 0x0000007609097812 */ /* 0x000fc600078efcff */
[----:B------:R-:W-:Y:S01]  /*cdb0*/  IMAD R50, R50, R48, RZ ;  /* 0x0000003032327224 */ /* 0x000fe200078e02ff */
[--C-:B------:R-:W-:Y:S01]  /*cdc0*/  IADD3.X R23, PT, PT, R8, UR25, R0.reuse, P5, P4 ;  /* 0x0000001908177c10 */ /* 0x100fe2000afe8400 */
[----:B------:R-:W-:Y:S01]  /*cdd0*/  IMAD.HI R25, R25, 0x2, RZ ;  /* 0x0000000219197827 */ /* 0x000fe200078e02ff */
[--C-:B------:R-:W-:Y:S02]  /*cde0*/  IADD3 R8, P5, P4, R51, UR24, R47.reuse ;  /* 0x0000001833087c10 */ /* 0x100fe4000fcbe02f */
[----:B------:R-:W-:Y:S01]  /*cdf0*/  IADD3.X R39, PT, PT, R41, UR25, R0, P0, P3 ;  /* 0x0000001929277c10 */ /* 0x000fe200087e6400 */
[----:B------:R-:W-:Y:S01]  /*ce00*/  IMAD.HI R50, R50, 0x2, RZ ;  /* 0x0000000232327827 */ /* 0x000fe200078e02ff */
[----:B------:R-:W-:-:S03]  /*ce10*/  IADD3 R40, P0, P3, R40, UR24, R47 ;  /* 0x0000001828287c10 */ /* 0x000fc6000fb1e02f */
[C---:B------:R-:W-:Y:S02]  /*ce20*/  IMAD.SHL.U32 R42, R2.reuse, 0x2, RZ ;  /* 0x00000002022a7824 */ /* 0x040fe400078e00ff */
[----:B------:R-:W-:Y:S01]  /*ce30*/  IMAD.HI R44, R2, 0x2, RZ ;  /* 0x00000002022c7827 */ /* 0x000fe200078e02ff */
[----:B------:R0:W-:Y:S03]  /*ce40*/  STL.64 [R1+0x3c8], R22 ;  /* 0x0003c81601007387 */ /* 0x0001e60000100a00 */
[----:B------:R-:W-:Y:S01]  /*ce50*/  IMAD R2, R9, R48, RZ ;  /* 0x0000003009027224 */ /* 0x000fe200078e02ff */
[--C-:B------:R-:W-:Y:S02]  /*ce60*/  IADD3.X R9, PT, PT, R25, UR25, R0.reuse, P5, P4 ;  /* 0x0000001919097c10 */ /* 0x100fe4000afe8400 */
[--C-:B------:R-:W-:Y:S02]  /*ce70*/  IADD3.X R41, PT, PT, R50, UR25, R0.reuse, P0, P3 ;  /* 0x0000001932297c10 */ /* 0x100fe400087e6400 */
[----:B------:R-:W-:Y:S01]  /*ce80*/  IADD3 R24, P5, P4, R24, UR24, R47 ;  /* 0x0000001818187c10 */ /* 0x000fe2000fcbe02f */
[----:B0-----:R0:W5:Y:S04]  /*ce90*/  LDL.LU.64 R22, [R1+0x628] ;  /* 0x0006280001167983 */ /* 0x0011680000300a00 */
[----:B------:R1:W-:Y:S01]  /*cea0*/  STL.64 [R1+0x3d0], R38 ;  /* 0x0003d02601007387 */ /* 0x0003e20000100a00 */
[----:B------:R-:W-:-:S02]  /*ceb0*/  IADD3.X R25, PT, PT, R11, UR25, R0, P5, P4 ;  /* 0x000000190b197c10 */ /* 0x000fc4000afe8400 */
[----:B------:R-:W-:Y:S01]  /*cec0*/  LOP3.LUT R43, R43, 0x78, RZ, 0xfc, !PT ;  /* 0x000000782b2b7812 */ /* 0x000fe200078efcff */
[----:B-1----:R0:W5:Y:S04]  /*ced0*/  LDL.LU.64 R38, [R1+0x620] ;  /* 0x0006200001267983 */ /* 0x0021680000300a00 */
[----:B------:R1:W-:Y:S01]  /*cee0*/  STL.64 [R1+0x3d8], R8 ;  /* 0x0003d80801007387 */ /* 0x0003e20000100a00 */
[----:B------:R-:W-:Y:S01]  /*cef0*/  SHF.R.U32.HI R45, RZ, 0x6, R45 ;  /* 0x00000006ff2d7819 */ /* 0x000fe2000001162d */
[----:B------:R-:W-:Y:S02]  /*cf00*/  IMAD.SHL.U32 R51, R2, 0x2, RZ ;  /* 0x0000000202337824 */ /* 0x000fe400078e00ff */
[----:B-1----:R0:W5:Y:S04]  /*cf10*/  LDL.LU.64 R8, [R1+0x618] ;  /* 0x0006180001087983 */ /* 0x0021680000300a00 */
[----:B------:R1:W-:Y:S01]  /*cf20*/  STL.64 [R1+0x3e0], R40 ;  /* 0x0003e02801007387 */ /* 0x0003e20000100a00 */
[----:B------:R-:W-:-:S03]  /*cf30*/  IMAD R2, R43, R48, RZ ;  /* 0x000000302b027224 */ /* 0x000fc600078e02ff */
[----:B------:R0:W-:Y:S01]  /*cf40*/  STL.64 [R1+0x3e8], R24 ;  /* 0x0003e81801007387 */ /* 0x0001e20000100a00 */
[----:B-1----:R-:W-:-:S04]  /*cf50*/  IADD3 R40, P0, P3, R12, UR24, R47 ;  /* 0x000000180c287c10 */ /* 0x002fc8000fb1e02f */
[----:B------:R-:W-:Y:S01]  /*cf60*/  IADD3.X R41, PT, PT, R27, UR25, R0, P0, P3 ;  /* 0x000000191b297c10 */ /* 0x000fe200087e6400 */
[----:B0-----:R0:W5:Y:S01]  /*cf70*/  LDL.LU.64 R24, [R1+0x610] ;  /* 0x0006100001187983 */ /* 0x0011620000300a00 */
[C---:B------:R-:W-:Y:S02]  /*cf80*/  SGXT.U32 R43, R45.reuse, 0x1 ;  /* 0x000000012d2b781a */ /* 0x040fe40000000000 */
[----:B------:R-:W-:Y:S01]  /*cf90*/  SGXT.U32 R11, R45, 0x1 ;  /* 0x000000012d0b781a */ /* 0x000fe20000000000 */
[----:B------:R1:W-:Y:S04]  /*cfa0*/  STL.64 [R1+0x3f0], R40 ;  /* 0x0003f02801007387 */ /* 0x0003e80000100a00 */
[----:B-1----:R0:W5:Y:S04]  /*cfb0*/  LDL.LU.64 R40, [R1+0x608] ;  /* 0x0006080001287983 */ /* 0x0021680000300a00 */
[----:B------:R-:W3:Y:S01]  /*cfc0*/  LDL R45, [R1+0x574] ;  /* 0x00057400012d7983 */ /* 0x000ee20000100800 */
[----:B------:R-:W-:Y:S01]  /*cfd0*/  LOP3.LUT R43, R43, 0x7a, RZ, 0xfc, !PT ;  /* 0x0000007a2b2b7812 */ /* 0x000fe200078efcff */
[----:B------:R-:W-:-:S02]  /*cfe0*/  IMAD.SHL.U32 R50, R2, 0x2, RZ ;  /* 0x0000000202327824 */ /* 0x000fc400078e00ff */
[----:B------:R-:W-:-:S04]  /*cff0*/  IMAD.HI R12, R2, 0x2, RZ ;  /* 0x00000002020c7827 */ /* 0x000fc800078e02ff */
[----:B------:R-:W-:Y:S02]  /*d000*/  IMAD R2, R43, R48, RZ ;  /* 0x000000302b027224 */ /* 0x000fe400078e02ff */
[----:B------:R-:W1:Y:S01]  /*d010*/  S2R R43, SR_TID.X ;  /* 0x00000000002b7919 */ /* 0x000e620000002100 */
[----:B------:R-:W-:-:S05]  /*d020*/  LOP3.LUT R11, R11, 0x70, RZ, 0xfc, !PT ;  /* 0x000000700b0b7812 */ /* 0x000fca00078efcff */
[----:B------:R-:W-:Y:S01]  /*d030*/  IMAD R11, R11, R48, RZ ;  /* 0x000000300b0b7224 */ /* 0x000fe200078e02ff */
[----:B------:R-:W-:-:S03]  /*d040*/  IADD3 R10, P5, P4, R10, UR24, R47 ;  /* 0x000000180a0a7c10 */ /* 0x000fc6000fcbe02f */
[----:B------:R-:W-:Y:S01]  /*d050*/  IMAD.HI R11, R11, 0x2, RZ ;  /* 0x000000020b0b7827 */ /* 0x000fe200078e02ff */
[----:B------:R-:W-:-:S04]  /*d060*/  IADD3 R26, P0, P3, R26, UR24, R47 ;  /* 0x000000181a1a7c10 */ /* 0x000fc8000fb1e02f */
[--C-:B------:R-:W-:Y:S02]  /*d070*/  IADD3.X R11, PT, PT, R11, UR25, R0.reuse, P5, P4 ;  /* 0x000000190b0b7c10 */ /* 0x100fe4000afe8400 */
[----:B------:R-:W-:-:S03]  /*d080*/  IADD3.X R27, PT, PT, R13, UR25, R0, P0, P3 ;  /* 0x000000190d1b7c10 */ /* 0x000fc600087e6400 */
[----:B------:R0:W-:Y:S01]  /*d090*/  STL.64 [R1+0x3f8], R10 ;  /* 0x0003f80a01007387 */ /* 0x0001e20000100a00 */
[----:B------:R-:W-:-:S03]  /*d0a0*/  IMAD.HI R13, R2, 0x2, RZ ;  /* 0x00000002020d7827 */ /* 0x000fc600078e02ff */
[----:B0-----:R0:W5:Y:S04]  /*d0b0*/  LDL.LU.64 R10, [R1+0x600] ;  /* 0x00060000010a7983 */ /* 0x0011680000300a00 */
[----:B------:R0:W-:Y:S02]  /*d0c0*/  STL.64 [R1+0x400], R26 ;  /* 0x0004001a01007387 */ /* 0x0001e40000100a00 */
[----:B0-----:R-:W-:Y:S01]  /*d0d0*/  IADD3 R26, P0, P3, R51, UR24, R47 ;  /* 0x00000018331a7c10 */ /* 0x001fe2000fb1e02f */
[----:B------:R-:W-:Y:S01]  /*d0e0*/  IMAD.SHL.U32 R51, R2, 0x2, RZ ;  /* 0x0000000202337824 */ /* 0x000fe200078e00ff */
[----:B-1----:R-:W-:-:S04]  /*d0f0*/  SHF.R.U32.HI R2, RZ, 0x6, R43 ;  /* 0x00000006ff027819 */ /* 0x002fc8000001162b */
[----:B------:R-:W-:Y:S02]  /*d100*/  SGXT.U32 R27, R2, 0x1 ;  /* 0x00000001021b781a */ /* 0x000fe40000000000 */
[----:B------:R-:W-:Y:S02]  /*d110*/  IADD3 R42, P5, P4, R42, UR24, R47 ;  /* 0x000000182a2a7c10 */ /* 0x000fe4000fcbe02f */
[----:B------:R-:W-:Y:S02]  /*d120*/  LOP3.LUT R27, R27, 0x76, RZ, 0xfc, !PT ;  /* 0x000000761b1b7812 */ /* 0x000fe400078efcff */
[----:B------:R-:W-:-:S03]  /*d130*/  IADD3.X R43, PT, PT, R44, UR25, R0, P5, P4 ;  /* 0x000000192c2b7c10 */ /* 0x000fc6000afe8400 */
[----:B------:R-:W-:Y:S01]  /*d140*/  IMAD R27, R27, R48, RZ ;  /* 0x000000301b1b7224 */ /* 0x000fe200078e02ff */
[C---:B------:R-:W-:Y:S02]  /*d150*/  SGXT.U32 R44, R2.reuse, 0x1 ;  /* 0x00000001022c781a */ /* 0x040fe40000000000 */
[----:B------:R-:W-:Y:S01]  /*d160*/  SGXT.U32 R2, R2, 0x1 ;  /* 0x000000010202781a */ /* 0x000fe20000000000 */
[----:B------:R-:W-:Y:S01]  /*d170*/  IMAD.HI R27, R27, 0x2, RZ ;  /* 0x000000021b1b7827 */ /* 0x000fe200078e02ff */
[----:B------:R-:W-:Y:S02]  /*d180*/  LOP3.LUT R44, R44, 0x7e, RZ, 0xfc, !PT ;  /* 0x0000007e2c2c7812 */ /* 0x000fe400078efcff */
[----:B------:R-:W-:Y:S01]  /*d190*/  LOP3.LUT R2, R2, 0x7c, RZ, 0xfc, !PT ;  /* 0x0000007c02027812 */ /* 0x000fe200078efcff */
[----:B------:R0:W-:Y:S01]  /*d1a0*/  STL.64 [R1+0x408], R42 ;  /* 0x0004082a01007387 */ /* 0x0001e20000100a00 */
[----:B------:R-:W-:-:S05]  /*d1b0*/  IADD3.X R27, PT, PT, R27, UR25, R0, P0, P3 ;  /* 0x000000191b1b7c10 */ /* 0x000fca00087e6400 */
[----:B------:R1:W-:Y:S01]  /*d1c0*/  STL.64 [R1+0x410], R26 ;  /* 0x0004101a01007387 */ /* 0x0003e20000100a00 */
[--C-:B0-----:R-:W-:Y:S01]  /*d1d0*/  IADD3 R42, P5, P4, R50, UR24, R47.reuse ;  /* 0x00000018322a7c10 */ /* 0x101fe2000fcbe02f */
[-C--:B------:R-:W-:Y:S02]  /*d1e0*/  IMAD R50, R2, R48.reuse, RZ ;  /* 0x0000003002327224 */ /* 0x080fe400078e02ff */
[----:B------:R-:W-:Y:S01]  /*d1f0*/  IMAD R2, R44, R48, RZ ;  /* 0x000000302c027224 */ /* 0x000fe200078e02ff */
[--C-:B------:R-:W-:Y:S02]  /*d200*/  IADD3.X R43, PT, PT, R12, UR25, R0.reuse, P5, P4 ;  /* 0x000000190c2b7c10 */ /* 0x100fe4000afe8400 */
[----:B-1----:R-:W-:Y:S01]  /*d210*/  IADD3 R26, P0, P3, R51, UR24, R47 ;  /* 0x00000018331a7c10 */ /* 0x002fe2000fb1e02f */
[----:B------:R-:W-:Y:S02]  /*d220*/  IMAD.SHL.U32 R51, R50, 0x2, RZ ;  /* 0x0000000232337824 */ /* 0x000fe400078e00ff */
[----:B------:R-:W-:Y:S01]  /*d230*/  IMAD.SHL.U32 R12, R2, 0x2, RZ ;  /* 0x00000002020c7824 */ /* 0x000fe200078e00ff */
[----:B------:R0:W-:Y:S01]  /*d240*/  STL.64 [R1+0x418], R42 ;  /* 0x0004182a01007387 */ /* 0x0001e20000100a00 */
[----:B------:R-:W-:Y:S01]  /*d250*/  IMAD.HI R50, R50, 0x2, RZ ;  /* 0x0000000232327827 */ /* 0x000fe200078e02ff */
[----:B------:R-:W-:-:S02]  /*d260*/  IADD3.X R27, PT, PT, R13, UR25, R0, P0, P3 ;  /* 0x000000190d1b7c10 */ /* 0x000fc400087e6400 */
[--C-:B------:R-:W-:Y:S01]  /*d270*/  IADD3 R12, P0, P3, R12, UR24, R47.reuse ;  /* 0x000000180c0c7c10 */ /* 0x100fe2000fb1e02f */
[----:B------:R-:W-:Y:S01]  /*d280*/  IMAD.HI R2, R2, 0x2, RZ ;  /* 0x0000000202027827 */ /* 0x000fe200078e02ff */
[----:B0-----:R-:W-:-:S04]  /*d290*/  IADD3 R42, P5, P4, R51, UR24, R47 ;  /* 0x00000018332a7c10 */ /* 0x001fc8000fcbe02f */
[--C-:B------:R-:W-:Y:S02]  /*d2a0*/  IADD3.X R13, PT, PT, R2, UR25, R0.reuse, P0, P3 ;  /* 0x00000019020d7c10 */ /* 0x100fe400087e6400 */
[----:B------:R-:W-:Y:S02]  /*d2b0*/  IADD3.X R43, PT, PT, R50, UR25, R0, P5, P4 ;  /* 0x00000019322b7c10 */ /* 0x000fe4000afe8400 */
[----:B--2---:R-:W-:Y:S01]  /*d2c0*/  IADD3 R28, P5, PT, R28, UR24, RZ ;  /* 0x000000181c1c7c10 */ /* 0x004fe2000ffbe0ff */
[----:B------:R0:W-:Y:S01]  /*d2d0*/  STL.64 [R1+0x420], R26 ;  /* 0x0004201a01007387 */ /* 0x0001e20000100a00 */
[----:B------:R-:W-:Y:S02]  /*d2e0*/  IADD3 R50, P4, PT, R29, UR24, RZ ;  /* 0x000000181d327c10 */ /* 0x000fe4000ff9e0ff */
[----:B------:R-:W-:Y:S02]  /*d2f0*/  IADD3 R44, P0, PT, R15, UR24, RZ ;  /* 0x000000180f2c7c10 */ /* 0x000fe4000ff1e0ff */
[----:B------:R-:W-:-:S02]  /*d300*/  IADD3 R14, P3, PT, R14, UR24, RZ ;  /* 0x000000180e0e7c10 */ /* 0x000fc4000ff7e0ff */
[----:B------:R-:W-:Y:S02]  /*d310*/  IADD3.X R29, PT, PT, R33, UR25, RZ, P5, !PT ;  /* 0x00000019211d7c10 */ /* 0x000fe4000affe4ff */
[----:B------:R-:W-:Y:S01]  /*d320*/  IADD3.X R51, PT, PT, R17, UR25, RZ, P4, !PT ;  /* 0x0000001911337c10 */ /* 0x000fe2000a7fe4ff */
[----:B0-----:R0:W5:Y:S01]  /*d330*/  LDL.LU.64 R26, [R1+0x5f8] ;  /* 0x0005f800011a7983 */ /* 0x0011620000300a00 */
[----:B------:R-:W-:-:S03]  /*d340*/  IADD3 R16, P4, PT, R16, UR24, RZ ;  /* 0x0000001810107c10 */ /* 0x000fc6000ff9e0ff */
[----:B------:R1:W-:Y:S01]  /*d350*/  STL.64 [R1+0x430], R42 ;  /* 0x0004302a01007387 */ /* 0x0003e20000100a00 */
[----:B------:R-:W-:Y:S02]  /*d360*/  IADD3.X R15, PT, PT, R35, UR25, RZ, P3, !PT ;  /* 0x00000019230f7c10 */ /* 0x000fe40009ffe4ff */
[----:B------:R-:W-:Y:S02]  /*d370*/  IADD3 R32, P5, PT, R32, UR24, RZ ;  /* 0x0000001820207c10 */ /* 0x000fe4000ffbe0ff */
[----:B------:R-:W-:Y:S01]  /*d380*/  IADD3.X R17, PT, PT, R31, UR25, RZ, P4, !PT ;  /* 0x000000191f117c10 */ /* 0x000fe2000a7fe4ff */
[----:B-1----:R0:W5:Y:S04]  /*d390*/  LDL.LU.64 R42, [R1+0x5f0] ;  /* 0x0005f000012a7983 */ /* 0x0021680000300a00 */
[----:B------:R1:W-:Y:S01]  /*d3a0*/  STL.64 [R1+0x428], R12 ;  /* 0x0004280c01007387 */ /* 0x0003e20000100a00 */
[----:B------:R-:W-:-:S03]  /*d3b0*/  IADD3.X R33, PT, PT, R49, UR25, RZ, P5, !PT ;  /* 0x0000001931217c10 */ /* 0x000fc6000affe4ff */
[----:B-1----:R0:W5:Y:S04]  /*d3c0*/  LDL.LU.64 R12, [R1+0x5e8] ;  /* 0x0005e800010c7983 */ /* 0x0021680000300a00 */
[----:B------:R1:W-:Y:S04]  /*d3d0*/  STL.64 [R1], R28 ;  /* 0x0000001c01007387 */ /* 0x0003e80000100a00 */
[----:B-1----:R0:W5:Y:S01]  /*d3e0*/  LDL.LU.64 R28, [R1+0x5e0] ;  /* 0x0005e000011c7983 */ /* 0x0021620000300a00 */
[----:B------:R-:W-:-:S04]  /*d3f0*/  IADD3 R34, P3, PT, R34, UR24, RZ ;  /* 0x0000001822227c10 */ /* 0x000fc8000ff7e0ff */
[----:B----4-:R-:W-:Y:S02]  /*d400*/  IADD3.X R35, PT, PT, R53, UR25, RZ, P3, !PT ;  /* 0x0000001935237c10 */ /* 0x010fe40009ffe4ff */
[----:B---3--:R-:W-:-:S04]  /*d410*/  SHF.R.S32.HI R0, RZ, 0x1f, R45 ;  /* 0x0000001fff007819 */ /* 0x008fc8000001142d */
[----:B------:R-:W-:Y:S02]  /*d420*/  LEA.HI R0, R0, R45, RZ, 0x7 ;  /* 0x0000002d00007211 */ /* 0x000fe400078f38ff */
[----:B------:R-:W-:-:S05]  /*d430*/  IADD3.X R45, PT, PT, R19, UR25, RZ, P0, !PT ;  /* 0x00000019132d7c10 */ /* 0x000fca00087fe4ff */
[----:B------:R1:W-:Y:S01]  /*d440*/  STL.64 [R1+0x8], R44 ;  /* 0x0000082c01007387 */ /* 0x0003e20000100a00 */
[----:B------:R-:W-:-:S03]  /*d450*/  IADD3 R18, P0, PT, R18, UR24, RZ ;  /* 0x0000001812127c10 */ /* 0x000fc6000ff1e0ff */
[----:B-1----:R0:W5:Y:S04]  /*d460*/  LDL.LU.64 R44, [R1+0x5d8] ;  /* 0x0005d800012c7983 */ /* 0x0021680000300a00 */
[----:B------:R1:W-:Y:S01]  /*d470*/  STL.64 [R1+0x10], R14 ;  /* 0x0000100e01007387 */ /* 0x0003e20000100a00 */
[----:B------:R-:W-:-:S03]  /*d480*/  IADD3.X R19, PT, PT, R46, UR25, RZ, P0, !PT ;  /* 0x000000192e137c10 */ /* 0x000fc600087fe4ff */
[----:B-1----:R0:W5:Y:S04]  /*d490*/  LDL.LU.64 R14, [R1+0x5d0] ;  /* 0x0005d000010e7983 */ /* 0x0021680000300a00 */
[----:B------:R0:W5:Y:S04]  /*d4a0*/  LDL.LU R31, [R1+0x5c8] ;  /* 0x0005c800011f7983 */ /* 0x0001680000300800 */
[----:B------:R1:W-:Y:S04]  /*d4b0*/  STL.64 [R1+0x18], R16 ;  /* 0x0000181001007387 */ /* 0x0003e80000100a00 */
[----:B-1----:R0:W5:Y:S04]  /*d4c0*/  LDL.LU.64 R16, [R1+0x5c0] ;  /* 0x0005c00001107983 */ /* 0x0021680000300a00 */
[----:B------:R-:W2:Y:S04]  /*d4d0*/  LDL.LU R49, [R1+0x5b8] ;  /* 0x0005b80001317983 */ /* 0x000ea80000300800 */
[----:B------:R1:W-:Y:S04]  /*d4e0*/  STL.64 [R1+0x20], R32 ;  /* 0x0000202001007387 */ /* 0x0003e80000100a00 */
[----:B-1----:R0:W5:Y:S04]  /*d4f0*/  LDL.LU.64 R32, [R1+0x5b0] ;  /* 0x0005b00001207983 */ /* 0x0021680000300a00 */
[----:B------:R-:W3:Y:S04]  /*d500*/  LDL.LU R46, [R1+0x5a8] ;  /* 0x0005a800012e7983 */ /* 0x000ee80000300800 */
[----:B------:R1:W-:Y:S04]  /*d510*/  STL.64 [R1+0x28], R18 ;  /* 0x0000281201007387 */ /* 0x0003e80000100a00 */
[----:B-1----:R0:W5:Y:S04]  /*d520*/  LDL.LU.64 R18, [R1+0x5a0] ;  /* 0x0005a00001127983 */ /* 0x0021680000300a00 */
[----:B------:R0:W5:Y:S04]  /*d530*/  LDL.LU R53, [R1+0x598] ;  /* 0x0005980001357983 */ /* 0x0001680000300800 */
[----:B------:R1:W-:Y:S04]  /*d540*/  STL.64 [R1+0x30], R34 ;  /* 0x0000302201007387 */ /* 0x0003e80000100a00 */
[----:B-1----:R0:W5:Y:S01]  /*d550*/  LDL.LU.64 R34, [R1+0x590] ;  /* 0x0005900001227983 */ /* 0x0021620000300a00 */
[----:B------:R-:W-:Y:S01]  /*d560*/  USHF.R.U32.HI UR7, URZ, 0x4, UR7 ;  /* 0x00000004ff077899 */ /* 0x000fe20008011607 */
[----:B------:R-:W-:Y:S01]  /*d570*/  SHF.R.S32.HI R0, RZ, 0x7, R0 ;  /* 0x00000007ff007819 */ /* 0x000fe20000011400 */
[----:B------:R-:W-:-:S02]  /*d580*/  USHF.R.U32.HI UR8, URZ, 0x4, UR8 ;  /* 0x00000004ff087899 */ /* 0x000fc40008011608 */
[----:B------:R-:W-:Y:S01]  /*d590*/  USGXT.U32 UR16, UR7, 0xe ;  /* 0x0000000e0710789a */ /* 0x000fe20008000000 */
[----:B------:R-:W-:Y:S01]  /*d5a0*/  VIMNMX R47, PT, PT, R0, 0x1, !PT ;  /* 0x00000001002f7848 */ /* 0x000fe20007fe0100 */
[----:B------:R-:W-:Y:S02]  /*d5b0*/  USGXT.U32 UR14, UR8, 0xe ;  /* 0x0000000e080e789a */ /* 0x000fe40008000000 */
[----:B------:R-:W-:Y:S02]  /*d5c0*/  UIADD3 UR24, UP1, UPT, UR16, 0x80, URZ ;  /* 0x0000008010187890 */ /* 0x000fe4000ff3e0ff */
[----:B------:R-:W-:Y:S01]  /*d5d0*/  UIADD3 UR26, UP2, UPT, UR14, 0x2, URZ ;  /* 0x000000020e1a7890 */ /* 0x000fe2000ff5e0ff */
[----:B------:R-:W-:Y:S01]  /*d5e0*/  VIADD R47, R47, 0xffffffff ;  /* 0xffffffff2f2f7836 */ /* 0x000fe20000000000 */
[----:B------:R-:W-:Y:S02]  /*d5f0*/  UIADD3.X UR25, UPT, UPT, UR4, 0x40004040, URZ, UP1, !UPT ;  /* 0x4000404004197890 */ /* 0x000fe40008ffe4ff */
[----:B------:R-:W-:Y:S01]  /*d600*/  UIADD3.X UR27, UPT, UPT, UR5, 0x40004040, URZ, UP2, !UPT ;  /* 0x40004040051b7890 */ /* 0x000fe200097fe4ff */
[----:B------:R-:W-:Y:S01]  /*d610*/  IMAD.SHL.U32 R0, R48, 0x80, RZ ;  /* 0x0000008030007824 */ /* 0x000fe200078e00ff */
[----:B------:R-:W-:Y:S01]  /*d620*/  ISETP.NE.U32.AND P3, PT, R47, RZ, PT ;  /* 0x000000ff2f00720c */ /* 0x000fe20003f65070 */
[----:B--2---:R-:W-:-:S02]  /*d630*/  IMAD.SHL.U32 R2, R49, 0x80, RZ ;  /* 0x0000008031027824 */ /* 0x004fc400078e00ff */
[----:B---3--:R-:W-:-:S05]  /*d640*/  VIADD R49, R46, 0x7f ;  /* 0x0000007f2e317836 */ /* 0x008fca0000000000 */
[----:B------:R-:W-:-:S13]  /*d650*/  ISETP.LT.OR P0, PT, R49, 0x80, P2 ;  /* 0x000000803100780c */ /* 0x000fda0001701670 */
[----:B0-----:R-:W-:Y:S05]  /*d660*/  @P0 BRA `(.L_x_6) ;  /* 0x0000000000d40947 */ /* 0x001fea0003800000 */
[----:B------:R-:W-:Y:S02]  /*d670*/  USHF.R.U32.HI UR18, URZ, 0x4, UR10 ;  /* 0x00000004ff127899 */ /* 0x000fe4000801160a */
[----:B------:R-:W-:Y:S02]  /*d680*/  UIADD3 UR7, UPT, UPT, UR10, 0x4000, URZ ;  /* 0x000040000a077890 */ /* 0x000fe4000fffe0ff */
[----:B------:R-:W-:Y:S02]  /*d690*/  USGXT.U32 UR18, UR18, 0xe ;  /* 0x0000000e1212789a */ /* 0x000fe40008000000 */
[----:B------:R-:W-:Y:S02]  /*d6a0*/  USHF.R.U32.HI UR7, URZ, 0x4, UR7 ;  /* 0x00000004ff077899 */ /* 0x000fe40008011607 */
[----:B------:R-:W-:Y:S02]  /*d6b0*/  UIADD3 UR38, UP1, UPT, UR18, 0x80, URZ ;  /* 0x0000008012267890 */ /* 0x000fe4000ff3e0ff */
[----:B------:R-:W-:Y:S01]  /*d6c0*/  USGXT.U32 UR20, UR7, 0xe ;  /* 0x0000000e0714789a */ /* 0x000fe20008000000 */
[----:B------:R-:W-:Y:S01]  /*d6d0*/  UMOV UR5, URZ ;  /* 0x000000ff00057c82 */ /* 0x000fe20008000000 */
[----:B------:R-:W-:Y:S01]  /*d6e0*/  UMOV UR8, URZ ;  /* 0x000000ff00087c82 */ /* 0x000fe20008000000 */
[----:B------:R-:W-:-:S02]  /*d6f0*/  UIADD3.X UR39, UPT, UPT, UR5, 0x40004040, URZ, UP1, !UPT ;  /* 0x4000404005277890 */ /* 0x000fc40008ffe4ff */
[----:B------:R-:W-:Y:S02]  /*d700*/  UIADD3 UR46, UP1, UPT, UR20, 0x2, URZ ;  /* 0x00000002142e7890 */ /* 0x000fe4000ff3e0ff */
[----:B------:R-:W-:Y:S02]  /*d710*/  UIADD3.64 UR48, UPT, UPT, UR38, 0x80, URZ ;  /* 0x0000008026307897 */ /* 0x000fe4000fffe0ff */
[----:B------:R-:W-:Y:S02]  /*d720*/  UIADD3.X UR47, UPT, UPT, UR8, 0x40004040, URZ, UP1, !UPT ;  /* 0x40004040082f7890 */ /* 0x000fe40008ffe4ff */
[----:B------:R-:W-:Y:S02]  /*d730*/  UIADD3.64 UR52, UPT, UPT, UR38, 0x100, URZ ;  /* 0x0000010026347897 */ /* 0x000fe4000fffe0ff */
[----:B------:R-:W-:Y:S02]  /*d740*/  UIADD3.64 UR50, UPT, UPT, UR46, 0x2, URZ ;  /* 0x000000022e327897 */ /* 0x000fe4000fffe0ff */
[----:B------:R-:W-:-:S02]  /*d750*/  UIADD3.64 UR54, UPT, UPT, UR46, 0x4, URZ ;  /* 0x000000042e367897 */ /* 0x000fc4000fffe0ff */
[----:B------:R-:W-:Y:S02]  /*d760*/  UIADD3.64 UR56, UPT, UPT, UR38, 0x180, URZ ;  /* 0x0000018026387897 */ /* 0x000fe4000fffe0ff */
[----:B------:R-:W-:Y:S02]  /*d770*/  UIADD3.64 UR58, UPT, UPT, UR46, 0x1fe, URZ ;  /* 0x000001fe2e3a7897 */ /* 0x000fe4000fffe0ff */
[----:B------:R-:W-:Y:S02]  /*d780*/  UIADD3.64 UR60, UPT, UPT, UR38, 0x200, URZ ;  /* 0x00000200263c7897 */ /* 0x000fe4000fffe0ff */
[----:B------:R-:W-:Y:S02]  /*d790*/  UIADD3.64 UR62, UPT, UPT, UR46, 0x200, URZ ;  /* 0x000002002e3e7897 */ /* 0x000fe4000fffe0ff */
[----:B------:R-:W-:Y:S02]  /*d7a0*/  UIADD3.64 UR64, UPT, UPT, UR38, 0x280, URZ ;  /* 0x0000028026407897 */ /* 0x000fe4000fffe0ff */
[----:B------:R-:W-:Y:S01]  /*d7b0*/  UIADD3.64 UR66, UPT, UPT, UR46, 0x202, URZ ;  /* 0x000002022e427897 */ /* 0x000fe2000fffe0ff */
[----:B------:R-:W-:Y:S01]  /*d7c0*/  UMOV UR32, 0x0 ;  /* 0x0000000000207882 */ /* 0x000fe20000000000 */
[----:B------:R-:W-:Y:S01]  /*d7d0*/  UMOV UR33, 0x4108010 ;  /* 0x0410801000217882 */ /* 0x000fe20000000000 */
[----:B------:R-:W-:Y:S01]  /*d7e0*/  UIADD3.64 UR68, UPT, UPT, UR38, 0x300, URZ ;  /* 0x0000030026447897 */ /* 0x000fe2000fffe0ff */
[----:B------:R-:W-:Y:S01]  /*d7f0*/  UMOV UR19, 0x40004040 ;  /* 0x4000404000137882 */ /* 0x000fe20000000000 */
[----:B------:R-:W-:Y:S01]  /*d800*/  UIADD3.64 UR70, UPT, UPT, UR46, 0x204, URZ ;  /* 0x000002042e467897 */ /* 0x000fe2000fffe0ff */
[----:B------:R-:W-:Y:S01]  /*d810*/  UMOV UR21, 0x40004040 ;  /* 0x4000404000157882 */ /* 0x000fe20000000000 */
[----:B------:R-:W-:Y:S01]  /*d820*/  UMOV UR30, 0x0 ;  /* 0x00000000001e7882 */ /* 0x000fe20000000000 */
[----:B------:R-:W-:Y:S01]  /*d830*/  UMOV UR31, 0x4108010 ;  /* 0x04108010001f7882 */ /* 0x000fe20000000000 */
[----:B------:R-:W-:Y:S01]  /*d840*/  UMOV UR28, 0x0 ;  /* 0x00000000001c7882 */ /* 0x000fe20000000000 */
[----:B------:R-:W-:Y:S01]  /*d850*/  UMOV UR29, 0x4108010 ;  /* 0x04108010001d7882 */ /* 0x000fe20000000000 */
[----:B------:R0:W-:Y:S01]  /*d860*/  UTCHMMA gdesc[UR18], gdesc[UR20], tmem[UR9], tmem[UR32], idesc[UR33], !UPT ;  /* 0x00ff2014120075ea */ /* 0x0001e2000f800009 */
[----:B------:R-:W-:Y:S01]  /*d870*/  UMOV UR36, 0x0 ;  /* 0x0000000000247882 */ /* 0x000fe20000000000 */
[----:B------:R-:W-:Y:S01]  /*d880*/  UMOV UR37, 0x4108010 ;  /* 0x0410801000257882 */ /* 0x000fe20000000000 */
[----:B------:R0:W-:Y:S01]  /*d890*/  UTCHMMA gdesc[UR38], gdesc[UR46], tmem[UR9], tmem[UR30], idesc[UR31], UPT ;  /* 0x00ff1e2e260075ea */ /* 0x0001e2000b800009 */
        /* <DEDUP_REMOVED lines=8> */
[----:B------:R-:W-:Y:S01]  /*d920*/  UMOV UR7, URZ ;  /* 0x000000ff00077c82 */ /* 0x000fe20008000000 */
[----:B------:R0:W-:Y:S01]  /*d930*/  UTCHMMA gdesc[UR56], gdesc[UR58], tmem[UR9], tmem[UR34], idesc[UR35], UPT ;  /* 0x00ff223a380075ea */ /* 0x0001e2000b800009 */
[----:B------:R-:W-:Y:S01]  /*d940*/  UMOV UR44, 0x0 ;  /* 0x00000000002c7882 */ /* 0x000fe20000000000 */
[----:B------:R-:W-:Y:S01]  /*d950*/  UMOV UR45, 0x4108010 ;  /* 0x04108010002d7882 */ /* 0x000fe20000000000 */
[----:B------:R0:W-:Y:S01]  /*d960*/  UTCHMMA gdesc[UR60], gdesc[UR62], tmem[UR9], tmem[UR42], idesc[UR43], UPT ;  /* 0x00ff2a3e3c0075ea */ /* 0x0001e2000b800009 */
[----:B------:R-:W-:Y:S01]  /*d970*/  UMOV UR6, UR6 ;  /* 0x0000000600067c82 */ /* 0x000fe20008000000 */
[----:B------:R0:W-:Y:S01]  /*d980*/  UTCHMMA gdesc[UR64], gdesc[UR66], tmem[UR9], tmem[UR40], idesc[UR41], UPT ;  /* 0x00ff2842400075ea */ /* 0x0001e2000b800009 */
[----:B------:R0:W-:Y:S01]  /*d990*/  UTCHMMA gdesc[UR68], gdesc[UR70], tmem[UR9], tmem[UR44], idesc[UR45], UPT ;  /* 0x00ff2c46440075ea */ /* 0x0001e2000b800009 */
[----:B------:R0:W-:Y:S01]  /*d9a0*/  UTCBAR [UR6], URZ ;  /* 0x000000ff060073e9 */ /* 0x0001e200080000ff */
[----:B------:R-:W-:Y:S01]  /*d9b0*/  NOP ;  /* 0x0000000000007918 */ /* 0x000fe20000000000 */
.L_x_6:
[----:B------:R-:W-:Y:S05]  /*d9c0*/  @!P3 BRA `(.L_x_7) ;  /* 0x00000070009cb947 */ /* 0x000fea0003800000 */
[----:B------:R-:W-:Y:S01]  /*d9d0*/  VIADD R46, R46, 0xffffff80 ;  /* 0xffffff802e2e7836 */ /* 0x000fe20000000000 */
[----:B------:R1:W-:Y:S01]  /*d9e0*/  STL [R1+0x440], R47 ;  /* 0x0004402f01007387 */ /* 0x0003e20000100800 */
[----:B0-----:R-:W-:Y:S02]  /*d9f0*/  UIADD3.64 UR20, UPT, UPT, UR24, 0x80, URZ ;  /* 0x0000008018147897 */ /* 0x001fe4000fffe0ff */
[----:B------:R-:W-:Y:S01]  /*da00*/  UIADD3.64 UR28, UPT, UPT, UR26, 0x2, URZ ;  /* 0x000000021a1c7897 */ /* 0x000fe2000fffe0ff */
[----:B------:R-:W-:Y:S01]  /*da10*/  R2UR UR13, R46 ;  /* 0x000000002e0d72ca */ /* 0x000fe200000e0000 */
[----:B------:R-:W-:Y:S01]  /*da20*/  STL.64 [R1+0x338], R50 ;  /* 0x0003383201007387 */ /* 0x000fe20000100a00 */
[----:B------:R-:W-:Y:S02]  /*da30*/  UIADD3.64 UR30, UPT, UPT, UR24, 0x100, URZ ;  /* 0x00000100181e7897 */ /* 0x000fe4000fffe0ff */
[----:B------:R-:W-:Y:S01]  /*da40*/  UIADD3.64 UR32, UPT, UPT, UR26, 0x4, URZ ;  /* 0x000000041a207897 */ /* 0x000fe2000fffe0ff */
[----:B-1----:R-:W2:Y:S01]  /*da50*/  LDL.LU.64 R46, [R1] ;  /* 0x00000000012e7983 */ /* 0x002ea20000300a00 */
[----:B------:R-:W-:-:S02]  /*da60*/  UIADD3.64 UR34, UPT, UPT, UR24, 0x180, URZ ;  /* 0x0000018018227897 */ /* 0x000fc4000fffe0ff */
[----:B------:R-:W-:Y:S01]  /*da70*/  UIADD3.64 UR36, UPT, UPT, UR26, 0x1fe, URZ ;  /* 0x000001fe1a247897 */ /* 0x000fe2000fffe0ff */
[----:B------:R-:W3:Y:S01]  /*da80*/  LDL.LU.64 R48, [R1+0x8] ;  /* 0x0000080001307983 */ /* 0x000ee20000300a00 */
[----:B------:R-:W-:Y:S02]  /*da90*/  UIADD3.64 UR38, UPT, UPT, UR24, 0x200, URZ ;  /* 0x0000020018267897 */ /* 0x000fe4000fffe0ff */
[----:B------:R-:W-:Y:S02]  /*daa0*/  UIADD3.64 UR40, UPT, UPT, UR26, 0x200, URZ ;  /* 0x000002001a287897 */ /* 0x000fe4000fffe0ff */
[----:B------:R-:W-:Y:S02]  /*dab0*/  UIADD3.64 UR42, UPT, UPT, UR24, 0x280, URZ ;  /* 0x00000280182a7897 */ /* 0x000fe4000fffe0ff */
[----:B------:R-:W-:Y:S02]  /*dac0*/  UIADD3.64 UR44, UPT, UPT, UR26, 0x202, URZ ;  /* 0x000002021a2c7897 */ /* 0x000fe4000fffe0ff */
[----:B------:R-:W-:-:S02]  /*dad0*/  UIADD3.64 UR46, UPT, UPT, UR24, 0x300, URZ ;  /* 0x00000300182e7897 */ /* 0x000fc4000fffe0ff */
[----:B------:R-:W-:Y:S01]  /*dae0*/  UIADD3.64 UR48, UPT, UPT, UR26, 0x204, URZ ;  /* 0x000002041a307897 */ /* 0x000fe2000fffe0ff */
[----:B--2---:R0:W-:Y:S04]  /*daf0*/  STL.64 [R1+0x328], R46 ;  /* 0x0003282e01007387 */ /* 0x0041e80000100a00 */
[----:B0-----:R-:W2:Y:S04]  /*db00*/  LDL.LU.64 R46, [R1+0x10] ;  /* 0x00001000012e7983 */ /* 0x001ea80000300a00 */
[----:B---3--:R0:W-:Y:S04]  /*db10*/  STL.64 [R1+0x318], R48 ;  /* 0x0003183001007387 */ /* 0x0081e80000100a00 */
[----:B0-----:R-:W3:Y:S04]  /*db20*/  LDL.LU.64 R48, [R1+0x18] ;  /* 0x0000180001307983 */ /* 0x001ee80000300a00 */
        /* <DEDUP_REMOVED lines=105> */
[----:B0-----:R0:W5:Y:S04]  /*e1c0*/  LDL.LU.64 R46, [R1+0x420] ;  /* 0x00042000012e7983 */ /* 0x0011680000300a00 */
[----:B---3--:R1:W-:Y:S04]  /*e1d0*/  STL.64 [R1], R48 ;  /* 0x0000003001007387 */ /* 0x0083e80000100a00 */
[----:B-1----:R0:W5:Y:S04]  /*e1e0*/  LDL.LU.64 R48, [R1+0x430] ;  /* 0x0004300001307983 */ /* 0x0021680000300a00 */
[----:B------:R0:W5:Y:S01]  /*e1f0*/  LDL.LU.64 R50, [R1+0x428] ;  /* 0x0004280001327983 */ /* 0x0001620000300a00 */
[----:B------:R-:W-:Y:S01]  /*e200*/  UMOV UR8, 0x1 ;  /* 0x0000000100087882 */ /* 0x000fe20000000000 */
[----:B------:R-:W-:-:S05]  /*e210*/  UMOV UR5, URZ ;  /* 0x000000ff00057c82 */ /* 0x000fca0008000000 */
.L_x_10:
[----:B-1---5:R1:W-:Y:S01]  /*e220*/  STL [R1+0x594], R3 ;  /* 0x0005940301007387 */ /* 0x0223e20000100800 */
[----:B------:R-:W-:-:S03]  /*e230*/  USHF.L.U32 UR4, UR4, 0x1f, URZ ;  /* 0x0000001f04047899 */ /* 0x000fc600080006ff */
[----:B------:R2:W-:Y:S03]  /*e240*/  STL [R1+0x590], R2 ;  /* 0x0005900201007387 */ /* 0x0005e60000100800 */
[----:B-1----:R-:W-:Y:S01]  /*e250*/  IMAD.U32 R3, RZ, RZ, UR4 ;  /* 0x00000004ff037e24 */ /* 0x002fe2000f8e00ff */
[----:B--2---:R-:W1:Y:S03]  /*e260*/  S2R R2, SR_TID.X ;  /* 0x0000000000027919 */ /* 0x004e660000002100 */
[----:B------:R2:W3:Y:S01]  /*e270*/  SYNCS.PHASECHK.TRANS64.TRYWAIT P0, [UR12], R3 ;  /* 0x00000003ff0075a7 */ /* 0x0004e2000800110c */
[----:B------:R2:W-:Y:S04]  /*e280*/  STL [R1+0x340], R3 ;  /* 0x0003400301007387 */ /* 0x0005e80000100800 */
[----:B--2---:R2:W5:Y:S01]  /*e290*/  LDL.LU R3, [R1+0x594] ;  /* 0x0005940001037983 */ /* 0x0045620000300800 */
[----:B-1----:R-:W-:-:S04]  /*e2a0*/  SHF.R.U32.HI R2, RZ, 0x6, R2 ;  /* 0x00000006ff027819 */ /* 0x002fc80000011602 */
[----:B------:R-:W-:-:S04]  /*e2b0*/  SGXT.U32 R2, R2, 0x1 ;  /* 0x000000010202781a */ /* 0x000fc80000000000 */
[----:B------:R-:W-:Y:S02]  /*e2c0*/  ISETP.GE.AND P3, PT, R2, UR13, PT ;  /* 0x0000000d02007c0c */ /* 0x000fe4000bf66270 */
[----:B------:R2:W5:Y:S01]  /*e2d0*/  LDL.LU R2, [R1+0x590] ;  /* 0x0005900001027983 */ /* 0x0005620000300800 */
[----:B------:R-:W-:Y:S01]  /*e2e0*/  IMAD.WIDE R48, R0, 0x2, R48 ;  /* 0x0000000200307825 */ /* 0x000fe200078e0230 */
[----:B---3--:R-:W-:Y:S09]  /*e2f0*/  @!P0 BRA `(.L_x_8) ;  /* 0x0000007c003c8947 */ /* 0x008ff20003800000 */
.L_x_16:
[----:B------:R1:W-:Y:S04]  /*e300*/  STL.64 [R1+0x9e8], R48 ;  /* 0x0009e83001007387 */ /* 0x0003e80000100a00 */
[----:B-1----:R-:W3:Y:S04]  /*e310*/  LDL.LU.64 R48, [R1+0x18] ;  /* 0x0000180001307983 */ /* 0x002ee80000300a00 */
[----:B------:R-:W-:Y:S04]  /*e320*/  STL [R1+0x9b4], R50 ;  /* 0x0009b43201007387 */ /* 0x000fe80000100800 */
[----:B------:R-:W-:Y:S04]  /*e330*/  STL [R1+0x9d8], R50 ;  /* 0x0009d83201007387 */ /* 0x000fe80000100800 */
[----:B------:R1:W-:Y:S04]  /*e340*/  STL [R1+0x9b0], R51 ;  /* 0x0009b03301007387 */ /* 0x0003e80000100800 */
[----:B-1----:R-:W4:Y:S04]  /*e350*/  LDL.LU.64 R50, [R1+0x10] ;  /* 0x0000100001327983 */ /* 0x002f280000300a00 */
[----:B------:R-:W-:Y:S04]  /*e360*/  STL [R1+0x97c], R52 ;  /* 0x00097c3401007387 */ /* 0x000fe80000100800 */
[----:B------:R-:W-:Y:S04]  /*e370*/  STL [R1+0x9c0], R52 ;  /* 0x0009c03401007387 */ /* 0x000fe80000100800 */
[----:B------:R-:W-:Y:S04]  /*e380*/  STL [R1+0x954], R6 ;  /* 0x0009540601007387 */ /* 0x000fe80000100800 */
[----:B------:R-:W-:Y:S04]  /*e390*/  STL [R1+0x950], R7 ;  /* 0x0009500701007387 */ /* 0x000fe80000100800 */
[----:B------:R1:W-:Y:S04]  /*e3a0*/  STL.64 [R1+0xa30], R6 ;  /* 0x000a300601007387 */ /* 0x0003e80000100a00 */
[----:B-12---:R-:W2:Y:S04]  /*e3b0*/  LDL.LU.64 R6, [R1] ;  /* 0x0000000001067983 */ /* 0x006ea80000300a00 */
[----:B-----5:R-:W-:Y:S04]  /*e3c0*/  STL [R1+0x94c], R2 ;  /* 0x00094c0201007387 */ /* 0x020fe80000100800 */
[----:B------:R-:W-:Y:S04]  /*e3d0*/  STL [R1+0x948], R8 ;  /* 0x0009480801007387 */ /* 0x000fe80000100800 */
[----:B------:R-:W-:Y:S04]  /*e3e0*/  STL [R1+0xad8], R8 ;  /* 0x000ad80801007387 */ /* 0x000fe80000100800 */
[----:B------:R-:W-:Y:S04]  /*e3f0*/  STL [R1+0x944], R9 ;  /* 0x0009440901007387 */ /* 0x000fe80000100800 */
[----:B------:R1:W-:Y:S04]  /*e400*/  STL [R1+0xb88], R9 ;  /* 0x000b880901007387 */ /* 0x0003e80000100800 */
[----:B-1----:R-:W2:Y:S04]  /*e410*/  LDL.LU.64 R8, [R1+0x58] ;  /* 0x0000580001087983 */ /* 0x002ea80000300a00 */
[----:B------:R-:W-:Y:S04]  /*e420*/  STL [R1+0x940], R10 ;  /* 0x0009400a01007387 */ /* 0x000fe80000100800 */
        /* <DEDUP_REMOVED lines=8> */
[----:B------:R-:W-:Y:S04]  /*e4b0*/  STL.64 [R1+0xac8], R14 ;  /* 0x000ac80e01007387 */ /* 0x000fe80000100a00 */
        /* <DEDUP_REMOVED lines=11> */
[----:B------:R1:W-:Y:S04]  /*e570*/  STL.64 [R1+0xa08], R22 ;  /* 0x000a081601007387 */ /* 0x0003e80000100a00 */
[----:B-1----:R-:W3:Y:S04]  /*e580*/  LDL.LU.64 R22, [R1+0x40] ;  /* 0x0000400001167983 */ /* 0x002ee80000300a00 */
        /* <DEDUP_REMOVED lines=38> */
[----:B------:R1:W-:Y:S01]  /*e7f0*/  STL.64 [R1+0x9f8], R4 ;  /* 0x0009f80401007387 */ /* 0x0003e20000100a00 */
[----:B------:R-:W-:-:S03]  /*e800*/  IMAD.WIDE R46, R0, 0x2, R46 ;  /* 0x00000002002e7825 */ /* 0x000fc600078e022e */
        /* <DEDUP_REMOVED lines=8> */
[----:B------:R1:W-:Y:S04]  /*e890*/  STL.64 [R1+0xa00], R46 ;  /* 0x000a002e01007387 */ /* 0x0003e80000100a00 */
[----:B-1----:R-:W3:Y:S01]  /*e8a0*/  LDL.LU.64 R46, [R1+0x20] ;  /* 0x00002000012e7983 */ /* 0x002ee20000300a00 */
[----:B--2---:R-:W-:-:S03]  /*e8b0*/  IMAD.WIDE R6, R0, 0x2, R6 ;  /* 0x0000000200067825 */ /* 0x004fc600078e0206 */
[----:B------:R-:W2:Y:S01]  /*e8c0*/  LDL.LU.64 R20, [R1+0xb0] ;  /* 0x0000b00001147983 */ /* 0x000ea20000300a00 */
[----:B----4-:R-:W-:-:S03]  /*e8d0*/  IMAD.WIDE R50, R0, 0x2, R50 ;  /* 0x0000000200327825 */ /* 0x010fc600078e0232 */
[----:B------:R-:W4:Y:S01]  /*e8e0*/  LDL.LU.64 R36, [R1+0xa8] ;  /* 0x0000a80001247983 */ /* 0x000f220000300a00 */
[----:B---3--:R-:W-:-:S03]  /*e8f0*/  IMAD.WIDE R48, R0, 0x2, R48 ;  /* 0x0000000200307825 */ /* 0x008fc600078e0230 */
[----:B------:R1:W-:Y:S04]  /*e900*/  STL.64 [R1], R6 ;  /* 0x0000000601007387 */ /* 0x0003e80000100a00 */
[----:B-1----:R-:W3:Y:S04]  /*e910*/  LDL.LU.64 R6, [R1+0x90] ;  /* 0x0000900001067983 */ /* 0x002ee80000300a00 */
[----:B------:R-:W-:Y:S04]  /*e920*/  STL.64 [R1+0x10], R50 ;  /* 0x0000103201007387 */ /* 0x000fe80000100a00 */
[----:B------:R1:W-:Y:S04]  /*e930*/  STL.64 [R1+0xa10], R50 ;  /* 0x000a103201007387 */ /* 0x0003e80000100a00 */
[----:B-1----:R-:W2:Y:S04]  /*e940*/  LDL.LU.64 R50, [R1+0x60] ;  /* 0x0000600001327983 */ /* 0x002ea80000300a00 */
[----:B------:R-:W-:Y:S04]  /*e950*/  STL.64 [R1+0x18], R48 ;  /* 0x0000183001007387 */ /* 0x000fe80000100a00 */
[----:B------:R1:W-:Y:S01]  /*e960*/  STL.64 [R1+0xa18], R48 ;  /* 0x000a183001007387 */ /* 0x0003e20000100a00 */
[----:B------:R-:W-:-:S03]  /*e970*/  IMAD.WIDE R8, R0, 0x2, R8 ;  /* 0x0000000200087825 */ /* 0x000fc600078e0208 */
[----:B-1----:R-:W2:Y:S01]  /*e980*/  LDL.LU.64 R48, [R1+0x70] ;  /* 0x0000700001307983 */ /* 0x002ea20000300a00 */
[----:B------:R-:W-:-:S04]  /*e990*/  IMAD.WIDE R38, R0, 0x2, R38 ;  /* 0x0000000200267825 */ /* 0x000fc800078e0226 */
[----:B------:R-:W-:-:S05]  /*e9a0*/  IMAD.WIDE R46, R0, 0x2, R46 ;  /* 0x00000002002e7825 */ /* 0x000fca00078e022e */
[----:B------:R-:W-:Y:S04]  /*e9b0*/  STL.64 [R1+0x20], R46 ;  /* 0x0000202e01007387 */ /* 0x000fe80000100a00 */
[----:B------:R1:W-:Y:S04]  /*e9c0*/  STL.64 [R1+0xa20], R46 ;  /* 0x000a202e01007387 */ /* 0x0003e80000100a00 */
[----:B-1----:R-:W4:Y:S04]  /*e9d0*/  LDL.LU.64 R46, [R1+0x78] ;  /* 0x00007800012e7983 */ /* 0x002f280000300a00 */
[----:B------:R-:W-:Y:S04]  /*e9e0*/  STL.64 [R1+0x38], R38 ;  /* 0x0000382601007387 */ /* 0x000fe80000100a00 */
[----:B------:R1:W-:Y:S04]  /*e9f0*/  STL.64 [R1+0xa28], R38 ;  /* 0x000a282601007387 */ /* 0x0003e80000100a00 */
[----:B-1----:R-:W4:Y:S04]  /*ea00*/  LDL.LU.64 R38, [R1+0x80] ;  /* 0x0000800001267983 */ /* 0x002f280000300a00 */
[----:B------:R1:W-:Y:S04]  /*ea10*/  STL.64 [R1+0x58], R8 ;  /* 0x0000580801007387 */ /* 0x0003e80000100a00 */
[----:B-1----:R-:W4:Y:S01]  /*ea20*/  LDL.LU.64 R8, [R1+0xc8] ;  /* 0x0000c80001087983 */ /* 0x002f220000300a00 */
[----:B------:R-:W-:-:S03]  /*ea30*/  IMAD.WIDE R22, R0, 0x2, R22 ;  /* 0x0000000200167825 */ /* 0x000fc600078e0216 */
[----:B------:R-:W4:Y:S01]  /*ea40*/  LDL.LU.64 R18, [R1+0xf0] ;  /* 0x0000f00001127983 */ /* 0x000f220000300a00 */
[----:B------:R-:W-:-:S03]  /*ea50*/  IMAD.WIDE R4, R0, 0x2, R4 ;  /* 0x0000000200047825 */ /* 0x000fc600078e0204 */
[----:B------:R-:W4:Y:S01]  /*ea60*/  LDL.LU.64 R52, [R1+0xe8] ;  /* 0x0000e80001347983 */ /* 0x000f220000300a00 */
[----:B--2---:R-:W-:-:S03]  /*ea70*/  IMAD.WIDE R50, R0, 0x2, R50 ;  /* 0x0000000200327825 */ /* 0x004fc600078e0232 */
[----:B------:R-:W2:Y:S04]  /*ea80*/  LDL.LU.64 R34, [R1+0xe0] ;  /* 0x0000e00001227983 */ /* 0x000ea80000300a00 */
[----:B------:R-:W2:Y:S04]  /*ea90*/  LDL.LU.64 R2, [R1+0xc0] ;  /* 0x0000c00001027983 */ /* 0x000ea80000300a00 */
[----:B------:R-:W-:Y:S01]  /*eaa0*/  STL.64 [R1+0x40], R22 ;  /* 0x0000401601007387 */ /* 0x000fe20000100a00 */
[----:B------:R-:W-:-:S03]  /*eab0*/  IMAD.WIDE R48, R0, 0x2, R48 ;  /* 0x0000000200307825 */ /* 0x000fc600078e0230 */
[----:B------:R1:W-:Y:S01]  /*eac0*/  STL.64 [R1+0xa50], R22 ;  /* 0x000a501601007387 */ /* 0x0003e20000100a00 */
[----:B---3--:R-:W-:-:S03]  /*ead0*/  IMAD.WIDE R6, R0, 0x2, R6 ;  /* 0x0000000200067825 */ /* 0x008fc600078e0206 */
[----:B-1----:R-:W3:Y:S04]  /*eae0*/  LDL.LU.64 R22, [R1+0xd0] ;  /* 0x0000d00001167983 */ /* 0x002ee80000300a00 */
[----:B------:R-:W-:Y:S04]  /*eaf0*/  STL.64 [R1+0x50], R4 ;  /* 0x0000500401007387 */ /* 0x000fe80000100a00 */
[----:B------:R1:W-:Y:S01]  /*eb00*/  STL.64 [R1+0xa70], R4 ;  /* 0x000a700401007387 */ /* 0x0003e20000100a00 */
[----:B----4-:R-:W-:-:S03]  /*eb10*/  IMAD.WIDE R36, R0, 0x2, R36 ;  /* 0x0000000200247825 */ /* 0x010fc600078e0224 */
[----:B-1----:R-:W4:Y:S04]  /*eb20*/  LDL.LU.64 R4, [R1+0x100] ;  /* 0x0001000001047983 */ /* 0x002f280000300a00 */
[----:B------:R-:W-:Y:S04]  /*eb30*/  STL.64 [R1+0x60], R50 ;  /* 0x0000603201007387 */ /* 0x000fe80000100a00 */
[----:B------:R1:W-:Y:S01]  /*eb40*/  STL.64 [R1+0xa78], R50 ;  /* 0x000a783201007387 */ /* 0x0003e20000100a00 */
[----:B------:R-:W-:-:S03]  /*eb50*/  IMAD.WIDE R20, R0, 0x2, R20 ;  /* 0x0000000200147825 */ /* 0x000fc600078e0214 */
[----:B-1----:R-:W2:Y:S04]  /*eb60*/  LDL.LU.64 R50, [R1+0x108] ;  /* 0x0001080001327983 */ /* 0x002ea80000300a00 */
[----:B------:R-:W-:Y:S04]  /*eb70*/  STL.64 [R1+0x70], R48 ;  /* 0x0000703001007387 */ /* 0x000fe80000100a00 */
[----:B------:R1:W-:Y:S04]  /*eb80*/  STL.64 [R1+0xa80], R48 ;  /* 0x000a803001007387 */ /* 0x0003e80000100a00 */
[----:B-1----:R-:W4:Y:S01]  /*eb90*/  LDL.LU.64 R48, [R1+0x110] ;  /* 0x0001100001307983 */ /* 0x002f220000300a00 */
[----:B------:R-:W-:-:S05]  /*eba0*/  IMAD.WIDE R46, R0, 0x2, R46 ;  /* 0x00000002002e7825 */ /* 0x000fca00078e022e */
[----:B------:R-:W-:Y:S04]  /*ebb0*/  STL.64 [R1+0x78], R46 ;  /* 0x0000782e01007387 */ /* 0x000fe80000100a00 */
[----:B------:R1:W-:Y:S01]  /*ebc0*/  STL.64 [R1+0xa88], R46 ;  /* 0x000a882e01007387 */ /* 0x0003e20000100a00 */
[----:B------:R-:W-:-:S03]  /*ebd0*/  IMAD.WIDE R38, R0, 0x2, R38 ;  /* 0x0000000200267825 */ /* 0x000fc600078e0226 */
[----:B-1----:R-:W4:Y:S04]  /*ebe0*/  LDL.LU.64 R46, [R1+0x120] ;  /* 0x00012000012e7983 */ /* 0x002f280000300a00 */
[----:B------:R-:W-:Y:S04]  /*ebf0*/  STL.64 [R1+0x80], R38 ;  /* 0x0000802601007387 */ /* 0x000fe80000100a00 */
[----:B------:R-:W-:Y:S04]  /*ec00*/  STL.64 [R1+0xaa0], R38 ;  /* 0x000aa02601007387 */ /* 0x000fe80000100a00 */
[----:B------:R-:W-:Y:S04]  /*ec10*/  STL.64 [R1+0x90], R6 ;  /* 0x0000900601007387 */ /* 0x000fe80000100a00 */
[----:B------:R-:W-:Y:S01]  /*ec20*/  STL.64 [R1+0xaa8], R6 ;  /* 0x000aa80601007387 */ /* 0x000fe20000100a00 */
[----:B------:R-:W-:-:S03]  /*ec30*/  IMAD.WIDE R8, R0, 0x2, R8 ;  /* 0x0000000200087825 */ /* 0x000fc600078e0208 */
[----:B------:R-:W-:Y:S04]  /*ec40*/  STL.64 [R1+0xa8], R36 ;  /* 0x0000a82401007387 */ /* 0x000fe80000100a00 */
[----:B------:R-:W-:Y:S04]  /*ec50*/  STL.64 [R1+0xab0], R36 ;  /* 0x000ab02401007387 */ /* 0x000fe80000100a00 */
[----:B------:R-:W-:Y:S04]  /*ec60*/  STL.64 [R1+0xb0], R20 ;  /* 0x0000b01401007387 */ /* 0x000fe80000100a00 */
[----:B------:R1:W-:Y:S04]  /*ec70*/  STL.64 [R1+0xac0], R20 ;  /* 0x000ac01401007387 */ /* 0x0003e80000100a00 */
[----:B------:R-:W4:Y:S04]  /*ec80*/  LDL.LU.64 R40, [R1+0x320] ;  /* 0x0003200001287983 */ /* 0x000f280000300a00 */
[----:B------:R-:W4:Y:S04]  /*ec90*/  LDL.LU.64 R26, [R1+0x338] ;  /* 0x00033800011a7983 */ /* 0x000f280000300a00 */
[----:B------:R-:W4:Y:S04]  /*eca0*/  LDL.LU.64 R42, [R1+0x328] ;  /* 0x00032800012a7983 */ /* 0x000f280000300a00 */
[----:B------:R-:W-:Y:S04]  /*ecb0*/  STL.64 [R1+0xc8], R8 ;  /* 0x0000c80801007387 */ /* 0x000fe80000100a00 */
[----:B------:R-:W4:Y:S04]  /*ecc0*/  LDL.LU.64 R12, [R1+0x2d8] ;  /* 0x0002d800010c7983 */ /* 0x000f280000300a00 */
[----:B------:R-:W4:Y:S04]  /*ecd0*/  LDL.LU.64 R28, [R1+0x2b8] ;  /* 0x0002b800011c7983 */ /* 0x000f280000300a00 */
[----:B------:R-:W4:Y:S04]  /*ece0*/  LDL.LU.64 R44, [R1+0x188] ;  /* 0x00018800012c7983 */ /* 0x000f280000300a00 */
[----:B------:R-:W4:Y:S04]  /*ecf0*/  LDL.LU.64 R14, [R1+0x168] ;  /* 0x00016800010e7983 */ /* 0x000f280000300a00 */
[----:B-1----:R-:W4:Y:S04]  /*ed00*/  LDL.LU.64 R20, [R1+0x160] ;  /* 0x0001600001147983 */ /* 0x002f280000300a00 */
[----:B------:R-:W4:Y:S04]  /*ed10*/  LDL.LU.64 R30, [R1+0x158] ;  /* 0x00015800011e7983 */ /* 0x000f280000300a00 */
[----:B------:R-:W4:Y:S04]  /*ed20*/  LDL.LU.64 R36, [R1+0x150] ;  /* 0x0001500001247983 */ /* 0x000f280000300a00 */
[----:B------:R-:W4:Y:S04]  /*ed30*/  LDL.LU.64 R6, [R1+0x148] ;  /* 0x0001480001067983 */ /* 0x000f280000300a00 */
[----:B------:R-:W4:Y:S04]  /*ed40*/  LDL.LU.64 R38, [R1+0x140] ;  /* 0x0001400001267983 */ /* 0x000f280000300a00 */
[----:B------:R-:W4:Y:S04]  /*ed50*/  LDL.LU.64 R32, [R1+0x130] ;  /* 0x0001300001207983 */ /* 0x000f280000300a00 */
[----:B------:R-:W4:Y:S01]  /*ed60*/  LDL.LU.64 R16, [R1+0x128] ;  /* 0x0001280001107983 */ /* 0x000f220000300a00 */
[----:B--2---:R-:W-:-:S04]  /*ed70*/  IMAD.WIDE R2, R0, 0x2, R2 ;  /* 0x0000000200027825 */ /* 0x004fc800078e0202 */
[C---:B---3--:R-:W-:Y:S01]  /*ed80*/  IMAD.WIDE R22, R0.reuse, 0x2, R22 ;  /* 0x0000000200167825 */ /* 0x048fe200078e0216 */
[----:B------:R-:W-:Y:S03]  /*ed90*/  STL.64 [R1+0xc0], R2 ;  /* 0x0000c00201007387 */ /* 0x000fe60000100a00 */
[C---:B------:R-:W-:Y:S01]  /*eda0*/  IMAD.WIDE R34, R0.reuse, 0x2, R34 ;  /* 0x0000000200227825 */ /* 0x040fe200078e0222 */
[----:B------:R1:W-:Y:S03]  /*edb0*/  STL.64 [R1+0xad0], R2 ;  /* 0x000ad00201007387 */ /* 0x0003e60000100a00 */
[----:B------:R-:W-:-:S04]  /*edc0*/  IMAD.WIDE R52, R0, 0x2, R52 ;  /* 0x0000000200347825 */ /* 0x000fc800078e0234 */
[C---:B------:R-:W-:Y:S01]  /*edd0*/  IMAD.WIDE R18, R0.reuse, 0x2, R18 ;  /* 0x0000000200127825 */ /* 0x040fe200078e0212 */
[----:B-1----:R-:W2:Y:S04]  /*ede0*/  LDL.LU.64 R2, [R1+0x170] ;  /* 0x0001700001027983 */ /* 0x002ea80000300a00 */
[----:B------:R-:W-:Y:S04]  /*edf0*/  STL.64 [R1+0xd0], R22 ;  /* 0x0000d01601007387 */ /* 0x000fe80000100a00 */
[----:B------:R1:W-:Y:S01]  /*ee00*/  STL.64 [R1+0xae0], R22 ;  /* 0x000ae01601007387 */ /* 0x0003e20000100a00 */
[----:B----4-:R-:W-:-:S03]  /*ee10*/  IMAD.WIDE R4, R0, 0x2, R4 ;  /* 0x0000000200047825 */ /* 0x010fc600078e0204 */
[----:B-1----:R-:W3:Y:S04]  /*ee20*/  LDL.LU.64 R22, [R1+0x178] ;  /* 0x0001780001167983 */ /* 0x002ee80000300a00 */
[----:B------:R-:W-:Y:S04]  /*ee30*/  STL.64 [R1+0xe0], R34 ;  /* 0x0000e02201007387 */ /* 0x000fe80000100a00 */
[----:B------:R1:W-:Y:S01]  /*ee40*/  STL.64 [R1+0xaf0], R34 ;  /* 0x000af02201007387 */ /* 0x0003e20000100a00 */
[----:B------:R-:W-:-:S03]  /*ee50*/  IMAD.WIDE R50, R0, 0x2, R50 ;  /* 0x0000000200327825 */ /* 0x000fc600078e0232 */
[----:B-1----:R-:W4:Y:S04]  /*ee60*/  LDL.LU.64 R34, [R1+0x180] ;  /* 0x0001800001227983 */ /* 0x002f280000300a00 */
[----:B------:R-:W-:Y:S04]  /*ee70*/  STL.64 [R1+0xe8], R52 ;  /* 0x0000e83401007387 */ /* 0x000fe80000100a00 */
[----:B------:R1:W-:Y:S01]  /*ee80*/  STL.64 [R1+0xb10], R52 ;  /* 0x000b103401007387 */ /* 0x0003e20000100a00 */
[----:B------:R-:W-:-:S03]  /*ee90*/  IMAD.WIDE R48, R0, 0x2, R48 ;  /* 0x0000000200307825 */ /* 0x000fc600078e0230 */
[----:B-1----:R-:W2:Y:S04]  /*eea0*/  LDL.LU.64 R52, [R1+0x2c8] ;  /* 0x0002c80001347983 */ /* 0x002ea80000300a00 */
[----:B------:R-:W-:Y:S04]  /*eeb0*/  STL.64 [R1+0xf0], R18 ;  /* 0x0000f01201007387 */ /* 0x000fe80000100a00 */
[----:B------:R1:W-:Y:S04]  /*eec0*/  STL.64 [R1+0xb20], R18 ;  /* 0x000b201201007387 */ /* 0x0003e80000100a00 */
[----:B-1----:R-:W2:Y:S04]  /*eed0*/  LDL.LU.64 R18, [R1+0x2e8] ;  /* 0x0002e80001127983 */ /* 0x002ea80000300a00 */
[----:B------:R-:W-:Y:S04]  /*eee0*/  STL.64 [R1+0x100], R4 ;  /* 0x0001000401007387 */ /* 0x000fe80000100a00 */
[----:B------:R1:W-:Y:S04]  /*eef0*/  STL.64 [R1+0xb30], R4 ;  /* 0x000b300401007387 */ /* 0x0003e80000100a00 */
[----:B-1----:R-:W2:Y:S04]  /*ef00*/  LDL.LU.64 R4, [R1+0x2f8] ;  /* 0x0002f80001047983 */ /* 0x002ea80000300a00 */
[----:B------:R-:W-:Y:S04]  /*ef10*/  STL.64 [R1+0x108], R50 ;  /* 0x0001083201007387 */ /* 0x000fe80000100a00 */
[----:B------:R1:W-:Y:S04]  /*ef20*/  STL.64 [R1+0xb40], R50 ;  /* 0x000b403201007387 */ /* 0x0003e80000100a00 */
[----:B-1----:R-:W3:Y:S04]  /*ef30*/  LDL.LU.64 R50, [R1+0x308] ;  /* 0x0003080001327983 */ /* 0x002ee80000300a00 */
[----:B------:R-:W-:Y:S04]  /*ef40*/  STL.64 [R1+0x110], R48 ;  /* 0x0001103001007387 */ /* 0x000fe80000100a00 */
[----:B------:R1:W-:Y:S04]  /*ef50*/  STL.64 [R1+0xb48], R48 ;  /* 0x000b483001007387 */ /* 0x0003e80000100a00 */
[----:B-1----:R-:W4:Y:S01]  /*ef60*/  LDL.LU.64 R48, [R1+0x318] ;  /* 0x0003180001307983 */ /* 0x002f220000300a00 */
[----:B------:R-:W-:-:S05]  /*ef70*/  IMAD.WIDE R46, R0, 0x2, R46 ;  /* 0x00000002002e7825 */ /* 0x000fca00078e022e */
[----:B------:R-:W-:Y:S04]  /*ef80*/  STL.64 [R1+0x120], R46 ;  /* 0x0001202e01007387 */ /* 0x000fe80000100a00 */
[----:B------:R1:W-:Y:S04]  /*ef90*/  STL.64 [R1+0xb68], R46 ;  /* 0x000b682e01007387 */ /* 0x0003e80000100a00 */
[----:B-1----:R-:W4:Y:S01]  /*efa0*/  LDL.LU.64 R46, [R1+0x300] ;  /* 0x00030000012e7983 */ /* 0x002f220000300a00 */
[----:B------:R-:W-:-:S04]  /*efb0*/  IMAD.WIDE R32, R0, 0x2, R32 ;  /* 0x0000000200207825 */ /* 0x000fc800078e0220 */
[----:B------:R-:W-:-:S05]  /*efc0*/  IMAD.WIDE R16, R0, 0x2, R16 ;  /* 0x0000000200107825 */ /* 0x000fca00078e0210 */
[----:B------:R-:W-:Y:S04]  /*efd0*/  STL.64 [R1+0x128], R16 ;  /* 0x0001281001007387 */ /* 0x000fe80000100a00 */
[----:B------:R1:W-:Y:S04]  /*efe0*/  STL.64 [R1+0xb70], R16 ;  /* 0x000b701001007387 */ /* 0x0003e80000100a00 */
[----:B-1----:R-:W4:Y:S04]  /*eff0*/  LDL.LU.64 R16, [R1+0x310] ;  /* 0x0003100001107983 */ /* 0x002f280000300a00 */
[----:B------:R-:W-:Y:S04]  /*f000*/  STL.64 [R1+0x130], R32 ;  /* 0x0001302001007387 */ /* 0x000fe80000100a00 */
[----:B------:R1:W-:Y:S04]  /*f010*/  STL.64 [R1+0xb80], R32 ;  /* 0x000b802001007387 */ /* 0x0003e80000100a00 */
[----:B-1----:R-:W4:Y:S01]  /*f020*/  LDL.LU.64 R32, [R1+0x330] ;  /* 0x0003300001207983 */ /* 0x002f220000300a00 */
[----:B------:R-:W1:Y:S02]  /*f030*/  S2R R8, SR_TID.X ;  /* 0x0000000000087919 */ /* 0x000e640000002100 */
[----:B-1----:R-:W-:-:S04]  /*f040*/  SHF.R.U32.HI R8, RZ, 0x6, R8 ;  /* 0x00000006ff087819 */ /* 0x002fc80000011608 */
[----:B------:R-:W-:Y:S02]  /*f050*/  SGXT.U32 R9, R8, 0x1 ;  /* 0x000000010809781a */ /* 0x000fe40000000000 */
[----:B------:R-:W1:Y:S02]  /*f060*/  S2R R8, SR_TID.X ;  /* 0x0000000000087919 */ /* 0x000e640000002100 */
[----:B------:R-:W-:-:S04]  /*f070*/  LOP3.LUT R9, R9, 0x2, RZ, 0xfc, !PT ;  /* 0x0000000209097812 */ /* 0x000fc800078efcff */
[----:B------:R-:W-:Y:S01]  /*f080*/  ISETP.GE.AND P4, PT, R9, UR13, PT ;  /* 0x0000000d09007c0c */ /* 0x000fe2000bf86270 */
[----:B------:R-:W-:Y:S01]  /*f090*/  IMAD.WIDE R38, R0, 0x2, R38 ;  /* 0x0000000200267825 */ /* 0x000fe200078e0226 */
[----:B-1----:R-:W-:-:S04]  /*f0a0*/  SHF.R.U32.HI R8, RZ, 0x6, R8 ;  /* 0x00000006ff087819 */ /* 0x002fc80000011608 */
[----:B------:R-:W-:Y:S02]  /*f0b0*/  SGXT.U32 R9, R8, 0x1 ;  /* 0x000000010809781a */ /* 0x000fe40000000000 */
[----:B------:R-:W1:Y:S01]  /*f0c0*/  S2R R8, SR_TID.X ;  /* 0x0000000000087919 */ /* 0x000e620000002100 */
[----:B------:R-:W-:-:S04]  /*f0d0*/  IMAD.WIDE R6, R0, 0x2, R6 ;  /* 0x0000000200067825 */ /* 0x000fc800078e0206 */
[C---:B------:R-:W-:Y:S01]  /*f0e0*/  IMAD.WIDE R36, R0.reuse, 0x2, R36 ;  /* 0x0000000200247825 */ /* 0x040fe200078e0224 */
[----:B------:R-:W-:Y:S03]  /*f0f0*/  STL.64 [R1+0x140], R38 ;  /* 0x0001402601007387 */ /* 0x000fe60000100a00 */
[C---:B------:R-:W-:Y:S01]  /*f100*/  IMAD.WIDE R30, R0.reuse, 0x2, R30 ;  /* 0x00000002001e7825 */ /* 0x040fe200078e021e */
[----:B------:R-:W-:Y:S03]  /*f110*/  STL.64 [R1+0x148], R6 ;  /* 0x0001480601007387 */ /* 0x000fe60000100a00 */
[C---:B------:R-:W-:Y:S01]  /*f120*/  IMAD.WIDE R20, R0.reuse, 0x2, R20 ;  /* 0x0000000200147825 */ /* 0x040fe200078e0214 */
[----:B------:R-:W-:Y:S03]  /*f130*/  STL.64 [R1+0x150], R36 ;  /* 0x0001502401007387 */ /* 0x000fe60000100a00 */
[C---:B------:R-:W-:Y:S01]  /*f140*/  IMAD.WIDE R14, R0.reuse, 0x2, R14 ;  /* 0x00000002000e7825 */ /* 0x040fe200078e020e */
[----:B------:R-:W-:Y:S03]  /*f150*/  STL.64 [R1+0x158], R30 ;  /* 0x0001581e01007387 */ /* 0x000fe60000100a00 */
[C---:B--2---:R-:W-:Y:S01]  /*f160*/  IMAD.WIDE R2, R0.reuse, 0x2, R2 ;  /* 0x0000000200027825 */ /* 0x044fe200078e0202 */
[----:B------:R-:W-:Y:S03]  /*f170*/  STL.64 [R1+0x160], R20 ;  /* 0x0001601401007387 */ /* 0x000fe60000100a00 */
[C---:B---3--:R-:W-:Y:S01]  /*f180*/  IMAD.WIDE R22, R0.reuse, 0x2, R22 ;  /* 0x0000000200167825 */ /* 0x048fe200078e0216 */
[----:B------:R-:W-:Y:S03]  /*f190*/  STL.64 [R1+0x168], R14 ;  /* 0x0001680e01007387 */ /* 0x000fe60000100a00 */
[C---:B----4-:R-:W-:Y:S01]  /*f1a0*/  IMAD.WIDE R34, R0.reuse, 0x2, R34 ;  /* 0x0000000200227825 */ /* 0x050fe200078e0222 */
[----:B------:R-:W-:Y:S03]  /*f1b0*/  STL.64 [R1+0x170], R2 ;  /* 0x0001700201007387 */ /* 0x000fe60000100a00 */
[----:B------:R-:W-:Y:S01]  /*f1c0*/  IMAD.WIDE R44, R0, 0x2, R44 ;  /* 0x00000002002c7825 */ /* 0x000fe200078e022c */
[----:B------:R-:W-:Y:S01]  /*f1d0*/  STL.64 [R1+0x178], R22 ;  /* 0x0001781601007387 */ /* 0x000fe20000100a00 */
[----:B------:R-:W-:-:S02]  /*f1e0*/  LOP3.LUT R9, R9, 0x4, RZ, 0xfc, !PT ;  /* 0x0000000409097812 */ /* 0x000fc400078efcff */
[C---:B------:R-:W-:Y:S01]  /*f1f0*/  IMAD.WIDE R28, R0.reuse, 0x2, R28 ;  /* 0x00000002001c7825 */ /* 0x040fe200078e021c */
[----:B------:R-:W-:Y:S01]  /*f200*/  STL.64 [R1+0x180], R34 ;  /* 0x0001802201007387 */ /* 0x000fe20000100a00 */
[----:B-1----:R-:W-:Y:S02]  /*f210*/  SHF.R.U32.HI R8, RZ, 0x6, R8 ;  /* 0x00000006ff087819 */ /* 0x002fe40000011608 */
[C---:B------:R-:W-:Y:S01]  /*f220*/  IMAD.WIDE R52, R0.reuse, 0x2, R52 ;  /* 0x0000000200347825 */ /* 0x040fe200078e0234 */
[----:B------:R-:W-:Y:S03]  /*f230*/  STL.64 [R1+0x188], R44 ;  /* 0x0001882c01007387 */ /* 0x000fe60000100a00 */
[C---:B------:R-:W-:Y:S01]  /*f240*/  IMAD.WIDE R12, R0.reuse, 0x2, R12 ;  /* 0x00000002000c7825 */ /* 0x040fe200078e020c */
[----:B------:R-:W-:Y:S03]  /*f250*/  STL.64 [R1+0x2b8], R28 ;  /* 0x0002b81c01007387 */ /* 0x000fe60000100a00 */
[----:B------:R-:W-:Y:S01]  /*f260*/  IMAD.WIDE R18, R0, 0x2, R18 ;  /* 0x0000000200127825 */ /* 0x000fe200078e0212 */
[----:B------:R-:W-:Y:S01]  /*f270*/  STL.64 [R1+0x2c8], R52 ;  /* 0x0002c83401007387 */ /* 0x000fe20000100a00 */
[----:B------:R-:W-:-:S02]  /*f280*/  ISETP.GE.AND P5, PT, R9, UR13, PT ;  /* 0x0000000d09007c0c */ /* 0x000fc4000bfa6270 */
[----:B------:R-:W-:Y:S01]  /*f290*/  IMAD.WIDE R4, R0, 0x2, R4 ;  /* 0x0000000200047825 */ /* 0x000fe200078e0204 */
[----:B------:R-:W-:Y:S01]  /*f2a0*/  STL.64 [R1+0x2d8], R12 ;  /* 0x0002d80c01007387 */ /* 0x000fe20000100a00 */
[----:B------:R-:W-:Y:S02]  /*f2b0*/  SGXT.U32 R9, R8, 0x1 ;  /* 0x000000010809781a */ /* 0x000fe40000000000 */
[C---:B------:R-:W-:Y:S01]  /*f2c0*/  IMAD.WIDE R50, R0.reuse, 0x2, R50 ;  /* 0x0000000200327825 */ /* 0x040fe200078e0232 */
[----:B------:R-:W-:Y:S03]  /*f2d0*/  STL.64 [R1+0x2e8], R18 ;  /* 0x0002e81201007387 */ /* 0x000fe60000100a00 */
[C---:B------:R-:W-:Y:S01]  /*f2e0*/  IMAD.WIDE R48, R0.reuse, 0x2, R48 ;  /* 0x0000000200307825 */ /* 0x040fe200078e0230 */
[----:B------:R-:W-:Y:S03]  /*f2f0*/  STL.64 [R1+0x2f8], R4 ;  /* 0x0002f80401007387 */ /* 0x000fe60000100a00 */
[C---:B------:R-:W-:Y:S01]  /*f300*/  IMAD.WIDE R42, R0.reuse, 0x2, R42 ;  /* 0x00000002002a7825 */ /* 0x040fe200078e022a */
[----:B------:R-:W-:Y:S03]  /*f310*/  STL.64 [R1+0x308], R50 ;  /* 0x0003083201007387 */ /* 0x000fe60000100a00 */
[----:B------:R-:W-:Y:S01]  /*f320*/  IMAD.WIDE R26, R0, 0x2, R26 ;  /* 0x00000002001a7825 */ /* 0x000fe200078e021a */
[----:B------:R-:W-:Y:S01]  /*f330*/  STL.64 [R1+0x318], R48 ;  /* 0x0003183001007387 */ /* 0x000fe20000100a00 */
[----:B------:R-:W-:-:S03]  /*f340*/  LOP3.LUT R9, R9, 0x6, RZ, 0xfc, !PT ;  /* 0x0000000609097812 */ /* 0x000fc600078efcff */
[----:B------:R-:W-:Y:S01]  /*f350*/  STL.64 [R1+0x328], R42 ;  /* 0x0003282a01007387 */ /* 0x000fe20000100a00 */
[----:B------:R-:W-:-:S03]  /*f360*/  ISETP.GE.AND P6, PT, R9, UR13, PT ;  /* 0x0000000d09007c0c */ /* 0x000fc6000bfc6270 */
[----:B------:R-:W-:Y:S01]  /*f370*/  STL.64 [R1+0x338], R26 ;  /* 0x0003381a01007387 */ /* 0x000fe20000100a00 */
[----:B------:R-:W-:-:S05]  /*f380*/  IMAD.WIDE R46, R0, 0x2, R46 ;  /* 0x00000002002e7825 */ /* 0x000fca00078e022e */
[----:B------:R-:W-:Y:S01]  /*f390*/  STL.64 [R1+0x300], R46 ;  /* 0x0003002e01007387 */ /* 0x000fe20000100a00 */
[----:B------:R-:W-:-:S05]  /*f3a0*/  IMAD.WIDE R16, R0, 0x2, R16 ;  /* 0x0000000200107825 */ /* 0x000fca00078e0210 */
[----:B------:R-:W-:Y:S01]  /*f3b0*/  STL.64 [R1+0x310], R16 ;  /* 0x0003101001007387 */ /* 0x000fe20000100a00 */
[----:B------:R-:W-:-:S05]  /*f3c0*/  IMAD.WIDE R32, R0, 0x2, R32 ;  /* 0x0000000200207825 */ /* 0x000fca00078e0220 */
[----:B------:R1:W-:Y:S04]  /*f3d0*/  STL.64 [R1+0x330], R32 ;  /* 0x0003302001007387 */ /* 0x0003e80000100a00 */
[----:B------:R-:W2:Y:S01]  /*f3e0*/  LDL.LU R9, [R1+0xb88] ;  /* 0x000b880001097983 */ /* 0x000ea20000300800 */
[----:B------:R-:W-:Y:S01]  /*f3f0*/  PRMT R24, RZ, 0x7610, R24 ;  /* 0x00007610ff187816 */ /* 0x000fe20000000018 */
[----:B------:R-:W-:-:S05]  /*f400*/  IMAD.WIDE R40, R0, 0x2, R40 ;  /* 0x0000000200287825 */ /* 0x000fca00078e0228 */
[----:B------:R3:W-:Y:S04]  /*f410*/  STL.64 [R1+0x320], R40 ;  /* 0x0003202801007387 */ /* 0x0007e80000100a00 */
[----:B------:R-:W4:Y:S04]  /*f420*/  @!P3 LDG.E.U16 R24, desc[UR22][R32.64] ;  /* 0x000000162018b981 */ /* 0x000f28000c1e1500 */
[----:B-1----:R-:W4:Y:S01]  /*f430*/  LDL.LU.64 R32, [R1+0xb80] ;  /* 0x000b800001207983 */ /* 0x002f220000300a00 */
[----:B--2---:R-:W-:-:S06]  /*f440*/  PRMT R9, RZ, 0x7610, R9 ;  /* 0x00007610ff097816 */ /* 0x004fcc0000000009 */
[----:B------:R1:W2:Y:S04]  /*f450*/  @!P4 LDG.E.U16 R9, desc[UR22][R40.64] ;  /* 0x000000162809c981 */ /* 0x0002a8000c1e1500 */
[----:B---3--:R-:W1:Y:S01]  /*f460*/  LDL.LU.64 R40, [R1+0xb78] ;  /* 0x000b780001287983 */ /* 0x008e620000300a00 */
[----:B------:R-:W-:-:S06]  /*f470*/  PRMT R25, RZ, 0x7610, R25 ;  /* 0x00007610ff197816 */ /* 0x000fcc0000000019 */
[----:B------:R-:W3:Y:S01]  /*f480*/  @!P5 LDG.E.U16 R25, desc[UR22][R16.64] ;  /* 0x000000161019d981 */ /* 0x000ee2000c1e1500 */
[----:B------:R-:W-:Y:S01]  /*f490*/  SGXT.U32 R8, R8, 0x1 ;  /* 0x000000010808781a */ /* 0x000fe20000000000 */
[----:B------:R-:W0:Y:S03]  /*f4a0*/  S2R R11, SR_TID.X ;  /* 0x00000000000b7919 */ /* 0x000e260000002100 */
[----:B------:R-:W-:-:S04]  /*f4b0*/  LOP3.LUT R8, R8, 0x8, RZ, 0xfc, !PT ;  /* 0x0000000808087812 */ /* 0x000fc800078efcff */
[----:B------:R-:W-:Y:S02]  /*f4c0*/  ISETP.GE.AND P0, PT, R8, UR13, PT ;  /* 0x0000000d08007c0c */ /* 0x000fe4000bf06270 */
[----:B------:R-:W4:Y:S01]  /*f4d0*/  S2R R8, SR_TID.X ;  /* 0x0000000000087919 */ /* 0x000f220000002100 */
[----:B0-----:R-:W-:-:S04]  /*f4e0*/  SHF.R.U32.HI R11, RZ, 0x6, R11 ;  /* 0x00000006ff0b7819 */ /* 0x001fc8000001160b */
[----:B------:R-:W-:Y:S02]  /*f4f0*/  SGXT.U32 R11, R11, 0x1 ;  /* 0x000000010b0b781a */ /* 0x000fe40000000000 */
[----:B----4-:R-:W-:Y:S02]  /*f500*/  SHF.R.U32.HI R8, RZ, 0x6, R8 ;  /* 0x00000006ff087819 */ /* 0x010fe40000011608 */
[----:B------:R-:W-:-:S04]  /*f510*/  LOP3.LUT R11, R11, 0xa, RZ, 0xfc, !PT ;  /* 0x0000000a0b0b7812 */ /* 0x000fc800078efcff */
[----:B------:R-:W-:Y:S02]  /*f520*/  ISETP.GE.AND P3, PT, R11, UR13, PT ;  /* 0x0000000d0b007c0c */ /* 0x000fe4000bf66270 */
[----:B------:R-:W-:Y:S02]  /*f530*/  SGXT.U32 R11, R8, 0x1 ;  /* 0x00000001080b781a */ /* 0x000fe40000000000 */
[----:B------:R-:W0:Y:S01]  /*f540*/  S2R R8, SR_TID.X ;  /* 0x0000000000087919 */ /* 0x000e220000002100 */
[----:B-1----:R-:W-:-:S06]  /*f550*/  PRMT R41, RZ, 0x7610, R41 ;  /* 0x00007610ff297816 */ /* 0x002fcc0000000029 */
[----:B------:R-:W4:Y:S01]  /*f560*/  @!P6 LDG.E.U16 R41, desc[UR22][R46.64] ;  /* 0x000000162e29e981 */ /* 0x000f22000c1e1500 */
[----:B------:R-:W-:Y:S02]  /*f570*/  LOP3.LUT R11, R11, 0xc, RZ, 0xfc, !PT ;  /* 0x0000000c0b0b7812 */ /* 0x000fe400078efcff */
[----:B0-----:R-:W-:Y:S02]  /*f580*/  SHF.R.U32.HI R8, RZ, 0x6, R8 ;  /* 0x00000006ff087819 */ /* 0x001fe40000011608 */
[----:B------:R-:W-:Y:S02]  /*f590*/  ISETP.GE.AND P4, PT, R11, UR13, PT ;  /* 0x0000000d0b007c0c */ /* 0x000fe4000bf86270 */
[----:B------:R-:W-:Y:S02]  /*f5a0*/  SGXT.U32 R11, R8, 0x1 ;  /* 0x00000001080b781a */ /* 0x000fe40000000000 */
[----:B------:R-:W0:Y:S01]  /*f5b0*/  S2R R8, SR_TID.X ;  /* 0x0000000000087919 */ /* 0x000e220000002100 */
[----:B--2---:R-:W-:Y:S01]  /*f5c0*/  STL [R1+0x960], R9 ;  /* 0x0009600901007387 */ /* 0x004fe20000100800 */
[----:B------:R-:W-:-:S03]  /*f5d0*/  LOP3.LUT R11, R11, 0xe, RZ, 0xfc, !PT ;  /* 0x0000000e0b0b7812 */ /* 0x000fc600078efcff */
[----:B------:R-:W2:Y:S04]  /*f5e0*/  LDL.LU.64 R16, [R1+0xb70] ;  /* 0x000b700001107983 */ /* 0x000ea80000300a00 */
[----:B---3--:R-:W-:Y:S04]  /*f5f0*/  STL [R1+0x964], R25 ;  /* 0x0009641901007387 */ /* 0x008fe80000100800 */
[----:B------:R0:W-:Y:S01]  /*f600*/  STL [R1+0x420], R24 ;  /* 0x0004201801007387 */ /* 0x0001e20000100800 */
[----:B------:R-:W-:Y:S02]  /*f610*/  ISETP.GE.AND P5, PT, R11, UR13, PT ;  /* 0x0000000d0b007c0c */ /* 0x000fe4000bfa6270 */
[----:B------:R-:W-:Y:S01]  /*f620*/  PRMT R40, RZ, 0x7610, R40 ;  /* 0x00007610ff287816 */ /* 0x000fe20000000028 */
[----:B------:R-:W3:Y:S01]  /*f630*/  LDL.LU.64 R46, [R1+0xb68] ;  /* 0x000b6800012e7983 */ /* 0x000ee20000300a00 */
[----:B------:R-:W-:-:S04]  /*f640*/  PRMT R10, RZ, 0x7610, R10 ;  /* 0x00007610ff0a7816 */ /* 0x000fc8000000000a */
[----:B------:R1:W2:Y:S04]  /*f650*/  @!P0 LDG.E.U16 R40, desc[UR22][R26.64] ;  /* 0x000000161a288981 */ /* 0x0002a8000c1e1500 */
[----:B------:R1:W2:Y:S01]  /*f660*/  @!P3 LDG.E.U16 R10, desc[UR22][R42.64] ;  /* 0x000000162a0ab981 */ /* 0x0002a2000c1e1500 */
[----:B0-----:R-:W-:-:S04]  /*f670*/  SHF.R.U32.HI R24, RZ, 0x6, R8 ;  /* 0x00000006ff187819 */ /* 0x001fc80000011608 */
[----:B------:R-:W-:-:S04]  /*f680*/  SGXT.U32 R11, R24, 0x1 ;  /* 0x00000001180b781a */ /* 0x000fc80000000000 */
[----:B------:R-:W-:-:S04]  /*f690*/  LOP3.LUT R11, R11, 0x10, RZ, 0xfc, !PT ;  /* 0x000000100b0b7812 */ /* 0x000fc800078efcff */
[----:B------:R-:W-:Y:S01]  /*f6a0*/  ISETP.GE.AND P6, PT, R11, UR13, PT ;  /* 0x0000000d0b007c0c */ /* 0x000fe2000bfc6270 */
[----:B----4-:R-:W-:Y:S04]  /*f6b0*/  STL [R1+0x968], R41 ;  /* 0x0009682901007387 */ /* 0x010fe80000100800 */
[----:B------:R-:W4:Y:S04]  /*f6c0*/  LDL.LU R11, [R1+0xb60] ;  /* 0x000b6000010b7983 */ /* 0x000f280000300800 */
[----:B------:R-:W1:Y:S04]  /*f6d0*/  LDL.LU.64 R26, [R1+0xb58] ;  /* 0x000b5800011a7983 */ /* 0x000e680000300a00 */
[----:B------:R-:W2:Y:S01]  /*f6e0*/  LDL.LU.64 R42, [R1+0xb50] ;  /* 0x000b5000012a7983 */ /* 0x000ea20000300a00 */
[----:B------:R-:W-:-:S02]  /*f6f0*/  SGXT.U32 R24, R24, 0x1 ;  /* 0x000000011818781a */ /* 0x000fc40000000000 */
[----:B------:R-:W-:Y:S02]  /*f700*/  SHF.R.U32.HI R8, RZ, 0x6, R8 ;  /* 0x00000006ff087819 */ /* 0x000fe40000011608 */
[----:B------:R-:W-:-:S04]  /*f710*/  LOP3.LUT R24, R24, 0x12, RZ, 0xfc, !PT ;  /* 0x0000001218187812 */ /* 0x000fc800078efcff */
[----:B------:R-:W-:Y:S02]  /*f720*/  ISETP.GE.AND P0, PT, R24, UR13, PT ;  /* 0x0000000d18007c0c */ /* 0x000fe4000bf06270 */
[----:B------:R-:W-:Y:S02]  /*f730*/  SGXT.U32 R24, R8, 0x1 ;  /* 0x000000010818781a */ /* 0x000fe40000000000 */
[----:B------:R-:W0:Y:S02]  /*f740*/  S2R R8, SR_TID.X ;  /* 0x0000000000087919 */ /* 0x000e240000002100 */
[----:B------:R-:W-:-:S04]  /*f750*/  LOP3.LUT R24, R24, 0x14, RZ, 0xfc, !PT ;  /* 0x0000001418187812 */ /* 0x000fc800078efcff */
[----:B------:R-:W-:Y:S02]  /*f760*/  ISETP.GE.AND P3, PT, R24, UR13, PT ;  /* 0x0000000d18007c0c */ /* 0x000fe4000bf66270 */
[----:B-1----:R-:W-:Y:S02]  /*f770*/  PRMT R26, RZ, 0x7610, R26 ;  /* 0x00007610ff1a7816 */ /* 0x002fe4000000001a */
[----:B--2---:R-:W-:-:S04]  /*f780*/  PRMT R42, RZ, 0x7610, R42 ;  /* 0x00007610ff2a7816 */ /* 0x004fc8000000002a */
[----:B------:R-:W2:Y:S04]  /*f790*/  @!P4 LDG.E.U16 R26, desc[UR22][R48.64] ;  /* 0x00000016301ac981 */ /* 0x000ea8000c1e1500 */
[----:B------:R-:W3:Y:S01]  /*f7a0*/  @!P5 LDG.E.U16 R42, desc[UR22][R50.64] ;  /* 0x00000016322ad981 */ /* 0x000ee2000c1e1500 */
[----:B------:R-:W-:-:S06]  /*f7b0*/  PRMT R27, RZ, 0x7610, R27 ;  /* 0x00007610ff1b7816 */ /* 0x000fcc000000001b */
[----:B------:R-:W4:Y:S01]  /*f7c0*/  @!P6 LDG.E.U16 R27, desc[UR22][R4.64] ;  /* 0x00000016041be981 */ /* 0x000f22000c1e1500 */
[----:B0-----:R-:W-:-:S04]  /*f7d0*/  SHF.R.U32.HI R8, RZ, 0x6, R8 ;  /* 0x00000006ff087819 */ /* 0x001fc80000011608 */
[----:B------:R-:W-:Y:S02]  /*f7e0*/  SGXT.U32 R24, R8, 0x1 ;  /* 0x000000010818781a */ /* 0x000fe40000000000 */
[----:B------:R-:W0:Y:S02]  /*f7f0*/  S2R R8, SR_TID.X ;  /* 0x0000000000087919 */ /* 0x000e240000002100 */
[----:B------:R-:W-:Y:S01]  /*f800*/  LOP3.LUT R24, R24, 0x16, RZ, 0xfc, !PT ;  /* 0x0000001618187812 */ /* 0x000fe200078efcff */
[----:B------:R-:W-:Y:S03]  /*f810*/  STL [R1+0x96c], R10 ;  /* 0x00096c0a01007387 */ /* 0x000fe60000100800 */
[----:B------:R-:W-:Y:S01]  /*f820*/  ISETP.GE.AND P4, PT, R24, UR13, PT ;  /* 0x0000000d18007c0c */ /* 0x000fe2000bf86270 */
[----:B------:R-:W4:Y:S01]  /*f830*/  LDL.LU.64 R48, [R1+0xb48] ;  /* 0x000b480001307983 */ /* 0x000f220000300a00 */
[----:B0-----:R-:W-:-:S03]  /*f840*/  SHF.R.U32.HI R24, RZ, 0x6, R8 ;  /* 0x00000006ff187819 */ /* 0x001fc60000011608 */
[----:B--2---:R-:W-:Y:S04]  /*f850*/  STL [R1+0x970], R26 ;  /* 0x0009701a01007387 */ /* 0x004fe80000100800 */
[----:B------:R-:W2:Y:S04]  /*f860*/  LDL.LU.64 R50, [R1+0xb40] ;  /* 0x000b400001327983 */ /* 0x000ea80000300a00 */
[----:B---3--:R-:W-:Y:S04]  /*f870*/  STL [R1+0x974], R42 ;  /* 0x0009742a01007387 */ /* 0x008fe80000100800 */
[----:B------:R0:W-:Y:S02]  /*f880*/  STL [R1+0x410], R40 ;  /* 0x0004102801007387 */ /* 0x0001e40000100800 */
[----:B0-----:R-:W-:-:S04]  /*f890*/  SGXT.U32 R40, R24, 0x1 ;  /* 0x000000011828781a */ /* 0x001fc80000000000 */
[----:B------:R-:W-:-:S04]  /*f8a0*/  LOP3.LUT R40, R40, 0x18, RZ, 0xfc, !PT ;  /* 0x0000001828287812 */ /* 0x000fc800078efcff */
[----:B------:R-:W-:Y:S02]  /*f8b0*/  ISETP.GE.AND P5, PT, R40, UR13, PT ;  /* 0x0000000d28007c0c */ /* 0x000fe4000bfa6270 */
[----:B------:R-:W3:Y:S04]  /*f8c0*/  LDL.LU R40, [R1+0xb38] ;  /* 0x000b380001287983 */ /* 0x000ee80000300800 */
[----:B------:R-:W2:Y:S04]  /*f8d0*/  LDL.LU.64 R4, [R1+0xb30] ;  /* 0x000b300001047983 */ /* 0x000ea80000300a00 */
[----:B----4-:R0:W-:Y:S04]  /*f8e0*/  STL [R1+0x400], R27 ;  /* 0x0004001b01007387 */ /* 0x0101e80000100800 */
[----:B0-----:R-:W4:Y:S01]  /*f8f0*/  LDL.LU R27, [R1+0xb28] ;  /* 0x000b2800011b7983 */ /* 0x001f220000300800 */
[----:B------:R-:W-:-:S06]  /*f900*/  PRMT R11, RZ, 0x7610, R11 ;  /* 0x00007610ff0b7816 */ /* 0x000fcc000000000b */
[----:B------:R-:W2:Y:S01]  /*f910*/  @!P0 LDG.E.U16 R11, desc[UR22][R18.64] ;  /* 0x00000016120b8981 */ /* 0x000ea2000c1e1500 */
[----:B------:R-:W-:Y:S02]  /*f920*/  SGXT.U32 R24, R24, 0x1 ;  /* 0x000000011818781a */ /* 0x000fe40000000000 */
[----:B------:R-:W-:Y:S02]  /*f930*/  SHF.R.U32.HI R8, RZ, 0x6, R8 ;  /* 0x00000006ff087819 */ /* 0x000fe40000011608 */
[----:B------:R-:W-:Y:S02]  /*f940*/  LOP3.LUT R24, R24, 0x1a, RZ, 0xfc, !PT ;  /* 0x0000001a18187812 */ /* 0x000fe400078efcff */
[----:B----4-:R-:W-:Y:S01]  /*f950*/  PRMT R27, RZ, 0x7610, R27 ;  /* 0x00007610ff1b7816 */ /* 0x010fe2000000001b */
[----:B------:R-:W4:Y:S05]  /*f960*/  LDL.LU.64 R18, [R1+0xb20] ;  /* 0x000b200001127983 */ /* 0x000f2a0000300a00 */
[----:B------:R0:W3:Y:S02]  /*f970*/  @!P3 LDG.E.U16 R27, desc[UR22][R12.64] ;  /* 0x000000160c1bb981 */ /* 0x0000e4000c1e1500 */
[----:B0-----:R-:W0:Y:S01]  /*f980*/  S2R R13, SR_TID.X ;  /* 0x00000000000d7919 */ /* 0x001e220000002100 */
[----:B------:R-:W-:-:S02]  /*f990*/  ISETP.GE.AND P6, PT, R24, UR13, PT ;  /* 0x0000000d18007c0c */ /* 0x000fc4000bfc6270 */
[----:B------:R-:W-:-:S04]  /*f9a0*/  SGXT.U32 R24, R8, 0x1 ;  /* 0x000000010818781a */ /* 0x000fc80000000000 */
[----:B------:R-:W-:-:S04]  /*f9b0*/  LOP3.LUT R24, R24, 0x1c, RZ, 0xfc, !PT ;  /* 0x0000001c18187812 */ /* 0x000fc800078efcff */
[----:B------:R-:W-:Y:S01]  /*f9c0*/  ISETP.GE.AND P0, PT, R24, UR13, PT ;  /* 0x0000000d18007c0c */ /* 0x000fe2000bf06270 */
[----:B--2---:R1:W-:Y:S01]  /*f9d0*/  STL [R1+0x978], R11 ;  /* 0x0009780b01007387 */ /* 0x0043e20000100800 */
[----:B------:R-:W-:-:S03]  /*f9e0*/  PRMT R43, RZ, 0x7610, R43 ;  /* 0x00007610ff2b7816 */ /* 0x000fc6000000002b */
[----:B------:R-:W2:Y:S04]  /*f9f0*/  LDL.LU R12, [R1+0xb18] ;  /* 0x000b1800010c7983 */ /* 0x000ea80000300800 */
[----:B------:R-:W2:Y:S01]  /*fa00*/  @!P4 LDG.E.U16 R43, desc[UR22][R52.64] ;  /* 0x00000016342bc981 */ /* 0x000ea2000c1e1500 */
[----:B-1----:R-:W-:-:S06]  /*fa10*/  PRMT R11, RZ, 0x7610, R11 ;  /* 0x00007610ff0b7816 */ /* 0x002fcc000000000b */
[----:B------:R1:W2:Y:S01]  /*fa20*/  @!P5 LDG.E.U16 R11, desc[UR22][R28.64] ;  /* 0x000000161c0bd981 */ /* 0x0002a2000c1e1500 */
[----:B0-----:R-:W-:-:S04]  /*fa30*/  SHF.R.U32.HI R13, RZ, 0x6, R13 ;  /* 0x00000006ff0d7819 */ /* 0x001fc8000001160d */
[----:B------:R-:W-:-:S04]  /*fa40*/  SGXT.U32 R24, R13, 0x1 ;  /* 0x000000010d18781a */ /* 0x000fc80000000000 */
[----:B------:R-:W-:-:S04]  /*fa50*/  LOP3.LUT R24, R24, 0x20, RZ, 0xfc, !PT ;  /* 0x0000002018187812 */ /* 0x000fc800078efcff */
[----:B------:R-:W-:Y:S01]  /*fa60*/  ISETP.GE.AND P4, PT, R24, UR13, PT ;  /* 0x0000000d18007c0c */ /* 0x000fe2000bf86270 */
[----:B---3--:R-:W-:Y:S04]  /*fa70*/  STL [R1+0x980], R27 ;  /* 0x0009801b01007387 */ /* 0x008fe80000100800 */
[----:B------:R-:W-:Y:S04]  /*fa80*/  STL [R1+0x9c4], R27 ;  /* 0x0009c41b01007387 */ /* 0x000fe80000100800 */
[----:B------:R-:W3:Y:S04]  /*fa90*/  LDL.LU.64 R52, [R1+0xb10] ;  /* 0x000b100001347983 */ /* 0x000ee80000300a00 */
[----:B------:R-:W2:Y:S04]  /*faa0*/  LDL.LU R24, [R1+0xb08] ;  /* 0x000b080001187983 */ /* 0x000ea80000300800 */
[----:B------:R-:W1:Y:S01]  /*fab0*/  LDL.LU.64 R28, [R1+0xb00] ;  /* 0x000b0000011c7983 */ /* 0x000e620000300a00 */
[----:B------:R-:W0:Y:S02]  /*fac0*/  S2R R8, SR_TID.X ;  /* 0x0000000000087919 */ /* 0x000e240000002100 */
[----:B0-----:R-:W-:-:S04]  /*fad0*/  SHF.R.U32.HI R8, RZ, 0x6, R8 ;  /* 0x00000006ff087819 */ /* 0x001fc80000011608 */
[----:B------:R-:W-:-:S04]  /*fae0*/  SGXT.U32 R8, R8, 0x1 ;  /* 0x000000010808781a */ /* 0x000fc80000000000 */
[----:B------:R-:W-:-:S04]  /*faf0*/  LOP3.LUT R8, R8, 0x1e, RZ, 0xfc, !PT ;  /* 0x0000001e08087812 */ /* 0x000fc800078efcff */
[----:B------:R-:W-:Y:S02]  /*fb00*/  ISETP.GE.AND P3, PT, R8, UR13, PT ;  /* 0x0000000d08007c0c */ /* 0x000fe4000bf66270 */
[----:B------:R-:W0:Y:S01]  /*fb10*/  S2R R8, SR_TID.X ;  /* 0x0000000000087919 */ /* 0x000e220000002100 */
[----:B-1----:R-:W-:-:S06]  /*fb20*/  PRMT R28, RZ, 0x7610, R28 ;  /* 0x00007610ff1c7816 */ /* 0x002fcc000000001c */
[----:B------:R-:W3:Y:S01]  /*fb30*/  @!P0 LDG.E.U16 R28, desc[UR22][R34.64] ;  /* 0x00000016221c8981 */ /* 0x000ee2000c1e1500 */
[----:B0-----:R-:W-:-:S04]  /*fb40*/  SHF.R.U32.HI R13, RZ, 0x6, R8 ;  /* 0x00000006ff0d7819 */ /* 0x001fc80000011608 */
[----:B------:R-:W-:Y:S02]  /*fb50*/  SGXT.U32 R13, R13, 0x1 ;  /* 0x000000010d0d781a */ /* 0x000fe40000000000 */
[----:B------:R-:W-:Y:S02]  /*fb60*/  SHF.R.U32.HI R8, RZ, 0x6, R8 ;  /* 0x00000006ff087819 */ /* 0x000fe40000011608 */
[----:B------:R-:W-:-:S04]  /*fb70*/  LOP3.LUT R13, R13, 0x22, RZ, 0xfc, !PT ;  /* 0x000000220d0d7812 */ /* 0x000fc800078efcff */
[----:B------:R-:W-:Y:S02]  /*fb80*/  ISETP.GE.AND P5, PT, R13, UR13, PT ;  /* 0x0000000d0d007c0c */ /* 0x000fe4000bfa6270 */
[----:B------:R-:W-:Y:S02]  /*fb90*/  SGXT.U32 R13, R8, 0x1 ;  /* 0x00000001080d781a */ /* 0x000fe40000000000 */
[----:B------:R-:W0:Y:S01]  /*fba0*/  S2R R8, SR_TID.X ;  /* 0x0000000000087919 */ /* 0x000e220000002100 */
[----:B--2---:R-:W-:Y:S02]  /*fbb0*/  PRMT R12, RZ, 0x7610, R12 ;  /* 0x00007610ff0c7816 */ /* 0x004fe4000000000c */
[----:B------:R-:W-:-:S04]  /*fbc0*/  LOP3.LUT R13, R13, 0x24, RZ, 0xfc, !PT ;  /* 0x000000240d0d7812 */ /* 0x000fc800078efcff */
[----:B------:R1:W2:Y:S01]  /*fbd0*/  @!P6 LDG.E.U16 R12, desc[UR22][R44.64] ;  /* 0x000000162c0ce981 */ /* 0x0002a2000c1e1500 */
[----:B------:R-:W-:-:S03]  /*fbe0*/  ISETP.GE.AND P6, PT, R13, UR13, PT ;  /* 0x0000000d0d007c0c */ /* 0x000fc6000bfc6270 */
[----:B------:R-:W-:Y:S04]  /*fbf0*/  STL [R1+0x990], R11 ;  /* 0x0009900b01007387 */ /* 0x000fe80000100800 */
[----:B------:R-:W1:Y:S04]  /*fc00*/  LDL.LU.64 R44, [R1+0xaf8] ;  /* 0x000af800012c7983 */ /* 0x000e680000300a00 */
[----:B------:R-:W2:Y:S01]  /*fc10*/  LDL.LU.64 R34, [R1+0xaf0] ;  /* 0x000af00001227983 */ /* 0x000ea20000300a00 */
[----:B0-----:R-:W-:-:S04]  /*fc20*/  SHF.R.U32.HI R8, RZ, 0x6, R8 ;  /* 0x00000006ff087819 */ /* 0x001fc80000011608 */
[----:B------:R-:W-:-:S04]  /*fc30*/  SGXT.U32 R13, R8, 0x1 ;  /* 0x00000001080d781a */ /* 0x000fc80000000000 */
[----:B------:R-:W-:-:S04]  /*fc40*/  LOP3.LUT R13, R13, 0x26, RZ, 0xfc, !PT ;  /* 0x000000260d0d7812 */ /* 0x000fc800078efcff */
[----:B------:R-:W-:Y:S02]  /*fc50*/  ISETP.GE.AND P0, PT, R13, UR13, PT ;  /* 0x0000000d0d007c0c */ /* 0x000fe4000bf06270 */
[----:B------:R-:W-:-:S06]  /*fc60*/  PRMT R42, RZ, 0x7610, R42 ;  /* 0x00007610ff2a7816 */ /* 0x000fcc000000002a */
[----:B------:R-:W2:Y:S04]  /*fc70*/  @!P4 LDG.E.U16 R42, desc[UR22][R2.64] ;  /* 0x00000016022ac981 */ /* 0x000ea8000c1e1500 */
[----:B---3--:R-:W-:Y:S04]  /*fc80*/  STL [R1+0x9a0], R28 ;  /* 0x0009a01c01007387 */ /* 0x008fe80000100800 */
[----:B------:R-:W3:Y:S01]  /*fc90*/  LDL.LU R13, [R1+0xae8] ;  /* 0x000ae800010d7983 */ /* 0x000ee20000300800 */
[----:B------:R-:W-:-:S06]  /*fca0*/  PRMT R29, RZ, 0x7610, R29 ;  /* 0x00007610ff1d7816 */ /* 0x000fcc000000001d */
[----:B------:R-:W4:Y:S01]  /*fcb0*/  @!P6 LDG.E.U16 R29, desc[UR22][R20.64] ;  /* 0x00000016141de981 */ /* 0x000f22000c1e1500 */
[----:B------:R-:W-:-:S04]  /*fcc0*/  SGXT.U32 R8, R8, 0x1 ;  /* 0x000000010808781a */ /* 0x000fc80000000000 */
[----:B------:R-:W-:Y:S02]  /*fcd0*/  LOP3.LUT R8, R8, 0x28, RZ, 0xfc, !PT ;  /* 0x0000002808087812 */ /* 0x000fe400078efcff */
[----:B-1----:R-:W-:-:S06]  /*fce0*/  PRMT R44, RZ, 0x7610, R44 ;  /* 0x00007610ff2c7816 */ /* 0x002fcc000000002c */
[----:B------:R-:W4:Y:S01]  /*fcf0*/  @!P3 LDG.E.U16 R44, desc[UR22][R22.64] ;  /* 0x00000016162cb981 */ /* 0x000f22000c1e1500 */
[----:B------:R-:W-:-:S03]  /*fd00*/  ISETP.GE.AND P3, PT, R8, UR13, PT ;  /* 0x0000000d08007c0c */ /* 0x000fc6000bf66270 */
[----:B------:R-:W4:Y:S04]  /*fd10*/  LDL.LU.64 R22, [R1+0xae0] ;  /* 0x000ae00001167983 */ /* 0x000f280000300a00 */
[----:B------:R-:W4:Y:S04]  /*fd20*/  LDL.LU R8, [R1+0xad8] ;  /* 0x000ad80001087983 */ /* 0x000f280000300800 */
[----:B------:R-:W4:Y:S04]  /*fd30*/  LDL.LU.64 R2, [R1+0xad0] ;  /* 0x000ad00001027983 */ /* 0x000f280000300a00 */
[----:B--2---:R0:W-:Y:S02]  /*fd40*/  STL.64 [R1+0x988], R42 ;  /* 0x0009882a01007387 */ /* 0x0041e40000100a00 */
[----:B0-----:R-:W0:Y:S01]  /*fd50*/  S2R R43, SR_TID.X ;  /* 0x00000000002b7919 */ /* 0x001e220000002100 */
[----:B---3--:R-:W-:-:S06]  /*fd60*/  PRMT R13, RZ, 0x7610, R13 ;  /* 0x00007610ff0d7816 */ /* 0x008fcc000000000d */
[----:B------:R-:W2:Y:S01]  /*fd70*/  @!P5 LDG.E.U16 R13, desc[UR22][R14.64] ;  /* 0x000000160e0dd981 */ /* 0x000ea2000c1e1500 */
[----:B0-----:R-:W-:-:S04]  /*fd80*/  SHF.R.U32.HI R42, RZ, 0x6, R43 ;  /* 0x00000006ff2a7819 */ /* 0x001fc8000001162b */
[----:B------:R-:W-:Y:S02]  /*fd90*/  SGXT.U32 R42, R42, 0x1 ;  /* 0x000000012a2a781a */ /* 0x000fe40000000000 */
[----:B------:R-:W-:Y:S02]  /*fda0*/  SHF.R.U32.HI R43, RZ, 0x6, R43 ;  /* 0x00000006ff2b7819 */ /* 0x000fe4000001162b */
[----:B------:R-:W-:Y:S01]  /*fdb0*/  LOP3.LUT R42, R42, 0x2a, RZ, 0xfc, !PT ;  /* 0x0000002a2a2a7812 */ /* 0x000fe200078efcff */
[----:B------:R-:W3:Y:S03]  /*fdc0*/  LDL.LU.64 R14, [R1+0xac8] ;  /* 0x000ac800010e7983 */ /* 0x000ee60000300a00 */
[----:B------:R-:W-:Y:S02]  /*fdd0*/  ISETP.GE.AND P4, PT, R42, UR13, PT ;  /* 0x0000000d2a007c0c */ /* 0x000fe4000bf86270 */
[----:B------:R-:W-:-:S02]  /*fde0*/  SGXT.U32 R42, R43, 0x1 ;  /* 0x000000012b2a781a */ /* 0x000fc40000000000 */
[----:B------:R-:W0:Y:S02]  /*fdf0*/  S2R R43, SR_TID.X ;  /* 0x00000000002b7919 */ /* 0x000e240000002100 */
[----:B------:R-:W-:-:S04]  /*fe00*/  LOP3.LUT R42, R42, 0x2c, RZ, 0xfc, !PT ;  /* 0x0000002c2a2a7812 */ /* 0x000fc800078efcff */
[----:B------:R-:W-:Y:S02]  /*fe10*/  ISETP.GE.AND P5, PT, R42, UR13, PT ;  /* 0x0000000d2a007c0c */ /* 0x000fe4000bfa6270 */
[----:B------:R-:W-:Y:S02]  /*fe20*/  PRMT R45, RZ, 0x7610, R45 ;  /* 0x00007610ff2d7816 */ /* 0x000fe4000000002d */
[----:B------:R-:W-:-:S04]  /*fe30*/  PRMT R26, RZ, 0x7610, R26 ;  /* 0x00007610ff1a7816 */ /* 0x000fc8000000001a */
[----:B------:R-:W3:Y:S01]  /*fe40*/  @!P0 LDG.E.U16 R45, desc[UR22][R30.64] ;  /* 0x000000161e2d8981 */ /* 0x000ee2000c1e1500 */
[----:B------:R-:W-:-:S03]  /*fe50*/  PRMT R10, RZ, 0x7610, R10 ;  /* 0x00007610ff0a7816 */ /* 0x000fc6000000000a */
[----:B------:R-:W3:Y:S01]  /*fe60*/  @!P3 LDG.E.U16 R26, desc[UR22][R36.64] ;  /* 0x00000016241ab981 */ /* 0x000ee2000c1e1500 */
[----:B0-----:R-:W-:-:S04]  /*fe70*/  SHF.R.U32.HI R43, RZ, 0x6, R43 ;  /* 0x00000006ff2b7819 */ /* 0x001fc8000001162b */
[----:B------:R-:W-:-:S04]  /*fe80*/  SGXT.U32 R42, R43, 0x1 ;  /* 0x000000012b2a781a */ /* 0x000fc80000000000 */
[----:B------:R-:W-:-:S04]  /*fe90*/  LOP3.LUT R42, R42, 0x30, RZ, 0xfc, !PT ;  /* 0x000000302a2a7812 */ /* 0x000fc800078efcff */
[----:B------:R-:W-:-:S13]  /*fea0*/  ISETP.GE.AND P6, PT, R42, UR13, PT ;  /* 0x0000000d2a007c0c */ /* 0x000fda000bfc6270 */
[----:B------:R-:W3:Y:S04]  /*feb0*/  @!P6 LDG.E.U16 R10, desc[UR22][R32.64] ;  /* 0x00000016200ae981 */ /* 0x000ee8000c1e1500 */
[----:B--2---:R0:W-:Y:S04]  /*fec0*/  STL.64 [R1+0x998], R12 ;  /* 0x0009980c01007387 */ /* 0x0041e80000100a00 */
[----:B------:R-:W2:Y:S04]  /*fed0*/  LDL.LU.64 R20, [R1+0xac0] ;  /* 0x000ac00001147983 */ /* 0x000ea80000300a00 */
[----:B----4-:R-:W-:Y:S04]  /*fee0*/  STL.64 [R1+0x9b8], R28 ;  /* 0x0009b81c01007387 */ /* 0x010fe80000100a00 */
[----:B------:R-:W4:Y:S01]  /*fef0*/  LDL.LU.64 R30, [R1+0xab8] ;  /* 0x000ab800011e7983 */ /* 0x000f220000300a00 */
[----:B------:R-:W1:Y:S01]  /*ff00*/  S2R R43, SR_TID.X ;  /* 0x00000000002b7919 */ /* 0x000e620000002100 */
[----:B---3--:R-:W-:-:S02]  /*ff10*/  PRMT R14, RZ, 0x7610, R14 ;  /* 0x00007610ff0e7816 */ /* 0x008fc4000000000e */
[----:B------:R-:W-:-:S04]  /*ff20*/  PRMT R15, RZ, 0x7610, R15 ;  /* 0x00007610ff0f7816 */ /* 0x000fc8000000000f */
[----:B------:R-:W3:Y:S01]  /*ff30*/  @!P4 LDG.E.U16 R14, desc[UR22][R6.64] ;  /* 0x00000016060ec981 */ /* 0x000ee2000c1e1500 */
[----:B-1----:R-:W-:-:S04]  /*ff40*/  SHF.R.U32.HI R42, RZ, 0x6, R43 ;  /* 0x00000006ff2a7819 */ /* 0x002fc8000001162b */
[----:B0-----:R-:W-:-:S04]  /*ff50*/  SGXT.U32 R13, R42, 0x1 ;  /* 0x000000012a0d781a */ /* 0x001fc80000000000 */
[----:B------:R-:W-:-:S04]  /*ff60*/  LOP3.LUT R13, R13, 0x32, RZ, 0xfc, !PT ;  /* 0x000000320d0d7812 */ /* 0x000fc800078efcff */
[----:B------:R-:W-:Y:S01]  /*ff70*/  ISETP.GE.AND P0, PT, R13, UR13, PT ;  /* 0x0000000d0d007c0c */ /* 0x000fe2000bf06270 */
[----:B------:R-:W-:Y:S04]  /*ff80*/  STL.64 [R1+0x9a8], R44 ;  /* 0x0009a82c01007387 */ /* 0x000fe80000100a00 */
[----:B------:R-:W2:Y:S04]  /*ff90*/  LDL.LU.64 R36, [R1+0xab0] ;  /* 0x000ab00001247983 */ /* 0x000ea80000300a00 */
[----:B------:R0:W-:Y:S04]  /*ffa0*/  STL.64 [R1+0x9d0], R26 ;  /* 0x0009d01a01007387 */ /* 0x0001e80000100a00 */
[----:B------:R-:W2:Y:S04]  /*ffb0*/  LDL.LU.64 R6, [R1+0xaa8] ;  /* 0x000aa80001067983 */ /* 0x000ea80000300a00 */
[----:B------:R-:W3:Y:S01]  /*ffc0*/  @!P0 LDG.E.U16 R15, desc[UR22][R16.64] ;  /* 0x00000016100f8981 */ /* 0x000ee2000c1e1500 */
[----:B------:R-:W-:-:S02]  /*ffd0*/  SGXT.U32 R42, R42, 0x1 ;  /* 0x000000012a2a781a */ /* 0x000fc40000000000 */
[----:B------:R-:W-:Y:S02]  /*ffe0*/  SHF.R.U32.HI R43, RZ, 0x6, R43 ;  /* 0x00000006ff2b7819 */ /* 0x000fe4000001162b */
[----:B------:R-:W-:Y:S02]  /*fff0*/  LOP3.LUT R42, R42, 0x34, RZ, 0xfc, !PT ;  /* 0x000000342a2a7812 */ /* 0x000fe400078efcff */
[----:B------:R-:W-:Y:S02]  /*10000*/  SGXT.U32 R43, R43, 0x1 ;  /* 0x000000012b2b781a */ /* 0x000fe40000000000 */
[----:B------:R-:W-:Y:S02]  /*10010*/  ISETP.GE.AND P3, PT, R42, UR13, PT ;  /* 0x0000000d2a007c0c */ /* 0x000fe4000bf66270 */
[----:B------:R-:W1:Y:S01]  /*10020*/  S2R R42, SR_TID.X ;  /* 0x00000000002a7919 */ /* 0x000e620000002100 */
[----:B------:R-:W-:-:S04]  /*10030*/  LOP3.LUT R43, R43, 0x38, RZ, 0xfc, !PT ;  /* 0x000000382b2b7812 */ /* 0x000fc800078efcff */
[----:B------:R-:W-:Y:S02]  /*10040*/  ISETP.GE.AND P4, PT, R43, UR13, PT ;  /* 0x0000000d2b007c0c */ /* 0x000fe4000bf86270 */
[----:B------:R-:W0:Y:S01]  /*10050*/  S2R R43, SR_TID.X ;  /* 0x00000000002b7919 */ /* 0x000e220000002100 */
[----:B----4-:R-:W-:-:S06]  /*10060*/  PRMT R30, RZ, 0x7610, R30 ;  /* 0x00007610ff1e7816 */ /* 0x010fcc000000001e */
[----:B------:R-:W4:Y:S04]  /*10070*/  @!P5 LDG.E.U16 R30, desc[UR22][R38.64] ;  /* 0x00000016261ed981 */ /* 0x000f28000c1e1500 */
[----:B------:R-:W2:Y:S04]  /*10080*/  LDL.LU.64 R38, [R1+0xaa0] ;  /* 0x000aa00001267983 */ /* 0x000ea80000300a00 */
[----:B------:R-:W2:Y:S04]  /*10090*/  LDL.LU.64 R32, [R1+0xa98] ;  /* 0x000a980001207983 */ /* 0x000ea80000300a00 */
[----:B------:R2:W-:Y:S04]  /*100a0*/  STL.64 [R1+0x9c8], R10 ;  /* 0x0009c80a01007387 */ /* 0x0005e80000100a00 */
[----:B------:R-:W4:Y:S01]  /*100b0*/  LDL.LU.64 R16, [R1+0xa90] ;  /* 0x000a900001107983 */ /* 0x000f220000300a00 */
[----:B-1----:R-:W-:-:S04]  /*100c0*/  SHF.R.U32.HI R42, RZ, 0x6, R42 ;  /* 0x00000006ff2a7819 */ /* 0x002fc8000001162a */
[----:B------:R-:W-:Y:S02]  /*100d0*/  SGXT.U32 R12, R42, 0x1 ;  /* 0x000000012a0c781a */ /* 0x000fe40000000000 */
[----:B0-----:R-:W-:Y:S02]  /*100e0*/  SHF.R.U32.HI R43, RZ, 0x6, R43 ;  /* 0x00000006ff2b7819 */ /* 0x001fe4000001162b */
[----:B------:R-:W-:-:S04]  /*100f0*/  LOP3.LUT R12, R12, 0x3a, RZ, 0xfc, !PT ;  /* 0x0000003a0c0c7812 */ /* 0x000fc800078efcff */
[----:B------:R-:W-:Y:S02]  /*10100*/  ISETP.GE.AND P5, PT, R12, UR13, PT ;  /* 0x0000000d0c007c0c */ /* 0x000fe4000bfa6270 */
[----:B------:R-:W-:Y:S02]  /*10110*/  SGXT.U32 R12, R43, 0x1 ;  /* 0x000000012b0c781a */ /* 0x000fe40000000000 */
[----:B------:R-:W0:Y:S01]  /*10120*/  S2R R43, SR_TID.X ;  /* 0x00000000002b7919 */ /* 0x000e220000002100 */
[----:B------:R-:W-:Y:S02]  /*10130*/  PRMT R31, RZ, 0x7610, R31 ;  /* 0x00007610ff1f7816 */ /* 0x000fe4000000001f */
[----:B------:R-:W-:-:S04]  /*10140*/  LOP3.LUT R12, R12, 0x3c, RZ, 0xfc, !PT ;  /* 0x0000003c0c0c7812 */ /* 0x000fc800078efcff */
[----:B------:R-:W4:Y:S01]  /*10150*/  @!P3 LDG.E.U16 R31, desc[UR22][R46.64] ;  /* 0x000000162e1fb981 */ /* 0x000f22000c1e1500 */
[----:B------:R-:W-:Y:S02]  /*10160*/  PRMT R41, RZ, 0x7610, R41 ;  /* 0x00007610ff297816 */ /* 0x000fe40000000029 */
[----:B------:R-:W-:Y:S02]  /*10170*/  ISETP.GE.AND P6, PT, R12, UR13, PT ;  /* 0x0000000d0c007c0c */ /* 0x000fe4000bfc6270 */
[----:B------:R-:W-:Y:S01]  /*10180*/  PRMT R25, RZ, 0x7610, R25 ;  /* 0x00007610ff197816 */ /* 0x000fe20000000019 */
[----:B------:R-:W4:Y:S04]  /*10190*/  LDL.64 R12, [R1+0xc8] ;  /* 0x0000c800010c7983 */ /* 0x000f280000100a00 */
[----:B------:R-:W4:Y:S01]  /*101a0*/  @!P4 LDG.E.U16 R41, desc[UR22][R48.64] ;  /* 0x000000163029c981 */ /* 0x000f22000c1e1500 */
[----:B0-----:R-:W-:-:S04]  /*101b0*/  SHF.R.U32.HI R42, RZ, 0x6, R43 ;  /* 0x00000006ff2a7819 */ /* 0x001fc8000001162b */
[----:B------:R-:W-:Y:S02]  /*101c0*/  SGXT.U32 R26, R42, 0x1 ;  /* 0x000000012a1a781a */ /* 0x000fe40000000000 */
[----:B------:R-:W-:Y:S02]  /*101d0*/  SHF.R.U32.HI R43, RZ, 0x6, R43 ;  /* 0x00000006ff2b7819 */ /* 0x000fe4000001162b */
[----:B------:R-:W-:Y:S02]  /*101e0*/  LOP3.LUT R26, R26, 0x42, RZ, 0xfc, !PT ;  /* 0x000000421a1a7812 */ /* 0x000fe400078efcff */
[----:B------:R-:W-:Y:S02]  /*101f0*/  SGXT.U32 R28, R42, 0x1 ;  /* 0x000000012a1c781a */ /* 0x000fe40000000000 */
[----:B------:R-:W-:Y:S02]  /*10200*/  ISETP.GE.AND P3, PT, R26, UR13, PT ;  /* 0x0000000d1a007c0c */ /* 0x000fe4000bf66270 */
[----:B------:R-:W-:-:S02]  /*10210*/  SGXT.U32 R26, R43, 0x1 ;  /* 0x000000012b1a781a */ /* 0x000fc40000000000 */
[----:B------:R-:W-:Y:S02]  /*10220*/  LOP3.LUT R28, R28, 0x40, RZ, 0xfc, !PT ;  /* 0x000000401c1c7812 */ /* 0x000fe400078efcff */
[----:B------:R-:W-:Y:S02]  /*10230*/  LOP3.LUT R26, R26, 0x44, RZ, 0xfc, !PT ;  /* 0x000000441a1a7812 */ /* 0x000fe400078efcff */
[----:B------:R-:W-:Y:S02]  /*10240*/  ISETP.GE.AND P0, PT, R28, UR13, PT ;  /* 0x0000000d1c007c0c */ /* 0x000fe4000bf06270 */
[----:B------:R-:W-:Y:S01]  /*10250*/  ISETP.GE.AND P4, PT, R26, UR13, PT ;  /* 0x0000000d1a007c0c */ /* 0x000fe2000bf86270 */
[----:B---3--:R0:W-:Y:S04]  /*10260*/  STL.64 [R1+0x9e0], R14 ;  /* 0x0009e00e01007387 */ /* 0x0081e80000100a00 */
[----:B------:R-:W3:Y:S04]  /*10270*/  LDL.LU.64 R46, [R1+0xa88] ;  /* 0x000a8800012e7983 */ /* 0x000ee80000300a00 */
[----:B------:R-:W3:Y:S04]  /*10280*/  LDL.LU.64 R48, [R1+0xa80] ;  /* 0x000a800001307983 */ /* 0x000ee80000300a00 */
[----:B------:R-:W3:Y:S01]  /*10290*/  @!P0 LDG.E.U16 R25, desc[UR22][R18.64] ;  /* 0x0000001612198981 */ /* 0x000ee2000c1e1500 */
[----:B--2---:R-:W-:-:S02]  /*102a0*/  PRMT R32, RZ, 0x7610, R32 ;  /* 0x00007610ff207816 */ /* 0x004fc40000000020 */
[----:B------:R-:W-:-:S04]  /*102b0*/  PRMT R33, RZ, 0x7610, R33 ;  /* 0x00007610ff217816 */ /* 0x000fc80000000021 */
[----:B------:R-:W2:Y:S01]  /*102c0*/  @!P6 LDG.E.U16 R32, desc[UR22][R4.64] ;  /* 0x000000160420e981 */ /* 0x000ea2000c1e1500 */
[----:B----4-:R-:W-:Y:S02]  /*102d0*/  PRMT R16, RZ, 0x7610, R16 ;  /* 0x00007610ff107816 */ /* 0x010fe40000000010 */
[----:B------:R-:W-:Y:S01]  /*102e0*/  PRMT R17, RZ, 0x7610, R17 ;  /* 0x00007610ff117816 */ /* 0x000fe20000000011 */
[----:B------:R1:W4:Y:S04]  /*102f0*/  @!P4 LDG.E.U16 R33, desc[UR22][R34.64] ;  /* 0x000000162221c981 */ /* 0x000328000c1e1500 */
[----:B------:R-:W2:Y:S04]  /*10300*/  @!P5 LDG.E.U16 R16, desc[UR22][R50.64] ;  /* 0x000000163210d981 */ /* 0x000ea8000c1e1500 */
[----:B------:R0:W2:Y:S04]  /*10310*/  @!P3 LDG.E.U16 R17, desc[UR22][R52.64] ;  /* 0x000000163411b981 */ /* 0x0000a8000c1e1500 */
[----:B------:R-:W2:Y:S04]  /*10320*/  LDL.LU.64 R50, [R1+0xa78] ;  /* 0x000a780001327983 */ /* 0x000ea80000300a00 */
[----:B------:R-:W2:Y:S04]  /*10330*/  LDL.LU.64 R4, [R1+0xa70] ;  /* 0x000a700001047983 */ /* 0x000ea80000300a00 */
[----:B------:R-:W2:Y:S04]  /*10340*/  LDL.LU.64 R18, [R1+0xa68] ;  /* 0x000a680001127983 */ /* 0x000ea80000300a00 */
[----:B------:R-:W0:Y:S04]  /*10350*/  LDL.LU.64 R52, [R1+0xa60] ;  /* 0x000a600001347983 */ /* 0x000e280000300a00 */
[----:B------:R-:W1:Y:S01]  /*10360*/  LDL.LU.64 R34, [R1+0xa58] ;  /* 0x000a580001227983 */ /* 0x000e620000300a00 */
[----:B------:R-:W3:Y:S01]  /*10370*/  S2R R43, SR_TID.X ;  /* 0x00000000002b7919 */ /* 0x000ee20000002100 */
[----:B------:R-:W-:-:S02]  /*10380*/  PRMT R9, RZ, 0x7610, R9 ;  /* 0x00007610ff097816 */ /* 0x000fc40000000009 */
[----:B---3--:R-:W-:-:S04]  /*10390*/  SHF.R.U32.HI R42, RZ, 0x6, R43 ;  /* 0x00000006ff2a7819 */ /* 0x008fc8000001162b */
[----:B------:R-:W-:-:S04]  /*103a0*/  SGXT.U32 R10, R42, 0x1 ;  /* 0x000000012a0a781a */ /* 0x000fc80000000000 */
[----:B------:R-:W-:Y:S02]  /*103b0*/  LOP3.LUT R10, R10, 0x4a, RZ, 0xfc, !PT ;  /* 0x0000004a0a0a7812 */ /* 0x000fe400078efcff */
[----:B------:R-:W-:Y:S02]  /*103c0*/  SGXT.U32 R11, R42, 0x1 ;  /* 0x000000012a0b781a */ /* 0x000fe40000000000 */
[----:B------:R-:W-:Y:S02]  /*103d0*/  ISETP.GE.AND P6, PT, R10, UR13, PT ;  /* 0x0000000d0a007c0c */ /* 0x000fe4000bfc6270 */
[----:B------:R-:W-:Y:S02]  /*103e0*/  SGXT.U32 R10, R42, 0x1 ;  /* 0x000000012a0a781a */ /* 0x000fe40000000000 */
[----:B------:R-:W-:Y:S02]  /*103f0*/  LOP3.LUT R11, R11, 0x48, RZ, 0xfc, !PT ;  /* 0x000000480b0b7812 */ /* 0x000fe400078efcff */
[----:B------:R-:W-:-:S02]  /*10400*/  LOP3.LUT R10, R10, 0x4c, RZ, 0xfc, !PT ;  /* 0x0000004c0a0a7812 */ /* 0x000fc400078efcff */
[----:B------:R-:W-:Y:S02]  /*10410*/  SHF.R.U32.HI R43, RZ, 0x6, R43 ;  /* 0x00000006ff2b7819 */ /* 0x000fe4000001162b */
[----:B------:R-:W-:Y:S02]  /*10420*/  ISETP.GE.AND P5, PT, R11, UR13, PT ;  /* 0x0000000d0b007c0c */ /* 0x000fe4000bfa6270 */
[----:B------:R-:W-:Y:S02]  /*10430*/  ISETP.GE.AND P0, PT, R10, UR13, PT ;  /* 0x0000000d0a007c0c */ /* 0x000fe4000bf06270 */
[----:B------:R-:W-:Y:S02]  /*10440*/  SGXT.U32 R10, R43, 0x1 ;  /* 0x000000012b0a781a */ /* 0x000fe40000000000 */
[----:B------:R-:W3:Y:S07]  /*10450*/  S2R R43, SR_TID.X ;  /* 0x00000000002b7919 */ /* 0x000eee0000002100 */
[----:B------:R-:W4:Y:S04]  /*10460*/  @!P5 LDG.E.U16 R9, desc[UR22][R22.64] ;  /* 0x000000161609d981 */ /* 0x000f28000c1e1500 */
[----:B------:R-:W4:Y:S04]  /*10470*/  LDL.LU.64 R22, [R1+0xa50] ;  /* 0x000a500001167983 */ /* 0x000f280000300a00 */
[----:B------:R-:W4:Y:S01]  /*10480*/  LDL.64 R44, [R1+0x58] ;  /* 0x00005800012c7983 */ /* 0x000f220000100a00 */
[----:B------:R-:W-:-:S04]  /*10490*/  LOP3.LUT R10, R10, 0x50, RZ, 0xfc, !PT ;  /* 0x000000500a0a7812 */ /* 0x000fc800078efcff */
[----:B------:R-:W-:Y:S02]  /*104a0*/  ISETP.GE.AND P3, PT, R10, UR13, PT ;  /* 0x0000000d0a007c0c */ /* 0x000fe4000bf66270 */
[----:B---3--:R-:W-:-:S04]  /*104b0*/  SHF.R.U32.HI R42, RZ, 0x6, R43 ;  /* 0x00000006ff2a7819 */ /* 0x008fc8000001162b */
[C---:B------:R-:W-:Y:S02]  /*104c0*/  SGXT.U32 R11, R42.reuse, 0x1 ;  /* 0x000000012a0b781a */ /* 0x040fe40000000000 */
[----:B------:R-:W-:Y:S02]  /*104d0*/  SGXT.U32 R10, R42, 0x1 ;  /* 0x000000012a0a781a */ /* 0x000fe40000000000 */
[----:B------:R-:W-:Y:S02]  /*104e0*/  LOP3.LUT R11, R11, 0x52, RZ, 0xfc, !PT ;  /* 0x000000520b0b7812 */ /* 0x000fe400078efcff */
[----:B------:R-:W-:Y:S02]  /*104f0*/  LOP3.LUT R10, R10, 0x54, RZ, 0xfc, !PT ;  /* 0x000000540a0a7812 */ /* 0x000fe400078efcff */
[----:B------:R-:W-:Y:S02]  /*10500*/  ISETP.GE.AND P4, PT, R11, UR13, PT ;  /* 0x0000000d0b007c0c */ /* 0x000fe4000bf86270 */
[----:B------:R-:W-:-:S02]  /*10510*/  ISETP.GE.AND P5, PT, R10, UR13, PT ;  /* 0x0000000d0a007c0c */ /* 0x000fc4000bfa6270 */
[----:B------:R-:W-:-:S04]  /*10520*/  SHF.R.U32.HI R43, RZ, 0x6, R43 ;  /* 0x00000006ff2b7819 */ /* 0x000fc8000001162b */
[----:B------:R-:W-:Y:S02]  /*10530*/  SGXT.U32 R10, R43, 0x1 ;  /* 0x000000012b0a781a */ /* 0x000fe40000000000 */
[----:B-1----:R-:W-:-:S06]  /*10540*/  PRMT R34, RZ, 0x7610, R34 ;  /* 0x00007610ff227816 */ /* 0x002fcc0000000022 */
[----:B------:R1:W3:Y:S04]  /*10550*/  @!P0 LDG.E.U16 R34, desc[UR22][R2.64] ;  /* 0x0000001602228981 */ /* 0x0002e8000c1e1500 */
[----:B------:R-:W1:Y:S01]  /*10560*/  LDL.LU.64 R2, [R1+0xa48] ;  /* 0x000a480001027983 */ /* 0x000e620000300a00 */
[----:B0-----:R-:W-:Y:S02]  /*10570*/  PRMT R53, RZ, 0x7610, R53 ;  /* 0x00007610ff357816 */ /* 0x001fe40000000035 */
[----:B--2---:R-:W-:Y:S02]  /*10580*/  PRMT R19, RZ, 0x7610, R19 ;  /* 0x00007610ff137816 */ /* 0x004fe40000000013 */
[----:B------:R-:W-:Y:S02]  /*10590*/  PRMT R35, RZ, 0x7610, R35 ;  /* 0x00007610ff237816 */ /* 0x000fe40000000023 */
[----:B------:R0:W2:Y:S04]  /*105a0*/  @!P3 LDG.E.U16 R53, desc[UR22][R20.64] ;  /* 0x000000161435b981 */ /* 0x0000a8000c1e1500 */
[----:B------:R-:W2:Y:S04]  /*105b0*/  @!P4 LDG.E.U16 R19, desc[UR22][R36.64] ;  /* 0x000000162413c981 */ /* 0x000ea8000c1e1500 */
[----:B------:R0:W2:Y:S04]  /*105c0*/  @!P5 LDG.E.U16 R35, desc[UR22][R6.64] ;  /* 0x000000160623d981 */ /* 0x0000a8000c1e1500 */
[----:B------:R-:W0:Y:S04]  /*105d0*/  LDL.LU.64 R20, [R1+0xa40] ;  /* 0x000a400001147983 */ /* 0x000e280000300a00 */
[----:B------:R-:W2:Y:S04]  /*105e0*/  LDL.64 R28, [R1] ;  /* 0x00000000011c7983 */ /* 0x000ea80000100a00 */
[----:B------:R-:W2:Y:S04]  /*105f0*/  LDL.LU.64 R36, [R1+0xa38] ;  /* 0x000a380001247983 */ /* 0x000ea80000300a00 */
[----:B------:R-:W2:Y:S01]  /*10600*/  LDL.LU.64 R6, [R1+0xa30] ;  /* 0x000a300001067983 */ /* 0x000ea20000300a00 */
[----:B------:R-:W4:Y:S01]  /*10610*/  S2R R43, SR_TID.X ;  /* 0x00000000002b7919 */ /* 0x000f220000002100 */
[----:B------:R-:W-:-:S02]  /*10620*/  PRMT R18, RZ, 0x7610, R18 ;  /* 0x00007610ff127816 */ /* 0x000fc40000000012 */
[----:B------:R-:W-:-:S04]  /*10630*/  LOP3.LUT R10, R10, 0x58, RZ, 0xfc, !PT ;  /* 0x000000580a0a7812 */ /* 0x000fc800078efcff */
[----:B------:R0:W3:Y:S01]  /*10640*/  @!P6 LDG.E.U16 R18, desc[UR22][R12.64] ;  /* 0x000000160c12e981 */ /* 0x0000e2000c1e1500 */
[----:B------:R-:W-:Y:S02]  /*10650*/  ISETP.GE.AND P6, PT, R10, UR13, PT ;  /* 0x0000000d0a007c0c */ /* 0x000fe4000bfc6270 */
[----:B----4-:R-:W-:-:S04]  /*10660*/  SHF.R.U32.HI R43, RZ, 0x6, R43 ;  /* 0x00000006ff2b7819 */ /* 0x010fc8000001162b */
[----:B------:R-:W-:Y:S02]  /*10670*/  SGXT.U32 R10, R43, 0x1 ;  /* 0x000000012b0a781a */ /* 0x000fe40000000000 */
[----:B------:R-:W4:Y:S02]  /*10680*/  S2R R43, SR_TID.X ;  /* 0x00000000002b7919 */ /* 0x000f240000002100 */
[----:B------:R-:W-:-:S04]  /*10690*/  LOP3.LUT R10, R10, 0x5a, RZ, 0xfc, !PT ;  /* 0x0000005a0a0a7812 */ /* 0x000fc800078efcff */
[----:B------:R-:W-:Y:S02]  /*106a0*/  ISETP.GE.AND P0, PT, R10, UR13, PT ;  /* 0x0000000d0a007c0c */ /* 0x000fe4000bf06270 */
[----:B----4-:R-:W-:-:S04]  /*106b0*/  SHF.R.U32.HI R42, RZ, 0x6, R43 ;  /* 0x00000006ff2a7819 */ /* 0x010fc8000001162b */
[----:B------:R-:W-:-:S04]  /*106c0*/  SGXT.U32 R10, R42, 0x1 ;  /* 0x000000012a0a781a */ /* 0x000fc80000000000 */
[----:B------:R-:W-:-:S04]  /*106d0*/  LOP3.LUT R10, R10, 0x60, RZ, 0xfc, !PT ;  /* 0x000000600a0a7812 */ /* 0x000fc800078efcff */
[----:B------:R-:W-:Y:S02]  /*106e0*/  ISETP.GE.AND P4, PT, R10, UR13, PT ;  /* 0x0000000d0a007c0c */ /* 0x000fe4000bf86270 */
[----:B------:R-:W-:Y:S02]  /*106f0*/  SGXT.U32 R10, R42, 0x1 ;  /* 0x000000012a0a781a */ /* 0x000fe40000000000 */
[----:B------:R-:W-:Y:S02]  /*10700*/  SHF.R.U32.HI R43, RZ, 0x6, R43 ;  /* 0x00000006ff2b7819 */ /* 0x000fe4000001162b */
[----:B------:R-:W-:-:S04]  /*10710*/  LOP3.LUT R10, R10, 0x62, RZ, 0xfc, !PT ;  /* 0x000000620a0a7812 */ /* 0x000fc800078efcff */
[----:B------:R-:W-:Y:S02]  /*10720*/  ISETP.GE.AND P5, PT, R10, UR13, PT ;  /* 0x0000000d0a007c0c */ /* 0x000fe4000bfa6270 */
[----:B------:R-:W-:Y:S02]  /*10730*/  SGXT.U32 R10, R43, 0x1 ;  /* 0x000000012b0a781a */ /* 0x000fe40000000000 */
[----:B------:R-:W4:Y:S01]  /*10740*/  S2R R43, SR_TID.X ;  /* 0x00000000002b7919 */ /* 0x000f220000002100 */
[----:B------:R-:W-:Y:S02]  /*10750*/  SGXT.U32 R11, R42, 0x1 ;  /* 0x000000012a0b781a */ /* 0x000fe40000000000 */
[----:B------:R-:W-:Y:S02]  /*10760*/  LOP3.LUT R10, R10, 0x68, RZ, 0xfc, !PT ;  /* 0x000000680a0a7812 */ /* 0x000fe400078efcff */
[----:B------:R-:W-:-:S04]  /*10770*/  LOP3.LUT R11, R11, 0x5c, RZ, 0xfc, !PT ;  /* 0x0000005c0b0b7812 */ /* 0x000fc800078efcff */
[----:B------:R-:W-:Y:S02]  /*10780*/  ISETP.GE.AND P3, PT, R11, UR13, PT ;  /* 0x0000000d0b007c0c */ /* 0x000fe4000bf66270 */
[----:B----4-:R-:W-:-:S04]  /*10790*/  SHF.R.U32.HI R43, RZ, 0x6, R43 ;  /* 0x00000006ff2b7819 */ /* 0x010fc8000001162b */
[----:B------:R-:W-:-:S04]  /*107a0*/  SGXT.U32 R11, R43, 0x1 ;  /* 0x000000012b0b781a */ /* 0x000fc80000000000 */
[----:B------:R-:W-:Y:S02]  /*107b0*/  LOP3.LUT R11, R11, 0x70, RZ, 0xfc, !PT ;  /* 0x000000700b0b7812 */ /* 0x000fe400078efcff */
[----:B-1----:R-:W-:-:S06]  /*107c0*/  PRMT R3, RZ, 0x7610, R3 ;  /* 0x00007610ff037816 */ /* 0x002fcc0000000003 */
[----:B------:R-:W4:Y:S01]  /*107d0*/  @!P6 LDG.E.U16 R3, desc[UR22][R38.64] ;  /* 0x000000162603e981 */ /* 0x000f22000c1e1500 */
[----:B------:R-:W-:Y:S02]  /*107e0*/  ISETP.GE.AND P6, PT, R10, UR13, PT ;  /* 0x0000000d0a007c0c */ /* 0x000fe4000bfc6270 */
[----:B------:R-:W-:Y:S02]  /*107f0*/  SGXT.U32 R10, R43, 0x1 ;  /* 0x000000012b0a781a */ /* 0x000fe40000000000 */
[----:B------:R-:W1:Y:S02]  /*10800*/  S2R R43, SR_TID.X ;  /* 0x00000000002b7919 */ /* 0x000e640000002100 */
[----:B------:R-:W-:Y:S01]  /*10810*/  LOP3.LUT R10, R10, 0x78, RZ, 0xfc, !PT ;  /* 0x000000780a0a7812 */ /* 0x000fe200078efcff */
[----:B------:R-:W3:Y:S01]  /*10820*/  LDL.LU.64 R38, [R1+0xa28] ;  /* 0x000a280001267983 */ /* 0x000ee20000300a00 */
[----:B0-----:R-:W-:Y:S02]  /*10830*/  PRMT R20, RZ, 0x7610, R20 ;  /* 0x00007610ff147816 */ /* 0x001fe40000000014 */
[----:B------:R-:W-:-:S04]  /*10840*/  PRMT R21, RZ, 0x7610, R21 ;  /* 0x00007610ff157816 */ /* 0x000fc80000000015 */
[----:B------:R-:W3:Y:S01]  /*10850*/  @!P0 LDG.E.U16 R20, desc[UR22][R46.64] ;  /* 0x000000162e148981 */ /* 0x000ee2000c1e1500 */
[----:B--2---:R-:W-:-:S03]  /*10860*/  PRMT R6, RZ, 0x7610, R6 ;  /* 0x00007610ff067816 */ /* 0x004fc60000000006 */
[----:B------:R-:W2:Y:S01]  /*10870*/  @!P5 LDG.E.U16 R21, desc[UR22][R44.64] ;  /* 0x000000162c15d981 */ /* 0x000ea2000c1e1500 */
[----:B------:R-:W-:Y:S02]  /*10880*/  PRMT R36, RZ, 0x7610, R36 ;  /* 0x00007610ff247816 */ /* 0x000fe40000000024 */
[----:B------:R-:W-:Y:S01]  /*10890*/  PRMT R7, RZ, 0x7610, R7 ;  /* 0x00007610ff077816 */ /* 0x000fe20000000007 */
[----:B------:R-:W2:Y:S04]  /*108a0*/  LDL.LU.64 R46, [R1+0xa20] ;  /* 0x000a2000012e7983 */ /* 0x000ea80000300a00 */
[----:B------:R-:W3:Y:S01]  /*108b0*/  @!P4 LDG.E.U16 R6, desc[UR22][R50.64] ;  /* 0x000000163206c981 */ /* 0x000ee2000c1e1500 */
[----:B-1----:R-:W-:-:S03]  /*108c0*/  SHF.R.U32.HI R42, RZ, 0x6, R43 ;  /* 0x00000006ff2a7819 */ /* 0x002fc6000001162b */
[----:B------:R-:W3:Y:S01]  /*108d0*/  @!P3 LDG.E.U16 R36, desc[UR22][R48.64] ;  /* 0x000000163024b981 */ /* 0x000ee2000c1e1500 */
[----:B------:R-:W-:-:S03]  /*108e0*/  SGXT.U32 R12, R42, 0x1 ;  /* 0x000000012a0c781a */ /* 0x000fc60000000000 */
[----:B------:R0:W3:Y:S01]  /*108f0*/  @!P6 LDG.E.U16 R7, desc[UR22][R22.64] ;  /* 0x000000161607e981 */ /* 0x0000e2000c1e1500 */
[----:B------:R-:W-:Y:S02]  /*10900*/  SHF.R.U32.HI R43, RZ, 0x6, R43 ;  /* 0x00000006ff2b7819 */ /* 0x000fe4000001162b */
[----:B------:R-:W-:Y:S02]  /*10910*/  LOP3.LUT R12, R12, 0x64, RZ, 0xfc, !PT ;  /* 0x000000640c0c7812 */ /* 0x000fe400078efcff */
[----:B------:R-:W-:Y:S01]  /*10920*/  ISETP.GE.AND P0, PT, R11, UR13, PT ;  /* 0x0000000d0b007c0c */ /* 0x000fe2000bf06270 */
[----:B------:R-:W3:Y:S01]  /*10930*/  LDL.LU.64 R48, [R1+0xa18] ;  /* 0x000a180001307983 */ /* 0x000ee20000300a00 */
[----:B------:R-:W-:Y:S02]  /*10940*/  ISETP.GE.AND P4, PT, R12, UR13, PT ;  /* 0x0000000d0c007c0c */ /* 0x000fe4000bf86270 */
[----:B------:R-:W-:-:S04]  /*10950*/  SGXT.U32 R12, R43, 0x1 ;  /* 0x000000012b0c781a */ /* 0x000fc80000000000 */
[----:B------:R-:W-:Y:S02]  /*10960*/  LOP3.LUT R12, R12, 0x6a, RZ, 0xfc, !PT ;  /* 0x0000006a0c0c7812 */ /* 0x000fe400078efcff */
[----:B------:R-:W-:Y:S02]  /*10970*/  ISETP.GE.AND P3, PT, R10, UR13, PT ;  /* 0x0000000d0a007c0c */ /* 0x000fe4000bf66270 */
[----:B------:R-:W3:Y:S01]  /*10980*/  LDL.LU.64 R10, [R1+0x30] ;  /* 0x00003000010a7983 */ /* 0x000ee20000300a00 */
[----:B------:R-:W-:-:S03]  /*10990*/  ISETP.GE.AND P5, PT, R12, UR13, PT ;  /* 0x0000000d0c007c0c */ /* 0x000fc6000bfa6270 */
[----:B------:R-:W3:Y:S04]  /*109a0*/  LDL.LU.64 R50, [R1+0xa10] ;  /* 0x000a100001327983 */ /* 0x000ee80000300a00 */
[----:B------:R-:W3:Y:S04]  /*109b0*/  LDL.LU.64 R12, [R1+0xd8] ;  /* 0x0000d800010c7983 */ /* 0x000ee80000300a00 */
[----:B------:R-:W0:Y:S01]  /*109c0*/  LDL.LU.64 R22, [R1+0xa08] ;  /* 0x000a080001167983 */ /* 0x000e220000300a00 */
[----:B------:R-:W-:Y:S02]  /*109d0*/  PRMT R2, RZ, 0x7610, R2 ;  /* 0x00007610ff027816 */ /* 0x000fe40000000002 */
[----:B------:R-:W-:-:S06]  /*109e0*/  PRMT R37, RZ, 0x7610, R37 ;  /* 0x00007610ff257816 */ /* 0x000fcc0000000025 */
[----:B------:R-:W4:Y:S01]  /*109f0*/  @!P4 LDG.E.U16 R37, desc[UR22][R4.64] ;  /* 0x000000160425c981 */ /* 0x000f22000c1e1500 */
[----:B------:R-:W1:Y:S02]  /*10a00*/  S2R R43, SR_TID.X ;  /* 0x00000000002b7919 */ /* 0x000e640000002100 */
[----:B-1----:R-:W-:-:S04]  /*10a10*/  SHF.R.U32.HI R43, RZ, 0x6, R43 ;  /* 0x00000006ff2b7819 */ /* 0x002fc8000001162b */
[C---:B------:R-:W-:Y:S02]  /*10a20*/  SGXT.U32 R15, R43.reuse, 0x1 ;  /* 0x000000012b0f781a */ /* 0x040fe40000000000 */
[----:B------:R-:W-:Y:S02]  /*10a30*/  SGXT.U32 R14, R43, 0x1 ;  /* 0x000000012b0e781a */ /* 0x000fe40000000000 */
[----:B------:R-:W1:Y:S01]  /*10a40*/  S2R R43, SR_TID.X ;  /* 0x00000000002b7919 */ /* 0x000e620000002100 */
[----:B--2---:R-:W2:Y:S04]  /*10a50*/  @!P0 LDG.E.U16 R2, desc[UR22][R46.64] ;  /* 0x000000162e028981 */ /* 0x004ea8000c1e1500 */
[----:B------:R-:W2:Y:S04]  /*10a60*/  LDL.LU.64 R46, [R1+0xa00] ;  /* 0x000a0000012e7983 */ /* 0x000ea80000300a00 */
[----:B------:R-:W4:Y:S01]  /*10a70*/  LDL.LU.64 R4, [R1+0x9f8] ;  /* 0x0009f80001047983 */ /* 0x000f220000300a00 */
[----:B0-----:R-:W-:-:S06]  /*10a80*/  PRMT R22, RZ, 0x7610, R22 ;  /* 0x00007610ff167816 */ /* 0x001fcc0000000016 */
[----:B---3--:R-:W3:Y:S04]  /*10a90*/  @!P5 LDG.E.U16 R22, desc[UR22][R38.64] ;  /* 0x000000162616d981 */ /* 0x008ee8000c1e1500 */
[----:B------:R-:W3:Y:S01]  /*10aa0*/  LDL.LU.64 R38, [R1+0x9f0] ;  /* 0x0009f00001267983 */ /* 0x000ee20000300a00 */
[----:B------:R-:W-:Y:S02]  /*10ab0*/  LOP3.LUT R14, R14, 0x7a, RZ, 0xfc, !PT ;  /* 0x0000007a0e0e7812 */ /* 0x000fe400078efcff */
[----:B-1----:R-:W-:Y:S02]  /*10ac0*/  SHF.R.U32.HI R42, RZ, 0x6, R43 ;  /* 0x00000006ff2a7819 */ /* 0x002fe4000001162b */
[----:B------:R-:W-:Y:S02]  /*10ad0*/  ISETP.GE.AND P0, PT, R14, UR13, PT ;  /* 0x0000000d0e007c0c */ /* 0x000fe4000bf06270 */
[----:B------:R-:W-:-:S02]  /*10ae0*/  SGXT.U32 R14, R42, 0x1 ;  /* 0x000000012a0e781a */ /* 0x000fc40000000000 */
[----:B------:R-:W-:Y:S02]  /*10af0*/  PRMT R8, RZ, 0x7610, R8 ;  /* 0x00007610ff087816 */ /* 0x000fe40000000008 */
[----:B------:R-:W-:Y:S02]  /*10b00*/  LOP3.LUT R14, R14, 0x6c, RZ, 0xfc, !PT ;  /* 0x0000006c0e0e7812 */ /* 0x000fe400078efcff */
[----:B------:R-:W-:Y:S02]  /*10b10*/  LOP3.LUT R15, R15, 0x72, RZ, 0xfc, !PT ;  /* 0x000000720f0f7812 */ /* 0x000fe400078efcff */
[----:B------:R0:W4:Y:S01]  /*10b20*/  @!P3 LDG.E.U16 R8, desc[UR22][R28.64] ;  /* 0x000000161c08b981 */ /* 0x000122000c1e1500 */
[----:B------:R-:W-:Y:S02]  /*10b30*/  ISETP.GE.AND P3, PT, R14, UR13, PT ;  /* 0x0000000d0e007c0c */ /* 0x000fe4000bf66270 */
[----:B------:R-:W-:Y:S02]  /*10b40*/  SGXT.U32 R14, R42, 0x1 ;  /* 0x000000012a0e781a */ /* 0x000fe40000000000 */
[----:B------:R-:W-:-:S02]  /*10b50*/  ISETP.GE.AND P6, PT, R15, UR13, PT ;  /* 0x0000000d0f007c0c */ /* 0x000fc4000bfc6270 */
[----:B------:R-:W-:Y:S02]  /*10b60*/  LOP3.LUT R14, R14, 0x74, RZ, 0xfc, !PT ;  /* 0x000000740e0e7812 */ /* 0x000fe400078efcff */
[----:B------:R-:W-:Y:S02]  /*10b70*/  SHF.R.U32.HI R43, RZ, 0x6, R43 ;  /* 0x00000006ff2b7819 */ /* 0x000fe4000001162b */
[----:B------:R-:W-:Y:S02]  /*10b80*/  ISETP.GE.AND P4, PT, R14, UR13, PT ;  /* 0x0000000d0e007c0c */ /* 0x000fe4000bf86270 */
[----:B------:R-:W-:Y:S01]  /*10b90*/  SGXT.U32 R14, R43, 0x1 ;  /* 0x000000012b0e781a */ /* 0x000fe20000000000 */
[----:B------:R-:W-:Y:S01]  /*10ba0*/  IMAD.WIDE R10, R0, 0x2, R10 ;  /* 0x00000002000a7825 */ /* 0x000fe200078e020a */
[----:B------:R-:W-:Y:S02]  /*10bb0*/  PRMT R23, RZ, 0x7610, R23 ;  /* 0x00007610ff177816 */ /* 0x000fe40000000017 */
[----:B------:R-:W-:-:S02]  /*10bc0*/  LOP3.LUT R14, R14, 0x7c, RZ, 0xfc, !PT ;  /* 0x0000007c0e0e7812 */ /* 0x000fc400078efcff */
[----:B------:R1:W-:Y:S02]  /*10bd0*/  STL.64 [R1+0x30], R10 ;  /* 0x0000300a01007387 */ /* 0x0003e40000100a00 */
[----:B------:R-:W-:Y:S02]  /*10be0*/  ISETP.GE.AND P5, PT, R14, UR13, PT ;  /* 0x0000000d0e007c0c */ /* 0x000fe4000bfa6270 */
[----:B------:R-:W4:Y:S01]  /*10bf0*/  @!P6 LDG.E.U16 R23, desc[UR22][R48.64] ;  /* 0x000000163017e981 */ /* 0x000f22000c1e1500 */
[----:B0-----:R-:W0:Y:S03]  /*10c00*/  S2R R29, SR_TID.X ;  /* 0x00000000001d7919 */ /* 0x001e260000002100 */
[----:B------:R-:W4:Y:S04]  /*10c10*/  LDL.LU.64 R48, [R1+0x9e8] ;  /* 0x0009e80001307983 */ /* 0x000f280000300a00 */
[----:B------:R-:W4:Y:S04]  /*10c20*/  LDL.LU.64 R14, [R1+0x138] ;  /* 0x00013800010e7983 */ /* 0x000f280000300a00 */
[----:B------:R-:W4:Y:S04]  /*10c30*/  LDL.LU.64 R44, [R1+0x118] ;  /* 0x00011800012c7983 */ /* 0x000f280000300a00 */
[----:B------:R-:W4:Y:S01]  /*10c40*/  LDL.LU.64 R42, [R1+0xf8] ;  /* 0x0000f800012a7983 */ /* 0x000f220000300a00 */
[----:B------:R-:W-:-:S02]  /*10c50*/  PRMT R24, RZ, 0x7610, R24 ;  /* 0x00007610ff187816 */ /* 0x000fc40000000018 */
[----:B0-----:R-:W-:-:S04]  /*10c60*/  SHF.R.U32.HI R28, RZ, 0x6, R29 ;  /* 0x00000006ff1c7819 */ /* 0x001fc8000001161d */
[----:B------:R-:W-:Y:S02]  /*10c70*/  SGXT.U32 R26, R28, 0x1 ;  /* 0x000000011c1a781a */ /* 0x000fe40000000000 */
[----:B------:R-:W-:Y:S02]  /*10c80*/  SHF.R.U32.HI R29, RZ, 0x6, R29 ;  /* 0x00000006ff1d7819 */ /* 0x000fe4000001161d */
[----:B------:R-:W-:Y:S01]  /*10c90*/  LOP3.LUT R26, R26, 0x2e, RZ, 0xfc, !PT ;  /* 0x0000002e1a1a7812 */ /* 0x000fe200078efcff */
[----:B------:R-:W-:-:S05]  /*10ca0*/  IMAD.WIDE R12, R0, 0x2, R12 ;  /* 0x00000002000c7825 */ /* 0x000fca00078e020c */
[----:B------:R-:W-:Y:S04]  /*10cb0*/  STL.64 [R1+0xd8], R12 ;  /* 0x0000d80c01007387 */ /* 0x000fe80000100a00 */
[----:B--2---:R-:W2:Y:S01]  /*10cc0*/  @!P0 LDG.E.U16 R24, desc[UR22][R46.64] ;  /* 0x000000162e188981 */ /* 0x004ea2000c1e1500 */
[----:B------:R-:W-:Y:S02]  /*10cd0*/  ISETP.GE.AND P0, PT, R26, UR13, PT ;  /* 0x0000000d1a007c0c */ /* 0x000fe4000bf06270 */
[----:B------:R-:W-:Y:S01]  /*10ce0*/  SGXT.U32 R26, R29, 0x1 ;  /* 0x000000011d1a781a */ /* 0x000fe20000000000 */
[----:B------:R-:W-:Y:S03]  /*10cf0*/  STL [R1+0x598], R46 ;  /* 0x0005982e01007387 */ /* 0x000fe60000100800 */
[----:B------:R-:W-:Y:S01]  /*10d00*/  LOP3.LUT R26, R26, 0x36, RZ, 0xfc, !PT ;  /* 0x000000361a1a7812 */ /* 0x000fe200078efcff */
[----:B------:R-:W-:Y:S04]  /*10d10*/  STL [R1+0x594], R47 ;  /* 0x0005942f01007387 */ /* 0x000fe80000100800 */
[----:B------:R0:W-:Y:S01]  /*10d20*/  STL.64 [R1+0x690], R46 ;  /* 0x0006902e01007387 */ /* 0x0001e20000100a00 */
[----:B---3--:R-:W-:-:S06]  /*10d30*/  PRMT R38, RZ, 0x7610, R38 ;  /* 0x00007610ff267816 */ /* 0x008fcc0000000026 */
[----:B------:R-:W3:Y:S01]  /*10d40*/  @!P3 LDG.E.U16 R38, desc[UR22][R10.64] ;  /* 0x000000160a26b981 */ /* 0x000ee2000c1e1500 */
[----:B------:R-:W-:-:S03]  /*10d50*/  ISETP.GE.AND P3, PT, R26, UR13, PT ;  /* 0x0000000d1a007c0c */ /* 0x000fc6000bf66270 */
[----:B------:R-:W2:Y:S01]  /*10d60*/  LDL.LU.64 R26, [R1+0xb8] ;  /* 0x0000b800011a7983 */ /* 0x000ea20000300a00 */
[----:B------:R-:W-:-:S06]  /*10d70*/  PRMT R39, RZ, 0x7610, R39 ;  /* 0x00007610ff277816 */ /* 0x000fcc0000000027 */
[----:B------:R0:W3:Y:S02]  /*10d80*/  @!P4 LDG.E.U16 R39, desc[UR22][R50.64] ;  /* 0x000000163227c981 */ /* 0x0000e4000c1e1500 */
[----:B0-----:R-:W0:Y:S01]  /*10d90*/  S2R R50, SR_TID.X ;  /* 0x0000000000327919 */ /* 0x001e220000002100 */
[C---:B-1----:R-:W-:Y:S02]  /*10da0*/  SGXT.U32 R10, R29.reuse, 0x1 ;  /* 0x000000011d0a781a */ /* 0x042fe40000000000 */
[----:B------:R-:W-:Y:S02]  /*10db0*/  SGXT.U32 R11, R29, 0x1 ;  /* 0x000000011d0b781a */ /* 0x000fe40000000000 */
[----:B------:R-:W-:Y:S02]  /*10dc0*/  LOP3.LUT R10, R10, 0x46, RZ, 0xfc, !PT ;  /* 0x000000460a0a7812 */ /* 0x000fe400078efcff */
[----:B------:R-:W-:Y:S02]  /*10dd0*/  LOP3.LUT R11, R11, 0x3e, RZ, 0xfc, !PT ;  /* 0x0000003e0b0b7812 */ /* 0x000fe400078efcff */
[----:B------:R-:W-:-:S02]  /*10de0*/  ISETP.GE.AND P6, PT, R10, UR13, PT ;  /* 0x0000000d0a007c0c */ /* 0x000fc4000bfc6270 */
[----:B------:R-:W-:Y:S02]  /*10df0*/  ISETP.GE.AND P4, PT, R11, UR13, PT ;  /* 0x0000000d0b007c0c */ /* 0x000fe4000bf86270 */
[----:B------:R-:W3:Y:S01]  /*10e00*/  LDL.LU.64 R10, [R1+0x88] ;  /* 0x00008800010a7983 */ /* 0x000ee20000300a00 */
[----:B------:R-:W-:-:S03]  /*10e10*/  PRMT R40, RZ, 0x7610, R40 ;  /* 0x00007610ff287816 */ /* 0x000fc60000000028 */
[----:B------:R-:W3:Y:S01]  /*10e20*/  LDL.LU.64 R28, [R1+0x68] ;  /* 0x00006800011c7983 */ /* 0x000ee20000300a00 */
[----:B----4-:R-:W-:-:S03]  /*10e30*/  IMAD.WIDE R14, R0, 0x2, R14 ;  /* 0x00000002000e7825 */ /* 0x010fc600078e020e */
[----:B------:R1:W4:Y:S01]  /*10e40*/  @!P5 LDG.E.U16 R40, desc[UR22][R48.64] ;  /* 0x000000163028d981 */ /* 0x000322000c1e1500 */
[----:B------:R-:W-:-:S04]  /*10e50*/  IMAD.WIDE R44, R0, 0x2, R44 ;  /* 0x00000002002c7825 */ /* 0x000fc800078e022c */
[----:B------:R-:W-:-:S05]  /*10e60*/  IMAD.WIDE R42, R0, 0x2, R42 ;  /* 0x00000002002a7825 */ /* 0x000fca00078e022a */
[----:B------:R-:W-:Y:S04]  /*10e70*/  STL.64 [R1+0xf8], R42 ;  /* 0x0000f82a01007387 */ /* 0x000fe80000100a00 */
[----:B------:R-:W-:Y:S04]  /*10e80*/  STL.64 [R1+0x118], R44 ;  /* 0x0001182c01007387 */ /* 0x000fe80000100a00 */
[----:B------:R-:W-:Y:S01]  /*10e90*/  STL.64 [R1+0x138], R14 ;  /* 0x0001380e01007387 */ /* 0x000fe20000100a00 */
[----:B------:R-:W-:-:S03]  /*10ea0*/  PRMT R46, RZ, 0x7610, R46 ;  /* 0x00007610ff2e7816 */ /* 0x000fc6000000002e */
[----:B------:R-:W-:Y:S04]  /*10eb0*/  STL [R1+0x5a0], R48 ;  /* 0x0005a03001007387 */ /* 0x000fe80000100800 */
[----:B------:R-:W-:Y:S01]  /*10ec0*/  STL [R1+0x59c], R49 ;  /* 0x00059c3101007387 */ /* 0x000fe20000100800 */
[----:B0-----:R-:W-:-:S03]  /*10ed0*/  SHF.R.U32.HI R50, RZ, 0x6, R50 ;  /* 0x00000006ff327819 */ /* 0x001fc60000011632 */
[----:B------:R1:W-:Y:S04]  /*10ee0*/  STL.64 [R1+0x678], R48 ;  /* 0x0006783001007387 */ /* 0x0003e80000100a00 */
[----:B------:R0:W4:Y:S01]  /*10ef0*/  @!P6 LDG.E.U16 R46, desc[UR22][R12.64] ;  /* 0x000000160c2ee981 */ /* 0x000122000c1e1500 */
[----:B-1----:R-:W-:Y:S02]  /*10f00*/  PRMT R49, RZ, 0x7610, R49 ;  /* 0x00007610ff317816 */ /* 0x002fe40000000031 */
[C---:B0-----:R-:W-:Y:S02]  /*10f10*/  SGXT.U32 R12, R50.reuse, 0x1 ;  /* 0x00000001320c781a */ /* 0x041fe40000000000 */
[C---:B------:R-:W-:Y:S02]  /*10f20*/  SGXT.U32 R13, R50.reuse, 0x1 ;  /* 0x00000001320d781a */ /* 0x040fe40000000000 */
[----:B------:R0:W4:Y:S02]  /*10f30*/  @!P4 LDG.E.U16 R49, desc[UR22][R42.64] ;  /* 0x000000162a31c981 */ /* 0x000124000c1e1500 */
[----:B0-----:R-:W-:-:S02]  /*10f40*/  SGXT.U32 R42, R50, 0x1 ;  /* 0x00000001322a781a */ /* 0x001fc40000000000 */
[----:B------:R-:W0:Y:S02]  /*10f50*/  S2R R50, SR_TID.X ;  /* 0x0000000000327919 */ /* 0x000e240000002100 */
[----:B------:R-:W-:Y:S02]  /*10f60*/  LOP3.LUT R42, R42, 0x4e, RZ, 0xfc, !PT ;  /* 0x0000004e2a2a7812 */ /* 0x000fe400078efcff */
[----:B------:R-:W-:Y:S02]  /*10f70*/  PRMT R4, RZ, 0x7610, R4 ;  /* 0x00007610ff047816 */ /* 0x000fe40000000004 */
[----:B------:R-:W-:Y:S02]  /*10f80*/  PRMT R5, RZ, 0x7610, R5 ;  /* 0x00007610ff057816 */ /* 0x000fe40000000005 */
[----:B------:R-:W-:Y:S02]  /*10f90*/  ISETP.GE.AND P4, PT, R42, UR13, PT ;  /* 0x0000000d2a007c0c */ /* 0x000fe4000bf86270 */
[----:B------:R-:W-:Y:S01]  /*10fa0*/  LOP3.LUT R13, R13, 0x56, RZ, 0xfc, !PT ;  /* 0x000000560d0d7812 */ /* 0x000fe200078efcff */
[----:B------:R-:W4:Y:S01]  /*10fb0*/  @!P0 LDG.E.U16 R4, desc[UR22][R14.64] ;  /* 0x000000160e048981 */ /* 0x000f22000c1e1500 */
[----:B------:R-:W-:-:S02]  /*10fc0*/  LOP3.LUT R12, R12, 0x5e, RZ, 0xfc, !PT ;  /* 0x0000005e0c0c7812 */ /* 0x000fc400078efcff */
[----:B------:R-:W-:Y:S01]  /*10fd0*/  PRMT R52, RZ, 0x7610, R52 ;  /* 0x00007610ff347816 */ /* 0x000fe20000000034 */
[----:B------:R-:W4:Y:S01]  /*10fe0*/  @!P3 LDG.E.U16 R5, desc[UR22][R44.64] ;  /* 0x000000162c05b981 */ /* 0x000f22000c1e1500 */
[----:B------:R-:W-:Y:S02]  /*10ff0*/  ISETP.GE.AND P5, PT, R13, UR13, PT ;  /* 0x0000000d0d007c0c */ /* 0x000fe4000bfa6270 */
[----:B------:R-:W-:Y:S01]  /*11000*/  ISETP.GE.AND P3, PT, R12, UR13, PT ;  /* 0x0000000d0c007c0c */ /* 0x000fe2000bf66270 */
[----:B------:R-:W4:Y:S04]  /*11010*/  LDL.LU.64 R14, [R1+0x9e0] ;  /* 0x0009e000010e7983 */ /* 0x000f280000300a00 */
[----:B------:R-:W4:Y:S01]  /*11020*/  LDL.LU.64 R44, [R1+0x48] ;  /* 0x00004800012c7983 */ /* 0x000f220000300a00 */
[----:B0-----:R-:W-:-:S04]  /*11030*/  SHF.R.U32.HI R50, RZ, 0x6, R50 ;  /* 0x00000006ff327819 */ /* 0x001fc80000011632 */
[----:B------:R-:W-:-:S04]  /*11040*/  SGXT.U32 R50, R50, 0x1 ;  /* 0x000000013232781a */ /* 0x000fc80000000000 */
[----:B------:R-:W-:-:S04]  /*11050*/  LOP3.LUT R50, R50, 0x66, RZ, 0xfc, !PT ;  /* 0x0000006632327812 */ /* 0x000fc800078efcff */
[----:B------:R-:W-:Y:S01]  /*11060*/  ISETP.GE.AND P0, PT, R50, UR13, PT ;  /* 0x0000000d32007c0c */ /* 0x000fe2000bf06270 */
[----:B--2---:R-:W-:-:S05]  /*11070*/  IMAD.WIDE R26, R0, 0x2, R26 ;  /* 0x00000002001a7825 */ /* 0x004fca00078e021a */
[----:B------:R0:W-:Y:S04]  /*11080*/  STL.64 [R1+0xb8], R26 ;  /* 0x0000b81a01007387 */ /* 0x0001e80000100a00 */
[----:B------:R-:W2:Y:S04]  /*11090*/  LDL.LU.64 R12, [R1+0x28] ;  /* 0x00002800010c7983 */ /* 0x000ea80000300a00 */
[----:B------:R-:W2:Y:S04]  /*110a0*/  LDL.LU.64 R42, [R1+0x8] ;  /* 0x00000800012a7983 */ /* 0x000ea80000300a00 */
[----:B------:R-:W2:Y:S04]  /*110b0*/  LDL.LU R48, [R1+0x410] ;  /* 0x0004100001307983 */ /* 0x000ea80000300800 */
[----:B------:R-:W2:Y:S04]  /*110c0*/  LDL.LU R47, [R1+0x400] ;  /* 0x00040000012f7983 */ /* 0x000ea80000300800 */
[----:B------:R-:W2:Y:S04]  /*110d0*/  LDL.LU R50, [R1+0x9d8] ;  /* 0x0009d80001327983 */ /* 0x000ea80000300800 */
[----:B------:R1:W4:Y:S04]  /*110e0*/  @!P4 LDG.E.U16 R52, desc[UR22][R26.64] ;  /* 0x000000161a34c981 */ /* 0x000328000c1e1500 */
[----:B0-----:R-:W1:Y:S01]  /*110f0*/  LDL.LU.64 R26, [R1+0x9d0] ;  /* 0x0009d000011a7983 */ /* 0x001e620000300a00 */
[----:B---3--:R-:W-:-:S04]  /*11100*/  IMAD.WIDE R10, R0, 0x2, R10 ;  /* 0x00000002000a7825 */ /* 0x008fc800078e020a */
[----:B------:R-:W-:Y:S01]  /*11110*/  IMAD.WIDE R28, R0, 0x2, R28 ;  /* 0x00000002001c7825 */ /* 0x000fe200078e021c */
[----:B------:R-:W0:Y:S01]  /*11120*/  S2R R51, SR_TID.X ;  /* 0x0000000000337919 */ /* 0x000e220000002100 */
[----:B--2---:R-:W-:-:S06]  /*11130*/  PRMT R50, RZ, 0x7610, R50 ;  /* 0x00007610ff327816 */ /* 0x004fcc0000000032 */
[----:B------:R-:W2:Y:S01]  /*11140*/  @!P3 LDG.E.U16 R50, desc[UR22][R28.64] ;  /* 0x000000161c32b981 */ /* 0x000ea2000c1e1500 */
[----:B-1----:R-:W-:-:S06]  /*11150*/  PRMT R27, RZ, 0x7610, R27 ;  /* 0x00007610ff1b7816 */ /* 0x002fcc000000001b */
[----:B------:R-:W3:Y:S04]  /*11160*/  @!P5 LDG.E.U16 R27, desc[UR22][R10.64] ;  /* 0x000000160a1bd981 */ /* 0x000ee8000c1e1500 */
[----:B----4-:R0:W-:Y:S02]  /*11170*/  STL [R1+0x45c], R52 ;  /* 0x00045c3401007387 */ /* 0x0101e40000100800 */
[----:B0-----:R-:W-:-:S04]  /*11180*/  SHF.R.U32.HI R52, RZ, 0x6, R51 ;  /* 0x00000006ff347819 */ /* 0x001fc80000011633 */
[----:B------:R-:W-:Y:S02]  /*11190*/  SGXT.U32 R52, R52, 0x1 ;  /* 0x000000013434781a */ /* 0x000fe40000000000 */
[----:B------:R-:W-:Y:S02]  /*111a0*/  SHF.R.U32.HI R51, RZ, 0x6, R51 ;  /* 0x00000006ff337819 */ /* 0x000fe40000011633 */
[----:B------:R-:W-:-:S04]  /*111b0*/  LOP3.LUT R52, R52, 0x6e, RZ, 0xfc, !PT ;  /* 0x0000006e34347812 */ /* 0x000fc800078efcff */
[----:B------:R-:W-:Y:S02]  /*111c0*/  ISETP.GE.AND P4, PT, R52, UR13, PT ;  /* 0x0000000d34007c0c */ /* 0x000fe4000bf86270 */
[C---:B------:R-:W-:Y:S01]  /*111d0*/  SGXT.U32 R52, R51.reuse, 0x1 ;  /* 0x000000013334781a */ /* 0x040fe20000000000 */
[----:B------:R-:W-:Y:S03]  /*111e0*/  STL.64 [R1+0x68], R28 ;  /* 0x0000681c01007387 */ /* 0x000fe60000100a00 */
[----:B------:R-:W-:Y:S01]  /*111f0*/  LOP3.LUT R52, R52, 0x76, RZ, 0xfc, !PT ;  /* 0x0000007634347812 */ /* 0x000fe200078efcff */
[----:B------:R0:W-:Y:S01]  /*11200*/  STL.64 [R1+0x88], R10 ;  /* 0x0000880a01007387 */ /* 0x0001e20000100a00 */
[----:B------:R-:W-:Y:S02]  /*11210*/  SGXT.U32 R51, R51, 0x1 ;  /* 0x000000013333781a */ /* 0x000fe40000000000 */
[----:B------:R-:W-:-:S02]  /*11220*/  ISETP.GE.AND P5, PT, R52, UR13, PT ;  /* 0x0000000d34007c0c */ /* 0x000fc4000bfa6270 */
[----:B------:R-:W-:Y:S01]  /*11230*/  LOP3.LUT R51, R51, 0x7e, RZ, 0xfc, !PT ;  /* 0x0000007e33337812 */ /* 0x000fe200078efcff */
[----:B0-----:R-:W4:Y:S03]  /*11240*/  LDL.LU.64 R10, [R1+0x9c8] ;  /* 0x0009c800010a7983 */ /* 0x001f260000300a00 */
[----:B------:R-:W-:Y:S01]  /*11250*/  ISETP.GE.AND P3, PT, R51, UR13, PT ;  /* 0x0000000d33007c0c */ /* 0x000fe2000bf66270 */
[----:B---3--:R0:W-:Y:S04]  /*11260*/  STL [R1+0x458], R27 ;  /* 0x0004581b01007387 */ /* 0x0081e80000100800 */
[----:B0-----:R-:W3:Y:S04]  /*11270*/  LDL.LU R27, [R1+0x9c4] ;  /* 0x0009c400011b7983 */ /* 0x001ee80000300800 */
[----:B------:R-:W3:Y:S04]  /*11280*/  LDL.LU R52, [R1+0x9c0] ;  /* 0x0009c00001347983 */ /* 0x000ee80000300800 */
[----:B------:R-:W3:Y:S04]  /*11290*/  LDL.LU.64 R28, [R1+0x9b8] ;  /* 0x0009b800011c7983 */ /* 0x000ee80000300a00 */
[----:B--2---:R0:W-:Y:S04]  /*112a0*/  STL [R1+0x454], R50 ;  /* 0x0004543201007387 */ /* 0x0041e80000100800 */
[----:B0-----:R-:W2:Y:S04]  /*112b0*/  LDL.LU R50, [R1+0x9b4] ;  /* 0x0009b40001327983 */ /* 0x001ea80000300800 */
[----:B------:R-:W2:Y:S01]  /*112c0*/  LDL.LU R51, [R1+0x9b0] ;  /* 0x0009b00001337983 */ /* 0x000ea20000300800 */
[----:B------:R-:W-:-:S04]  /*112d0*/  IMAD.WIDE R44, R0, 0x2, R44 ;  /* 0x00000002002c7825 */ /* 0x000fc800078e022c */
[----:B------:R-:W-:Y:S01]  /*112e0*/  IMAD.WIDE R12, R0, 0x2, R12 ;  /* 0x00000002000c7825 */ /* 0x000fe200078e020c */
[----:B----4-:R-:W-:-:S03]  /*112f0*/  PRMT R11, RZ, 0x7610, R11 ;  /* 0x00007610ff0b7816 */ /* 0x010fc6000000000b */
[----:B------:R-:W-:-:S03]  /*11300*/  IMAD.WIDE R42, R0, 0x2, R42 ;  /* 0x00000002002a7825 */ /* 0x000fc600078e022a */
[----:B------:R-:W4:Y:S01]  /*11310*/  @!P4 LDG.E.U16 R11, desc[UR22][R12.64] ;  /* 0x000000160c0bc981 */ /* 0x000f22000c1e1500 */
[----:B---3--:R-:W-:Y:S02]  /*11320*/  PRMT R27, RZ, 0x7610, R27 ;  /* 0x00007610ff1b7816 */ /* 0x008fe4000000001b */
[----:B------:R-:W-:-:S04]  /*11330*/  PRMT R52, RZ, 0x7610, R52 ;  /* 0x00007610ff347816 */ /* 0x000fc80000000034 */
[----:B------:R-:W3:Y:S01]  /*11340*/  @!P5 LDG.E.U16 R27, desc[UR22][R42.64] ;  /* 0x000000162a1bd981 */ /* 0x000ee2000c1e1500 */
[----:B------:R-:W-:-:S06]  /*11350*/  PRMT R28, RZ, 0x7610, R28 ;  /* 0x00007610ff1c7816 */ /* 0x000fcc000000001c */
[----:B------:R-:W3:Y:S01]  /*11360*/  @!P0 LDG.E.U16 R28, desc[UR22][R44.64] ;  /* 0x000000162c1c8981 */ /* 0x000ee2000c1e1500 */
[----:B--2---:R-:W-:-:S05]  /*11370*/  IMAD.WIDE R50, R0, 0x2, R50 ;  /* 0x0000000200327825 */ /* 0x004fca00078e0232 */
[----:B------:R-:W2:Y:S04]  /*11380*/  @!P3 LDG.E.U16 R52, desc[UR22][R50.64] ;  /* 0x000000163234b981 */ /* 0x000ea8000c1e1500 */
[----:B------:R-:W-:Y:S04]  /*11390*/  STL [R1+0x5a4], R0 ;  /* 0x0005a40001007387 */ /* 0x000fe80000100800 */
[----:B------:R-:W-:Y:S04]  /*113a0*/  STL.64 [R1+0x8], R42 ;  /* 0x0000082a01007387 */ /* 0x000fe80000100a00 */
[----:B------:R-:W-:Y:S04]  /*113b0*/  STL.64 [R1+0x28], R12 ;  /* 0x0000280c01007387 */ /* 0x000fe80000100a00 */
[----:B------:R0:W-:Y:S04]  /*113c0*/  STL.64 [R1+0x48], R44 ;  /* 0x0000482c01007387 */ /* 0x0001e80000100a00 */
[----:B------:R-:W-:Y:S04]  /*113d0*/  STL [R1+0x6d8], R0 ;  /* 0x0006d80001007387 */ /* 0x000fe80000100800 */
[----:B0-----:R-:W2:Y:S01]  /*113e0*/  LDL.LU.64 R44, [R1+0x9a8] ;  /* 0x0009a800012c7983 */ /* 0x001ea20000300a00 */
[----:B------:R-:W-:Y:S06]  /*113f0*/  BAR.SYNC.DEFER_BLOCKING 0x0 ;  /* 0x0000000000007b1d */ /* 0x000fec0000010000 */
[----:B---3--:R0:W-:Y:S04]  /*11400*/  STL [R1+0x450], R28 ;  /* 0x0004501c01007387 */ /* 0x0081e80000100800 */
[----:B0-----:R-:W3:Y:S04]  /*11410*/  LDL.LU R28, [R1+0x9a0] ;  /* 0x0009a000011c7983 */ /* 0x001ee80000300800 */
[----:B------:R-:W3:Y:S04]  /*11420*/  LDL.LU.64 R12, [R1+0x998] ;  /* 0x00099800010c7983 */ /* 0x000ee80000300a00 */
[----:B----4-:R0:W-:Y:S04]  /*11430*/  STL [R1+0x44c], R11 ;  /* 0x00044c0b01007387 */ /* 0x0101e80000100800 */
[----:B0-----:R-:W4:Y:S04]  /*11440*/  LDL.LU R11, [R1+0x990] ;  /* 0x00099000010b7983 */ /* 0x001f280000300800 */
[----:B------:R-:W3:Y:S04]  /*11450*/  LDL.LU.64 R42, [R1+0x988] ;  /* 0x00098800012a7983 */ /* 0x000ee80000300a00 */
[----:B------:R0:W-:Y:S04]  /*11460*/  STL [R1+0x448], R27 ;  /* 0x0004481b01007387 */ /* 0x0001e80000100800 */
[----:B0-----:R-:W3:Y:S04]  /*11470*/  LDL.LU R27, [R1+0x980] ;  /* 0x00098000011b7983 */ /* 0x001ee80000300800 */
[----:B--2---:R0:W-:Y:S04]  /*11480*/  STL [R1+0x444], R52 ;  /* 0x0004443401007387 */ /* 0x0041e80000100800 */
[----:B0-----:R-:W4:Y:S04]  /*11490*/  LDL.LU R52, [R1+0x97c] ;  /* 0x00097c0001347983 */ /* 0x001f280000300800 */
[----:B------:R-:W-:Y:S04]  /*114a0*/  STL [R1+0x5ac], R50 ;  /* 0x0005ac3201007387 */ /* 0x000fe80000100800 */
[----:B------:R-:W-:Y:S04]  /*114b0*/  STL [R1+0x5a8], R51 ;  /* 0x0005a83301007387 */ /* 0x000fe80000100800 */
[----:B------:R0:W-:Y:S04]  /*114c0*/  STL.64 [R1+0x680], R50 ;  /* 0x0006803201007387 */ /* 0x0001e80000100a00 */
[----:B0-----:R-:W2:Y:S04]  /*114d0*/  LDL.LU R51, [R1+0x420] ;  /* 0x0004200001337983 */ /* 0x001ea80000300800 */
[----:B----4-:R0:W-:Y:S04]  /*114e0*/  STS.U16 [R52+UR10+0x8c00], R11 ;  /* 0x008c000b34007988 */ /* 0x0101e8000800040a */
[----:B---3--:R1:W-:Y:S04]  /*114f0*/  STS.U16 [R52+UR10+0x9000], R42 ;  /* 0x0090002a34007988 */ /* 0x0083e8000800040a */
[----:B------:R3:W-:Y:S04]  /*11500*/  STS.U16 [R52+UR10+0x9400], R26 ;  /* 0x0094001a34007988 */ /* 0x0007e8000800040a */
[----:B0-----:R-:W4:Y:S04]  /*11510*/  LDL.LU R11, [R1+0x978] ;  /* 0x00097800010b7983 */ /* 0x001f280000300800 */
[----:B-1----:R-:W2:Y:S04]  /*11520*/  LDL.LU R42, [R1+0x974] ;  /* 0x00097400012a7983 */ /* 0x002ea80000300800 */
[----:B---3--:R-:W3:Y:S04]  /*11530*/  LDL.LU R26, [R1+0x970] ;  /* 0x00097000011a7983 */ /* 0x008ee80000300800 */
[----:B------:R0:W-:Y:S04]  /*11540*/  STS.U16 [R52+UR10+0x9800], R10 ;  /* 0x0098000a34007988 */ /* 0x0001e8000800040a */
[----:B------:R1:W-:Y:S04]  /*11550*/  STS.U16 [R52+UR10+0x9c00], R41 ;  /* 0x009c002934007988 */ /* 0x0003e8000800040a */
[----:B------:R1:W-:Y:S04]  /*11560*/  STS.U16 [R52+UR10+0xa000], R25 ;  /* 0x00a0001934007988 */ /* 0x0003e8000800040a */
[----:B0-----:R-:W2:Y:S04]  /*11570*/  LDL.LU R10, [R1+0x96c] ;  /* 0x00096c00010a7983 */ /* 0x001ea80000300800 */
[----:B-1----:R-:W2:Y:S04]  /*11580*/  LDL.LU R41, [R1+0x968] ;  /* 0x0009680001297983 */ /* 0x002ea80000300800 */
[----:B------:R-:W2:Y:S04]  /*11590*/  LDL.LU R25, [R1+0x964] ;  /* 0x0009640001197983 */ /* 0x000ea80000300800 */
[----:B------:R0:W-:Y:S04]  /*115a0*/  STS.U16 [R52+UR10+0xa400], R9 ;  /* 0x00a4000934007988 */ /* 0x0001e8000800040a */
[----:B------:R1:W-:Y:S04]  /*115b0*/  STS.U16 [R52+UR10+0xa800], R53 ;  /* 0x00a8003534007988 */ /* 0x0003e8000800040a */
[----:B0-----:R-:W2:Y:S04]  /*115c0*/  LDL.LU R9, [R1+0x960] ;  /* 0x0009600001097983 */ /* 0x001ea80000300800 */
[----:B-1----:R-:W2:Y:S04]  /*115d0*/  LDL.LU R53, [R1+0x95c] ;  /* 0x00095c0001357983 */ /* 0x002ea80000300800 */
[----:B------:R0:W-:Y:S04]  /*115e0*/  STS.U16 [R52+UR10+0xac00], R3 ;  /* 0x00ac000334007988 */ /* 0x0001e8000800040a */
[----:B------:R1:W-:Y:S04]  /*115f0*/  STS.U16 [R52+UR10+0xb000], R6 ;  /* 0x00b0000634007988 */ /* 0x0003e8000800040a */
[----:B------:R1:W-:Y:S04]  /*11600*/  STS.U16 [R52+UR10+0xb400], R7 ;  /* 0x00b4000734007988 */ /* 0x0003e8000800040a */
[----:B0-----:R-:W3:Y:S04]  /*11610*/  LDL.LU R3, [R1+0x958] ;  /* 0x0009580001037983 */ /* 0x001ee80000300800 */
[----:B-1----:R-:W3:Y:S04]  /*11620*/  LDL.LU R6, [R1+0x954] ;  /* 0x0009540001067983 */ /* 0x002ee80000300800 */
[----:B------:R-:W3:Y:S04]  /*11630*/  LDL.LU R7, [R1+0x950] ;  /* 0x0009500001077983 */ /* 0x000ee80000300800 */
[----:B------:R0:W-:Y:S04]  /*11640*/  STS.U16 [R52+UR10+0xb800], R2 ;  /* 0x00b8000234007988 */ /* 0x0001e8000800040a */
[----:B------:R1:W-:Y:S04]  /*11650*/  STS.U16 [R52+UR10+0xbc00], R8 ;  /* 0x00bc000834007988 */ /* 0x0003e8000800040a */
[----:B0-----:R-:W3:Y:S04]  /*11660*/  LDL.LU R2, [R1+0x94c] ;  /* 0x00094c0001027983 */ /* 0x001ee80000300800 */
[----:B-1----:R-:W3:Y:S04]  /*11670*/  LDL.LU R8, [R1+0x948] ;  /* 0x0009480001087983 */ /* 0x002ee80000300800 */
[----:B------:R-:W-:Y:S04]  /*11680*/  STL [R1+0x5b0], R52 ;  /* 0x0005b03401007387 */ /* 0x000fe80000100800 */
[----:B--2---:R0:W-:Y:S04]  /*11690*/  STL.64 [R1+0x688], R52 ;  /* 0x0006883401007387 */ /* 0x0041e80000100a00 */
[----:B0-----:R-:W2:Y:S04]  /*116a0*/  LDL R53, [R1+0x56c] ;  /* 0x00056c0001357983 */ /* 0x001ea80000100800 */
[----:B------:R0:W-:Y:S02]  /*116b0*/  STS.U16 [R52+UR10+0x8400], R48 ;  /* 0x0084003034007988 */ /* 0x0001e4000800040a */
[----:B0-----:R-:W0:Y:S02]  /*116c0*/  S2R R48, SR_TID.X ;  /* 0x0000000000307919 */ /* 0x001e240000002100 */
[----:B------:R0:W-:Y:S04]  /*116d0*/  STS.U16 [R52+UR10+0x8800], R47 ;  /* 0x0088002f34007988 */ /* 0x0001e8000800040a */
[----:B------:R1:W-:Y:S01]  /*116e0*/  STS.U16 [R52+UR10+0x8000], R51 ;  /* 0x0080003334007988 */ /* 0x0003e2000800040a */
[----:B0-----:R-:W-:-:S02]  /*116f0*/  LOP3.LUT R47, R48, 0x3f, RZ, 0xc0, !PT ;  /* 0x0000003f302f7812 */ /* 0x001fc400078ec0ff */
[----:B-1----:R-:W-:-:S03]  /*11700*/  SHF.R.S32.HI R51, RZ, 0x6, R48 ;  /* 0x00000006ff337819 */ /* 0x002fc60000011430 */
[----:B------:R-:W-:Y:S01]  /*11710*/  IMAD.SHL.U32 R50, R47, 0x2, RZ ;  /* 0x000000022f327824 */ /* 0x000fe200078e00ff */
[----:B------:R-:W-:-:S04]  /*11720*/  SGXT R51, R51, 0x1 ;  /* 0x000000013333781a */ /* 0x000fc80000000200 */
[----:B------:R-:W-:-:S04]  /*11730*/  LOP3.LUT R50, R50, 0x90, R51, 0x78, !PT ;  /* 0x0000009032327812 */ /* 0x000fc800078e7833 */
[----:B------:R-:W-:Y:S02]  /*11740*/  LOP3.LUT R50, R50, 0x40, RZ, 0x3c, !PT ;  /* 0x0000004032327812 */ /* 0x000fe400078e3cff */
[----:B------:R-:W-:Y:S01]  /*11750*/  SHF.R.S32.HI R48, RZ, 0x6, R48 ;  /* 0x00000006ff307819 */ /* 0x000fe20000011430 */
[----:B------:R-:W-:-:S03]  /*11760*/  IMAD.SHL.U32 R47, R47, 0x2, RZ ;  /* 0x000000022f2f7824 */ /* 0x000fc600078e00ff */
[----:B------:R-:W-:-:S04]  /*11770*/  SGXT R48, R48, 0x1 ;  /* 0x000000013030781a */ /* 0x000fc80000000200 */
[----:B------:R-:W-:-:S04]  /*11780*/  LOP3.LUT R47, R47, 0x90, R48, 0x78, !PT ;  /* 0x000000902f2f7812 */ /* 0x000fc800078e7830 */
[----:B------:R-:W-:Y:S01]  /*11790*/  LOP3.LUT R47, R47, 0x60, RZ, 0x3c, !PT ;  /* 0x000000602f2f7812 */ /* 0x000fe200078e3cff */
[----:B--2---:R0:W-:Y:S04]  /*117a0*/  STS.U16 [R53+UR10+0x8100], R9 ;  /* 0x0081000935007988 */ /* 0x0041e8000800040a */
[----:B------:R1:W-:Y:S04]  /*117b0*/  STS.U16 [R53+UR10+0x8500], R10 ;  /* 0x0085000a35007988 */ /* 0x0003e8000800040a */
[----:B----4-:R2:W-:Y:S04]  /*117c0*/  STS.U16 [R53+UR10+0x8900], R11 ;  /* 0x0089000b35007988 */ /* 0x0105e8000800040a */
[----:B0-----:R-:W4:Y:S04]  /*117d0*/  LDL.LU R9, [R1+0x944] ;  /* 0x0009440001097983 */ /* 0x001f280000300800 */
[----:B-1----:R-:W4:Y:S04]  /*117e0*/  LDL.LU R10, [R1+0x940] ;  /* 0x00094000010a7983 */ /* 0x002f280000300800 */
[----:B--2---:R-:W2:Y:S04]  /*117f0*/  LDL.LU R11, [R1+0x93c] ;  /* 0x00093c00010b7983 */ /* 0x004ea80000300800 */
[----:B------:R0:W-:Y:S04]  /*11800*/  STS.U16 [R53+UR10+0x8d00], R12 ;  /* 0x008d000c35007988 */ /* 0x0001e8000800040a */
[----:B------:R1:W-:Y:S04]  /*11810*/  STS.U16 [R53+UR10+0x9100], R13 ;  /* 0x0091000d35007988 */ /* 0x0003e8000800040a */
[----:B------:R3:W-:Y:S04]  /*11820*/  STS.U16 [R53+UR10+0x9500], R14 ;  /* 0x0095000e35007988 */ /* 0x0007e8000800040a */
[----:B0-----:R-:W2:Y:S04]  /*11830*/  LDL.LU R12, [R1+0x938] ;  /* 0x00093800010c7983 */ /* 0x001ea80000300800 */
[----:B-1----:R-:W2:Y:S04]  /*11840*/  LDL.LU R13, [R1+0x934] ;  /* 0x00093400010d7983 */ /* 0x002ea80000300800 */
[----:B---3--:R-:W3:Y:S04]  /*11850*/  LDL.LU R14, [R1+0x930] ;  /* 0x00093000010e7983 */ /* 0x008ee80000300800 */
        /* <DEDUP_REMOVED lines=61> */
[----:B0-----:R-:W3:Y:S04]  /*11c30*/  LDL.LU R45, [R1+0x8b4] ;  /* 0x0008b400012d7983 */ /* 0x001ee80000300800 */
[----:B------:R0:W-:Y:S04]  /*11c40*/  STS.U16 [R47+UR10+0x9700], R4 ;  /* 0x009700042f007988 */ /* 0x0001e8000800040a */
[----:B------:R1:W-:Y:S04]  /*11c50*/  STS.U16 [R47+UR10+0x9b00], R5 ;  /* 0x009b00052f007988 */ /* 0x0003e8000800040a */
[----:B------:R-:W-:Y:S04]  /*11c60*/  STS.U16 [R47+UR10+0x9f00], R49 ;  /* 0x009f00312f007988 */ /* 0x000fe8000800040a */
[----:B0-----:R-:W3:Y:S04]  /*11c70*/  LDL.LU R4, [R1+0x8b0] ;  /* 0x0008b00001047983 */ /* 0x001ee80000300800 */
[----:B-1----:R-:W3:Y:S04]  /*11c80*/  LDL.LU R5, [R1+0x8ac] ;  /* 0x0008ac0001057983 */ /* 0x002ee80000300800 */
[----:B------:R0:W-:Y:S04]  /*11c90*/  STS.U16 [R47+UR10+0xa300], R46 ;  /* 0x00a3002e2f007988 */ /* 0x0001e8000800040a */
[----:B0-----:R-:W3:Y:S01]  /*11ca0*/  LDL.LU.64 R46, [R1+0x198] ;  /* 0x00019800012e7983 */ /* 0x001ee20000300a00 */
[----:B------:R-:W-:-:S03]  /*11cb0*/  IMAD.WIDE R6, R2, 0x2, R6 ;  /* 0x0000000202067825 */ /* 0x000fc600078e0206 */
[----:B------:R-:W3:Y:S01]  /*11cc0*/  LDL.LU.64 R50, [R1+0x1e0] ;  /* 0x0001e00001327983 */ /* 0x000ee20000300a00 */
[----:B----4-:R-:W-:-:S03]  /*11cd0*/  IMAD.WIDE R8, R2, 0x2, R8 ;  /* 0x0000000202087825 */ /* 0x010fc600078e0208 */
[----:B------:R-:W4:Y:S01]  /*11ce0*/  LDL.LU.64 R48, [R1+0x1a0] ;  /* 0x0001a00001307983 */ /* 0x000f220000300a00 */
[----:B--2---:R-:W-:-:S03]  /*11cf0*/  IMAD.WIDE R10, R2, 0x2, R10 ;  /* 0x00000002020a7825 */ /* 0x004fc600078e020a */
[----:B------:R-:W-:Y:S01]  /*11d00*/  STL.64 [R1+0x698], R6 ;  /* 0x0006980601007387 */ /* 0x000fe20000100a00 */
[----:B------:R-:W-:-:S03]  /*11d10*/  IMAD.WIDE R12, R2, 0x2, R12 ;  /* 0x00000002020c7825 */ /* 0x000fc600078e020c */
[----:B------:R0:W-:Y:S04]  /*11d20*/  STL.64 [R1+0x6a8], R8 ;  /* 0x0006a80801007387 */ /* 0x0001e80000100a00 */
[----:B0-----:R-:W2:Y:S01]  /*11d30*/  LDL.LU.64 R8, [R1+0x1e8] ;  /* 0x0001e80001087983 */ /* 0x001ea20000300a00 */
[----:B---3--:R-:W-:-:S03]  /*11d40*/  IMAD.WIDE R14, R2, 0x2, R14 ;  /* 0x00000002020e7825 */ /* 0x008fc600078e020e */
[----:B------:R0:W-:Y:S01]  /*11d50*/  STL.64 [R1+0x6d0], R10 ;  /* 0x0006d00a01007387 */ /* 0x0001e20000100a00 */
[----:B------:R-:W-:-:S03]  /*11d60*/  IMAD.WIDE R16, R2, 0x2, R16 ;  /* 0x0000000202107825 */ /* 0x000fc600078e0210 */
[----:B0-----:R-:W3:Y:S04]  /*11d70*/  LDL.LU.64 R10, [R1+0x1b0] ;  /* 0x0001b000010a7983 */ /* 0x001ee80000300a00 */
[----:B------:R-:W-:Y:S04]  /*11d80*/  STL [R1+0x720], R12 ;  /* 0x0007200c01007387 */ /* 0x000fe80000100800 */
[----:B------:R-:W-:Y:S01]  /*11d90*/  STL [R1+0x71c], R13 ;  /* 0x00071c0d01007387 */ /* 0x000fe20000100800 */
[----:B------:R-:W-:-:S03]  /*11da0*/  IMAD.WIDE R18, R2, 0x2, R18 ;  /* 0x0000000202127825 */ /* 0x000fc600078e0212 */
[----:B------:R-:W-:Y:S04]  /*11db0*/  STL [R1+0x778], R14 ;  /* 0x0007780e01007387 */ /* 0x000fe80000100800 */
[----:B------:R-:W-:Y:S04]  /*11dc0*/  STL [R1+0x774], R15 ;  /* 0x0007740f01007387 */ /* 0x000fe80000100800 */
[----:B------:R-:W-:Y:S04]  /*11dd0*/  STL [R1+0x7e0], R16 ;  /* 0x0007e01001007387 */ /* 0x000fe80000100800 */
[----:B------:R-:W-:Y:S04]  /*11de0*/  STL [R1+0x7dc], R17 ;  /* 0x0007dc1101007387 */ /* 0x000fe80000100800 */
[----:B------:R-:W-:Y:S01]  /*11df0*/  STL [R1+0x848], R18 ;  /* 0x0008481201007387 */ /* 0x000fe20000100800 */
[----:B------:R-:W-:-:S03]  /*11e00*/  IMAD.WIDE R20, R2, 0x2, R20 ;  /* 0x0000000202147825 */ /* 0x000fc600078e0214 */
[----:B------:R-:W-:Y:S04]  /*11e10*/  STL [R1+0x844], R19 ;  /* 0x0008441301007387 */ /* 0x000fe80000100800 */
[----:B------:R0:W-:Y:S01]  /*11e20*/  STL.64 [R1+0x6a0], R20 ;  /* 0x0006a01401007387 */ /* 0x0001e20000100a00 */
[----:B------:R-:W-:-:S03]  /*11e30*/  IMAD.WIDE R22, R2, 0x2, R22 ;  /* 0x0000000202167825 */ /* 0x000fc600078e0216 */
[----:B0-----:R-:W2:Y:S04]  /*11e40*/  LDL.LU.64 R20, [R1+0x1a8] ;  /* 0x0001a80001147983 */ /* 0x001ea80000300a00 */
[----:B------:R-:W-:Y:S01]  /*11e50*/  STL.64 [R1+0x6b0], R22 ;  /* 0x0006b01601007387 */ /* 0x000fe20000100a00 */
[----:B------:R-:W-:-:S05]  /*11e60*/  IMAD.WIDE R24, R2, 0x2, R24 ;  /* 0x0000000202187825 */ /* 0x000fca00078e0218 */
[----:B------:R-:W-:Y:S01]  /*11e70*/  STL.64 [R1+0x6b8], R24 ;  /* 0x0006b81801007387 */ /* 0x000fe20000100a00 */
[----:B------:R-:W-:-:S04]  /*11e80*/  IMAD.WIDE R26, R2, 0x2, R26 ;  /* 0x00000002021a7825 */ /* 0x000fc800078e021a */
[C---:B------:R-:W-:Y:S01]  /*11e90*/  IMAD.WIDE R28, R2.reuse, 0x2, R28 ;  /* 0x00000002021c7825 */ /* 0x040fe200078e021c */
[----:B------:R-:W-:Y:S04]  /*11ea0*/  STL.64 [R1+0x6e0], R26 ;  /* 0x0006e01a01007387 */ /* 0x000fe80000100a00 */
[----:B------:R-:W-:Y:S04]  /*11eb0*/  STL [R1+0x730], R28 ;  /* 0x0007301c01007387 */ /* 0x000fe80000100800 */
[----:B------:R-:W-:Y:S01]  /*11ec0*/  STL [R1+0x724], R29 ;  /* 0x0007241d01007387 */ /* 0x000fe20000100800 */
[----:B------:R-:W-:-:S05]  /*11ed0*/  IMAD.WIDE R30, R2, 0x2, R30 ;  /* 0x00000002021e7825 */ /* 0x000fca00078e021e */
[----:B------:R0:W-:Y:S04]  /*11ee0*/  STL.64 [R1+0x780], R30 ;  /* 0x0007801e01007387 */ /* 0x0001e80000100a00 */
[----:B0-----:R-:W2:Y:S01]  /*11ef0*/  LDL.LU.64 R30, [R1+0x98] ;  /* 0x00009800011e7983 */ /* 0x001ea20000300a00 */
[----:B------:R-:W-:-:S05]  /*11f00*/  IMAD.WIDE R32, R2, 0x2, R32 ;  /* 0x0000000202207825 */ /* 0x000fca00078e0220 */
[----:B------:R0:W-:Y:S01]  /*11f10*/  STL.64 [R1+0x7e8], R32 ;  /* 0x0007e82001007387 */ /* 0x0001e20000100a00 */
[----:B------:R-:W-:-:S03]  /*11f20*/  IMAD.WIDE R34, R2, 0x2, R34 ;  /* 0x0000000202227825 */ /* 0x000fc600078e0222 */
[----:B0-----:R-:W2:Y:S04]  /*11f30*/  LDL.LU.64 R32, [R1+0xa0] ;  /* 0x0000a00001207983 */ /* 0x001ea80000300a00 */
[----:B------:R0:W-:Y:S01]  /*11f40*/  STL.64 [R1+0x850], R34 ;  /* 0x0008502201007387 */ /* 0x0001e20000100a00 */
[----:B------:R-:W-:-:S03]  /*11f50*/  IMAD.WIDE R36, R2, 0x2, R36 ;  /* 0x0000000202247825 */ /* 0x000fc600078e0224 */
[----:B0-----:R-:W2:Y:S04]  /*11f60*/  LDL.LU.64 R34, [R1+0x190] ;  /* 0x0001900001227983 */ /* 0x001ea80000300a00 */
[----:B------:R-:W-:Y:S01]  /*11f70*/  STL.64 [R1+0x6c0], R36 ;  /* 0x0006c02401007387 */ /* 0x000fe20000100a00 */
[----:B------:R-:W-:-:S05]  /*11f80*/  IMAD.WIDE R38, R2, 0x2, R38 ;  /* 0x0000000202267825 */ /* 0x000fca00078e0226 */
[----:B------:R-:W-:Y:S01]  /*11f90*/  STL [R1+0x6f8], R38 ;  /* 0x0006f82601007387 */ /* 0x000fe20000100800 */
[----:B------:R-:W-:-:S03]  /*11fa0*/  IMAD.WIDE R40, R2, 0x2, R40 ;  /* 0x0000000202287825 */ /* 0x000fc600078e0228 */
[----:B------:R-:W-:Y:S04]  /*11fb0*/  STL [R1+0x6e8], R39 ;  /* 0x0006e82701007387 */ /* 0x000fe80000100800 */
[----:B------:R-:W-:Y:S01]  /*11fc0*/  STL.64 [R1+0x6f0], R40 ;  /* 0x0006f02801007387 */ /* 0x000fe20000100a00 */
[----:B------:R-:W-:-:S05]  /*11fd0*/  IMAD.WIDE R42, R2, 0x2, R42 ;  /* 0x00000002022a7825 */ /* 0x000fca00078e022a */
[----:B------:R-:W-:Y:S01]  /*11fe0*/  STL.64 [R1+0x700], R42 ;  /* 0x0007002a01007387 */ /* 0x000fe20000100a00 */
[----:B------:R-:W-:-:S05]  /*11ff0*/  IMAD.WIDE R44, R2, 0x2, R44 ;  /* 0x00000002022c7825 */ /* 0x000fca00078e022c */
[----:B------:R0:W-:Y:S04]  /*12000*/  STL.64 [R1+0x728], R44 ;  /* 0x0007282c01007387 */ /* 0x0001e80000100a00 */
[----:B0-----:R-:W2:Y:S04]  /*12010*/  LDL.LU.64 R44, [R1+0x1b8] ;  /* 0x0001b800012c7983 */ /* 0x001ea80000300a00 */
[----:B------:R-:W2:Y:S04]  /*12020*/  LDL.LU.64 R40, [R1+0x1c0] ;  /* 0x0001c00001287983 */ /* 0x000ea80000300a00 */
[----:B------:R-:W2:Y:S04]  /*12030*/  LDL.LU.64 R36, [R1+0x1c8] ;  /* 0x0001c80001247983 */ /* 0x000ea80000300a00 */
[----:B------:R-:W2:Y:S01]  /*12040*/  LDL.LU.64 R24, [R1+0x1d0] ;  /* 0x0001d00001187983 */ /* 0x000ea20000300a00 */
[----:B------:R-:W-:-:S05]  /*12050*/  IMAD.WIDE R46, R2, 0x2, R46 ;  /* 0x00000002022e7825 */ /* 0x000fca00078e022e */
[----:B------:R-:W-:Y:S04]  /*12060*/  STL.64 [R1+0x198], R46 ;  /* 0x0001982e01007387 */ /* 0x000fe80000100a00 */
[----:B------:R-:W2:Y:S01]  /*12070*/  LDL.LU.64 R6, [R1+0x1d8] ;  /* 0x0001d80001067983 */ /* 0x000ea20000300a00 */
[----:B----4-:R-:W-:-:S04]  /*12080*/  IMAD.WIDE R48, R2, 0x2, R48 ;  /* 0x0000000202307825 */ /* 0x010fc800078e0230 */
[----:B------:R-:W-:-:S04]  /*12090*/  IMAD.WIDE R50, R2, 0x2, R50 ;  /* 0x0000000202327825 */ /* 0x000fc800078e0232 */
[----:B---3--:R-:W-:-:S04]  /*120a0*/  IMAD.WIDE R10, R2, 0x2, R10 ;  /* 0x00000002020a7825 */ /* 0x008fc800078e020a */
[----:B--2---:R-:W-:-:S04]  /*120b0*/  IMAD.WIDE R20, R2, 0x2, R20 ;  /* 0x0000000202147825 */ /* 0x004fc800078e0214 */
[----:B------:R-:W-:-:S05]  /*120c0*/  IMAD.WIDE R30, R2, 0x2, R30 ;  /* 0x00000002021e7825 */ /* 0x000fca00078e021e */
[----:B------:R-:W-:Y:S01]  /*120d0*/  STL.64 [R1+0x98], R30 ;  /* 0x0000981e01007387 */ /* 0x000fe20000100a00 */
[----:B------:R-:W-:-:S05]  /*120e0*/  IMAD.WIDE R32, R2, 0x2, R32 ;  /* 0x0000000202207825 */ /* 0x000fca00078e0220 */
[----:B------:R-:W-:Y:S01]  /*120f0*/  STL.64 [R1+0xa0], R32 ;  /* 0x0000a02001007387 */ /* 0x000fe20000100a00 */
[----:B------:R-:W-:-:S05]  /*12100*/  IMAD.WIDE R34, R2, 0x2, R34 ;  /* 0x0000000202227825 */ /* 0x000fca00078e0222 */
[----:B------:R-:W-:Y:S04]  /*12110*/  STL.64 [R1+0x190], R34 ;  /* 0x0001902201007387 */ /* 0x000fe80000100a00 */
[----:B------:R-:W-:Y:S04]  /*12120*/  STL [R1+0x868], R34 ;  /* 0x0008682201007387 */ /* 0x000fe80000100800 */
[----:B------:R-:W-:Y:S04]  /*12130*/  STL [R1+0x858], R35 ;  /* 0x0008582301007387 */ /* 0x000fe80000100800 */
[----:B------:R-:W-:Y:S04]  /*12140*/  STL [R1+0x800], R32 ;  /* 0x0008002001007387 */ /* 0x000fe80000100800 */
[----:B------:R-:W-:Y:S04]  /*12150*/  STL [R1+0x7f0], R33 ;  /* 0x0007f02101007387 */ /* 0x000fe80000100800 */
[----:B------:R-:W-:Y:S04]  /*12160*/  STL [R1+0x798], R30 ;  /* 0x0007981e01007387 */ /* 0x000fe80000100800 */
[----:B------:R-:W-:Y:S04]  /*12170*/  STL [R1+0x788], R31 ;  /* 0x0007881f01007387 */ /* 0x000fe80000100800 */
[----:B------:R-:W2:Y:S04]  /*12180*/  LDL.LU.64 R26, [R1+0x1f0] ;  /* 0x0001f000011a7983 */ /* 0x000ea80000300a00 */
[----:B------:R-:W3:Y:S04]  /*12190*/  LDL.LU.64 R22, [R1+0x228] ;  /* 0x0002280001167983 */ /* 0x000ee80000300a00 */
[----:B------:R-:W4:Y:S04]  /*121a0*/  LDL.LU.64 R52, [R1+0x220] ;  /* 0x0002200001347983 */ /* 0x000f280000300a00 */
[----:B------:R-:W-:Y:S04]  /*121b0*/  STL.64 [R1+0x1a0], R48 ;  /* 0x0001a03001007387 */ /* 0x000fe80000100a00 */
[----:B------:R-:W-:Y:S04]  /*121c0*/  STL [R1+0x718], R48 ;  /* 0x0007183001007387 */ /* 0x000fe80000100800 */
[----:B------:R-:W-:Y:S01]  /*121d0*/  STL [R1+0x708], R49 ;  /* 0x0007083101007387 */ /* 0x000fe20000100800 */
[----:B------:R-:W-:-:S05]  /*121e0*/  IMAD.WIDE R44, R2, 0x2, R44 ;  /* 0x00000002022c7825 */ /* 0x000fca00078e022c */
[----:B------:R-:W-:Y:S01]  /*121f0*/  STL.64 [R1+0x1b8], R44 ;  /* 0x0001b82c01007387 */ /* 0x000fe20000100a00 */
[----:B------:R-:W-:-:S03]  /*12200*/  IMAD.WIDE R40, R2, 0x2, R40 ;  /* 0x0000000202287825 */ /* 0x000fc600078e0228 */
[----:B------:R0:W-:Y:S01]  /*12210*/  STL.64 [R1+0x738], R44 ;  /* 0x0007382c01007387 */ /* 0x0001e20000100a00 */
[----:B------:R-:W-:-:S04]  /*12220*/  IMAD.WIDE R36, R2, 0x2, R36 ;  /* 0x0000000202247825 */ /* 0x000fc800078e0224 */
[C---:B------:R-:W-:Y:S01]  /*12230*/  IMAD.WIDE R24, R2.reuse, 0x2, R24 ;  /* 0x0000000202187825 */ /* 0x040fe200078e0218 */
[----:B0-----:R-:W3:Y:S04]  /*12240*/  LDL.LU.64 R44, [R1+0x1f8] ;  /* 0x0001f800012c7983 */ /* 0x001ee80000300a00 */
[----:B------:R-:W-:Y:S04]  /*12250*/  STL.64 [R1+0x1a8], R20 ;  /* 0x0001a81401007387 */ /* 0x000fe80000100a00 */
[----:B------:R-:W-:Y:S04]  /*12260*/  STL.64 [R1+0x710], R20 ;  /* 0x0007101401007387 */ /* 0x000fe80000100a00 */
[----:B------:R-:W-:Y:S01]  /*12270*/  STL.64 [R1+0x1b0], R10 ;  /* 0x0001b00a01007387 */ /* 0x000fe20000100a00 */
[----:B------:R-:W-:-:S03]  /*12280*/  IMAD.WIDE R6, R2, 0x2, R6 ;  /* 0x0000000202067825 */ /* 0x000fc600078e0206 */
[----:B------:R-:W-:Y:S04]  /*12290*/  STL [R1+0x750], R10 ;  /* 0x0007500a01007387 */ /* 0x000fe80000100800 */
[----:B------:R-:W-:Y:S04]  /*122a0*/  STL [R1+0x740], R11 ;  /* 0x0007400b01007387 */ /* 0x000fe80000100800 */
[----:B------:R-:W-:Y:S04]  /*122b0*/  STL.64 [R1+0x1c0], R40 ;  /* 0x0001c02801007387 */ /* 0x000fe80000100a00 */
[----:B------:R-:W3:Y:S04]  /*122c0*/  LDL.LU.64 R42, [R1+0x200] ;  /* 0x00020000012a7983 */ /* 0x000ee80000300a00 */
[----:B------:R0:W-:Y:S04]  /*122d0*/  STL.64 [R1+0x1c8], R36 ;  /* 0x0001c82401007387 */ /* 0x0001e80000100a00 */
[----:B0-----:R-:W3:Y:S04]  /*122e0*/  LDL.LU.64 R36, [R1+0x208] ;  /* 0x0002080001247983 */ /* 0x001ee80000300a00 */
[----:B------:R-:W-:Y:S04]  /*122f0*/  STL.64 [R1+0x1d0], R24 ;  /* 0x0001d01801007387 */ /* 0x000fe80000100a00 */
[----:B------:R-:W3:Y:S04]  /*12300*/  LDL.LU.64 R20, [R1+0x210] ;  /* 0x0002100001147983 */ /* 0x000ee80000300a00 */
[----:B------:R0:W-:Y:S04]  /*12310*/  STL.64 [R1+0x1d8], R6 ;  /* 0x0001d80601007387 */ /* 0x0001e80000100a00 */
[----:B0-----:R-:W3:Y:S04]  /*12320*/  LDL.LU.64 R6, [R1+0x218] ;  /* 0x0002180001067983 */ /* 0x001ee80000300a00 */
[----:B------:R-:W3:Y:S04]  /*12330*/  LDL.LU.64 R40, [R1+0x230] ;  /* 0x0002300001287983 */ /* 0x000ee80000300a00 */
[----:B------:R-:W3:Y:S04]  /*12340*/  LDL.LU.64 R24, [R1+0x268] ;  /* 0x0002680001187983 */ /* 0x000ee80000300a00 */
[----:B------:R-:W3:Y:S04]  /*12350*/  LDL.LU.64 R46, [R1+0x260] ;  /* 0x00026000012e7983 */ /* 0x000ee80000300a00 */
[----:B------:R-:W-:Y:S04]  /*12360*/  STL.64 [R1+0x1e0], R50 ;  /* 0x0001e03201007387 */ /* 0x000fe80000100a00 */
[----:B------:R0:W-:Y:S04]  /*12370*/  STL.64 [R1+0x748], R50 ;  /* 0x0007483201007387 */ /* 0x0001e80000100a00 */
[----:B0-----:R-:W3:Y:S01]  /*12380*/  LDL.LU.64 R50, [R1+0x238] ;  /* 0x0002380001327983 */ /* 0x001ee20000300a00 */
[----:B------:R-:W-:-:S05]  /*12390*/  IMAD.WIDE R8, R2, 0x2, R8 ;  /* 0x0000000202087825 */ /* 0x000fca00078e0208 */
[----:B------:R-:W-:Y:S04]  /*123a0*/  STL.64 [R1+0x1e8], R8 ;  /* 0x0001e80801007387 */ /* 0x000fe80000100a00 */
[----:B------:R-:W-:Y:S01]  /*123b0*/  STL.64 [R1+0x758], R8 ;  /* 0x0007580801007387 */ /* 0x000fe20000100a00 */
[----:B--2---:R-:W-:-:S05]  /*123c0*/  IMAD.WIDE R26, R2, 0x2, R26 ;  /* 0x00000002021a7825 */ /* 0x004fca00078e021a */
[----:B------:R-:W-:Y:S04]  /*123d0*/  STL.64 [R1+0x1f0], R26 ;  /* 0x0001f01a01007387 */ /* 0x000fe80000100a00 */
[----:B------:R-:W-:Y:S04]  /*123e0*/  STL [R1+0x770], R26 ;  /* 0x0007701a01007387 */ /* 0x000fe80000100800 */
[----:B------:R-:W-:Y:S01]  /*123f0*/  STL [R1+0x760], R27 ;  /* 0x0007601b01007387 */ /* 0x000fe20000100800 */
[----:B----4-:R-:W-:-:S04]  /*12400*/  IMAD.WIDE R52, R2, 0x2, R52 ;  /* 0x0000000202347825 */ /* 0x010fc800078e0234 */
[----:B---3--:R-:W-:-:S04]  /*12410*/  IMAD.WIDE R22, R2, 0x2, R22 ;  /* 0x0000000202167825 */ /* 0x008fc800078e0216 */
[----:B------:R-:W-:-:S05]  /*12420*/  IMAD.WIDE R44, R2, 0x2, R44 ;  /* 0x00000002022c7825 */ /* 0x000fca00078e022c */
[----:B------:R-:W-:Y:S04]  /*12430*/  STL.64 [R1+0x1f8], R44 ;  /* 0x0001f82c01007387 */ /* 0x000fe80000100a00 */
[----:B------:R0:W-:Y:S01]  /*12440*/  STL.64 [R1+0x768], R44 ;  /* 0x0007682c01007387 */ /* 0x0001e20000100a00 */
[----:B------:R-:W-:-:S05]  /*12450*/  IMAD.WIDE R42, R2, 0x2, R42 ;  /* 0x00000002022a7825 */ /* 0x000fca00078e022a */
[----:B------:R-:W-:Y:S04]  /*12460*/  STL.64 [R1+0x200], R42 ;  /* 0x0002002a01007387 */ /* 0x000fe80000100a00 */
[----:B0-----:R-:W2:Y:S01]  /*12470*/  LDL.LU.64 R44, [R1+0x258] ;  /* 0x00025800012c7983 */ /* 0x001ea20000300a00 */
[----:B------:R-:W-:-:S05]  /*12480*/  IMAD.WIDE R36, R2, 0x2, R36 ;  /* 0x0000000202247825 */ /* 0x000fca00078e0224 */
[----:B------:R-:W-:Y:S01]  /*12490*/  STL.64 [R1+0x208], R36 ;  /* 0x0002082401007387 */ /* 0x000fe20000100a00 */
[----:B------:R-:W-:-:S03]  /*124a0*/  IMAD.WIDE R20, R2, 0x2, R20 ;  /* 0x0000000202147825 */ /* 0x000fc600078e0214 */
[----:B------:R-:W3:Y:S04]  /*124b0*/  LDL.LU.64 R8, [R1+0x278] ;  /* 0x0002780001087983 */ /* 0x000ee80000300a00 */
[----:B------:R0:W-:Y:S01]  /*124c0*/  STL.64 [R1+0x210], R20 ;  /* 0x0002101401007387 */ /* 0x0001e20000100a00 */
[----:B------:R-:W-:-:S03]  /*124d0*/  IMAD.WIDE R6, R2, 0x2, R6 ;  /* 0x0000000202067825 */ /* 0x000fc600078e0206 */
[----:B0-----:R-:W4:Y:S04]  /*124e0*/  LDL.LU.64 R20, [R1+0x2b0] ;  /* 0x0002b00001147983 */ /* 0x001f280000300a00 */
[----:B------:R0:W-:Y:S04]  /*124f0*/  STL.64 [R1+0x218], R6 ;  /* 0x0002180601007387 */ /* 0x0001e80000100a00 */
[----:B------:R-:W4:Y:S01]  /*12500*/  LDL.LU.64 R42, [R1+0x270] ;  /* 0x00027000012a7983 */ /* 0x000f220000300a00 */
[----:B------:R-:W-:-:S03]  /*12510*/  IMAD.WIDE R40, R2, 0x2, R40 ;  /* 0x0000000202287825 */ /* 0x000fc600078e0228 */
[----:B------:R-:W4:Y:S04]  /*12520*/  LDL.LU.64 R36, [R1+0x2a8] ;  /* 0x0002a80001247983 */ /* 0x000f280000300a00 */
[----:B0-----:R-:W4:Y:S04]  /*12530*/  LDL.LU.64 R6, [R1+0x2a0] ;  /* 0x0002a00001067983 */ /* 0x001f280000300a00 */
[----:B------:R-:W-:Y:S04]  /*12540*/  STL.64 [R1+0x220], R52 ;  /* 0x0002203401007387 */ /* 0x000fe80000100a00 */
[----:B------:R0:W-:Y:S01]  /*12550*/  STL.64 [R1+0x790], R52 ;  /* 0x0007903401007387 */ /* 0x0001e20000100a00 */
[----:B------:R-:W-:-:S03]  /*12560*/  IMAD.WIDE R50, R2, 0x2, R50 ;  /* 0x0000000202327825 */ /* 0x000fc600078e0232 */
[----:B0-----:R-:W4:Y:S04]  /*12570*/  LDL.LU.64 R52, [R1+0x250] ;  /* 0x0002500001347983 */ /* 0x001f280000300a00 */
[----:B------:R-:W-:Y:S04]  /*12580*/  STL.64 [R1+0x228], R22 ;  /* 0x0002281601007387 */ /* 0x000fe80000100a00 */
[----:B------:R0:W-:Y:S04]  /*12590*/  STL.64 [R1+0x7a0], R22 ;  /* 0x0007a01601007387 */ /* 0x0001e80000100a00 */
[----:B0-----:R-:W4:Y:S04]  /*125a0*/  LDL.LU.64 R22, [R1+0x248] ;  /* 0x0002480001167983 */ /* 0x001f280000300a00 */
[----:B------:R-:W-:Y:S04]  /*125b0*/  STL.64 [R1+0x230], R40 ;  /* 0x0002302801007387 */ /* 0x000fe80000100a00 */
[----:B------:R-:W-:Y:S04]  /*125c0*/  STL [R1+0x7b8], R40 ;  /* 0x0007b82801007387 */ /* 0x000fe80000100800 */
[----:B------:R-:W-:Y:S04]  /*125d0*/  STL [R1+0x7a8], R41 ;  /* 0x0007a82901007387 */ /* 0x000fe80000100800 */
[----:B------:R-:W-:Y:S04]  /*125e0*/  STL.64 [R1+0x238], R50 ;  /* 0x0002383201007387 */ /* 0x000fe80000100a00 */
[----:B------:R0:W-:Y:S04]  /*125f0*/  STL.64 [R1+0x7b0], R50 ;  /* 0x0007b03201007387 */ /* 0x0001e80000100a00 */
[----:B0-----:R-:W4:Y:S01]  /*12600*/  LDL.LU.64 R50, [R1+0x240] ;  /* 0x0002400001327983 */ /* 0x001f220000300a00 */
[----:B------:R-:W-:-:S04]  /*12610*/  IMAD.WIDE R46, R2, 0x2, R46 ;  /* 0x00000002022e7825 */ /* 0x000fc800078e022e */
[----:B------:R-:W-:-:S04]  /*12620*/  IMAD.WIDE R24, R2, 0x2, R24 ;  /* 0x0000000202187825 */ /* 0x000fc800078e0218 */
[----:B--2---:R-:W-:-:S04]  /*12630*/  IMAD.WIDE R44, R2, 0x2, R44 ;  /* 0x00000002022c7825 */ /* 0x004fc800078e022c */
[----:B---3--:R-:W-:-:S04]  /*12640*/  IMAD.WIDE R8, R2, 0x2, R8 ;  /* 0x0000000202087825 */ /* 0x008fc800078e0208 */
[----:B----4-:R-:W-:-:S04]  /*12650*/  IMAD.WIDE R42, R2, 0x2, R42 ;  /* 0x00000002022a7825 */ /* 0x010fc800078e022a */
[----:B------:R-:W-:-:S05]  /*12660*/  IMAD.WIDE R52, R2, 0x2, R52 ;  /* 0x0000000202347825 */ /* 0x000fca00078e0234 */
[----:B------:R0:W-:Y:S01]  /*12670*/  STL.64 [R1+0x250], R52 ;  /* 0x0002503401007387 */ /* 0x0001e20000100a00 */
[----:B------:R-:W-:-:S05]  /*12680*/  IMAD.WIDE R22, R2, 0x2, R22 ;  /* 0x0000000202167825 */ /* 0x000fca00078e0216 */
[----:B------:R1:W-:Y:S04]  /*12690*/  STL.64 [R1+0x248], R22 ;  /* 0x0002481601007387 */ /* 0x0003e80000100a00 */
[----:B0-----:R-:W2:Y:S04]  /*126a0*/  LDL.LU.64 R52, [R1+0x298] ;  /* 0x0002980001347983 */ /* 0x001ea80000300a00 */
[----:B-1----:R-:W3:Y:S01]  /*126b0*/  LDL.LU.64 R22, [R1+0x2f0] ;  /* 0x0002f00001167983 */ /* 0x002ee20000300a00 */
[----:B------:R-:W-:-:S05]  /*126c0*/  IMAD.WIDE R50, R2, 0x2, R50 ;  /* 0x0000000202327825 */ /* 0x000fca00078e0232 */
[----:B------:R-:W-:Y:S04]  /*126d0*/  STL.64 [R1+0x240], R50 ;  /* 0x0002403201007387 */ /* 0x000fe80000100a00 */
[----:B------:R-:W-:Y:S04]  /*126e0*/  STL.64 [R1+0x258], R44 ;  /* 0x0002582c01007387 */ /* 0x000fe80000100a00 */
[----:B------:R0:W-:Y:S04]  /*126f0*/  STL.64 [R1+0x7c0], R50 ;  /* 0x0007c03201007387 */ /* 0x0001e80000100a00 */
[----:B0-----:R-:W4:Y:S04]  /*12700*/  LDL.LU.64 R50, [R1+0x280] ;  /* 0x0002800001327983 */ /* 0x001f280000300a00 */
[----:B------:R-:W3:Y:S04]  /*12710*/  LDL.LU.64 R44, [R1+0x2c0] ;  /* 0x0002c000012c7983 */ /* 0x000ee80000300a00 */
[----:B------:R-:W-:Y:S04]  /*12720*/  STL.64 [R1+0x260], R46 ;  /* 0x0002602e01007387 */ /* 0x000fe80000100a00 */
[----:B------:R-:W-:Y:S04]  /*12730*/  STL [R1+0x7d8], R46 ;  /* 0x0007d82e01007387 */ /* 0x000fe80000100800 */
[----:B------:R-:W-:Y:S04]  /*12740*/  STL [R1+0x7c8], R47 ;  /* 0x0007c82f01007387 */ /* 0x000fe80000100800 */
[----:B------:R-:W-:Y:S04]  /*12750*/  STL.64 [R1+0x268], R24 ;  /* 0x0002681801007387 */ /* 0x000fe80000100a00 */
[----:B------:R0:W-:Y:S04]  /*12760*/  STL.64 [R1+0x7d0], R24 ;  /* 0x0007d01801007387 */ /* 0x0001e80000100a00 */
[----:B0-----:R-:W3:Y:S04]  /*12770*/  LDL.LU.64 R24, [R1+0x2d0] ;  /* 0x0002d00001187983 */ /* 0x001ee80000300a00 */
[----:B------:R-:W-:Y:S04]  /*12780*/  STL.64 [R1+0x270], R42 ;  /* 0x0002702a01007387 */ /* 0x000fe80000100a00 */
[----:B------:R0:W-:Y:S04]  /*12790*/  STL.64 [R1+0x7f8], R42 ;  /* 0x0007f82a01007387 */ /* 0x0001e80000100a00 */
[----:B0-----:R-:W3:Y:S04]  /*127a0*/  LDL.LU.64 R42, [R1+0x290] ;  /* 0x00029000012a7983 */ /* 0x001ee80000300a00 */
[----:B------:R-:W-:Y:S04]  /*127b0*/  STL.64 [R1+0x278], R8 ;  /* 0x0002780801007387 */ /* 0x000fe80000100a00 */
[----:B------:R0:W-:Y:S04]  /*127c0*/  STL.64 [R1+0x808], R8 ;  /* 0x0008080801007387 */ /* 0x0001e80000100a00 */
[----:B0-----:R-:W3:Y:S01]  /*127d0*/  LDL.LU.64 R8, [R1+0x288] ;  /* 0x0002880001087983 */ /* 0x001ee20000300a00 */
[----:B------:R-:W-:-:S04]  /*127e0*/  IMAD.WIDE R6, R2, 0x2, R6 ;  /* 0x0000000202067825 */ /* 0x000fc800078e0206 */
[----:B------:R-:W-:-:S04]  /*127f0*/  IMAD.WIDE R36, R2, 0x2, R36 ;  /* 0x0000000202247825 */ /* 0x000fc800078e0224 */
[----:B------:R-:W-:-:S04]  /*12800*/  IMAD.WIDE R20, R2, 0x2, R20 ;  /* 0x0000000202147825 */ /* 0x000fc800078e0214 */
[----:B--2---:R-:W-:-:S04]  /*12810*/  IMAD.WIDE R52, R2, 0x2, R52 ;  /* 0x0000000202347825 */ /* 0x004fc800078e0234 */
[----:B----4-:R-:W-:-:S05]  /*12820*/  IMAD.WIDE R50, R2, 0x2, R50 ;  /* 0x0000000202327825 */ /* 0x010fca00078e0232 */
[----:B------:R-:W-:Y:S01]  /*12830*/  STL.64 [R1+0x280], R50 ;  /* 0x0002803201007387 */ /* 0x000fe20000100a00 */
[----:B---3--:R-:W-:-:S04]  /*12840*/  IMAD.WIDE R44, R2, 0x2, R44 ;  /* 0x00000002022c7825 */ /* 0x008fc800078e022c */
[----:B------:R-:W-:-:S04]  /*12850*/  IMAD.WIDE R42, R2, 0x2, R42 ;  /* 0x00000002022a7825 */ /* 0x000fc800078e022a */
[----:B------:R-:W-:-:S05]  /*12860*/  IMAD.WIDE R8, R2, 0x2, R8 ;  /* 0x0000000202087825 */ /* 0x000fca00078e0208 */
[----:B------:R-:W-:Y:S04]  /*12870*/  STL.64 [R1+0x288], R8 ;  /* 0x0002880801007387 */ /* 0x000fe80000100a00 */
[----:B------:R-:W-:Y:S04]  /*12880*/  STL [R1+0x820], R50 ;  /* 0x0008203201007387 */ /* 0x000fe80000100800 */
[----:B------:R-:W-:Y:S04]  /*12890*/  STL.64 [R1+0x290], R42 ;  /* 0x0002902a01007387 */ /* 0x000fe80000100a00 */
[----:B------:R-:W-:Y:S04]  /*128a0*/  STL [R1+0x810], R51 ;  /* 0x0008103301007387 */ /* 0x000fe80000100800 */
[----:B------:R-:W-:Y:S04]  /*128b0*/  STL.64 [R1+0x298], R52 ;  /* 0x0002983401007387 */ /* 0x000fe80000100a00 */
[----:B------:R-:W-:Y:S04]  /*128c0*/  STL.64 [R1+0x2a0], R6 ;  /* 0x0002a00601007387 */ /* 0x000fe80000100a00 */
[----:B------:R-:W-:Y:S04]  /*128d0*/  STL.64 [R1+0x818], R6 ;  /* 0x0008180601007387 */ /* 0x000fe80000100a00 */
[----:B------:R-:W-:Y:S04]  /*128e0*/  STL.64 [R1+0x2a8], R36 ;  /* 0x0002a82401007387 */ /* 0x000fe80000100a00 */
[----:B------:R-:W-:Y:S04]  /*128f0*/  STL.64 [R1+0x828], R36 ;  /* 0x0008282401007387 */ /* 0x000fe80000100a00 */
[----:B------:R-:W-:Y:S04]  /*12900*/  STL.64 [R1+0x2b0], R20 ;  /* 0x0002b01401007387 */ /* 0x000fe80000100a00 */
[----:B------:R-:W-:Y:S04]  /*12910*/  STL [R1+0x840], R20 ;  /* 0x0008401401007387 */ /* 0x000fe80000100800 */
[----:B------:R-:W-:Y:S04]  /*12920*/  STL [R1+0x830], R21 ;  /* 0x0008301501007387 */ /* 0x000fe80000100800 */
[----:B------:R-:W-:Y:S04]  /*12930*/  STL.64 [R1+0x2c0], R44 ;  /* 0x0002c02c01007387 */ /* 0x000fe80000100a00 */
[----:B------:R0:W-:Y:S04]  /*12940*/  STL.64 [R1+0x838], R44 ;  /* 0x0008382c01007387 */ /* 0x0001e80000100a00 */
[----:B0-----:R-:W2:Y:S01]  /*12950*/  LDL.LU.64 R44, [R1+0x2e0] ;  /* 0x0002e000012c7983 */ /* 0x001ea20000300a00 */
[----:B------:R-:W-:-:S04]  /*12960*/  IMAD.WIDE R4, R2, 0x2, R4 ;  /* 0x0000000202047825 */ /* 0x000fc800078e0204 */
[C---:B------:R-:W-:Y:S01]  /*12970*/  IMAD.WIDE R24, R2.reuse, 0x2, R24 ;  /* 0x0000000202187825 */ /* 0x040fe200078e0218 */
[----:B------:R-:W-:Y:S03]  /*12980*/  STL.64 [R1+0x860], R4 ;  /* 0x0008600401007387 */ /* 0x000fe60000100a00 */
[C---:B------:R-:W-:Y:S01]  /*12990*/  IMAD.WIDE R22, R2.reuse, 0x2, R22 ;  /* 0x0000000202167825 */ /* 0x040fe200078e0216 */
[----:B------:R-:W-:Y:S04]  /*129a0*/  STL.64 [R1+0x2d0], R24 ;  /* 0x0002d01801007387 */ /* 0x000fe80000100a00 */
[----:B------:R-:W-:Y:S04]  /*129b0*/  STL.64 [R1+0x2f0], R22 ;  /* 0x0002f01601007387 */ /* 0x000fe80000100a00 */
[----:B------:R0:W-:Y:S01]  /*129c0*/  STL.64 [R1+0x870], R24 ;  /* 0x0008701801007387 */ /* 0x0001e20000100a00 */
[----:B--2---:R-:W-:-:S05]  /*129d0*/  IMAD.WIDE R44, R2, 0x2, R44 ;  /* 0x00000002022c7825 */ /* 0x004fca00078e022c */
[----:B------:R-:W-:Y:S04]  /*129e0*/  STL.64 [R1+0x2e0], R44 ;  /* 0x0002e02c01007387 */ /* 0x000fe80000100a00 */
[----:B------:R-:W-:Y:S04]  /*129f0*/  STL [R1+0x888], R44 ;  /* 0x0008882c01007387 */ /* 0x000fe80000100800 */
[----:B------:R-:W-:Y:S04]  /*12a00*/  STL [R1+0x878], R45 ;  /* 0x0008782d01007387 */ /* 0x000fe80000100800 */
[----:B------:R-:W-:Y:S04]  /*12a10*/  STL [R1+0x5b4], R2 ;  /* 0x0005b40201007387 */ /* 0x000fe80000100800 */
[----:B------:R-:W-:Y:S04]  /*12a20*/  STL [R1+0x898], R2 ;  /* 0x0008980201007387 */ /* 0x000fe80000100800 */
[----:B0-----:R-:W2:Y:S04]  /*12a30*/  LDL.64 R24, [R1+0x210] ;  /* 0x0002100001187983 */ /* 0x001ea80000100a00 */
[----:B--2---:R0:W-:Y:S04]  /*12a40*/  STL.64 [R1+0x880], R24 ;  /* 0x0008801801007387 */ /* 0x0041e80000100a00 */
[----:B0-----:R-:W2:Y:S01]  /*12a50*/  LDL.64 R24, [R1+0x250] ;  /* 0x0002500001187983 */ /* 0x001ea20000100a00 */
[----:B------:R-:W0:Y:S03]  /*12a60*/  S2R R53, SR_TID.X ;  /* 0x0000000000357919 */ /* 0x000e260000002100 */
[----:B--2---:R1:W-:Y:S04]  /*12a70*/  STL.64 [R1+0x890], R24 ;  /* 0x0008901801007387 */ /* 0x0043e80000100a00 */
[----:B-1----:R-:W2:Y:S01]  /*12a80*/  LDL.64 R24, [R1+0x290] ;  /* 0x0002900001187983 */ /* 0x002ea20000100a00 */
[----:B0-----:R-:W-:-:S04]  /*12a90*/  LOP3.LUT R8, R53, 0x7f, RZ, 0xc0, !PT ;  /* 0x0000007f35087812 */ /* 0x001fc800078ec0ff */
[----:B------:R-:W-:Y:S02]  /*12aa0*/  ISETP.GE.AND P0, PT, R8, UR13, PT ;  /* 0x0000000d08007c0c */ /* 0x000fe4000bf06270 */
[----:B------:R-:W-:Y:S02]  /*12ab0*/  PRMT R2, RZ, 0x7610, R2 ;  /* 0x00007610ff027816 */ /* 0x000fe40000000002 */
[----:B------:R-:W-:Y:S01]  /*12ac0*/  PRMT R3, RZ, 0x7610, R3 ;  /* 0x00007610ff037816 */ /* 0x000fe20000000003 */
[----:B--2---:R0:W-:Y:S04]  /*12ad0*/  STL.64 [R1+0x8a0], R24 ;  /* 0x0008a01801007387 */ /* 0x0041e80000100a00 */
[----:B------:R-:W2:Y:S04]  /*12ae0*/  LDL.64 R4, [R1+0x1d0] ;  /* 0x0001d00001047983 */ /* 0x000ea80000100a00 */
[----:B------:R-:W3:Y:S01]  /*12af0*/  LDL.64 R36, [R1+0x288] ;  /* 0x0002880001247983 */ /* 0x000ee20000100a00 */
[----:B0-----:R-:W-:-:S03]  /*12b00*/  IMAD.MOV.U32 R24, RZ, RZ, R22 ;  /* 0x000000ffff187224 */ /* 0x001fc600078e0016 */
[----:B------:R-:W4:Y:S01]  /*12b10*/  LDL.64 R6, [R1+0x248] ;  /* 0x0002480001067983 */ /* 0x000f220000100a00 */
[----:B------:R-:W-:-:S03]  /*12b20*/  IMAD.MOV.U32 R25, RZ, RZ, R23 ;  /* 0x000000ffff197224 */ /* 0x000fc600078e0017 */
[----:B------:R-:W2:Y:S04]  /*12b30*/  LDL.64 R8, [R1+0x208] ;  /* 0x0002080001087983 */ /* 0x000ea80000100a00 */
[----:B------:R-:W2:Y:S04]  /*12b40*/  LDL.64 R42, [R1+0x1c8] ;  /* 0x0001c800012a7983 */ /* 0x000ea80000100a00 */
[----:B------:R-:W2:Y:S04]  /*12b50*/  LDL.64 R22, [R1+0x200] ;  /* 0x0002000001167983 */ /* 0x000ea80000100a00 */
[----:B------:R-:W2:Y:S04]  /*12b60*/  LDL.64 R52, [R1+0x1c0] ;  /* 0x0001c00001347983 */ /* 0x000ea80000100a00 */
[----:B------:R0:W-:Y:S04]  /*12b70*/  STL.S16 [R1+0x3ac], R3 ;  /* 0x0003ac0301007387 */ /* 0x0001e80000100600 */
[----:B------:R-:W2:Y:S04]  /*12b80*/  @!P0 LDG.E.U16 R2, desc[UR22][R24.64] ;  /* 0x0000001618028981 */ /* 0x000ea8000c1e1500 */
[----:B0-----:R-:W3:Y:S04]  /*12b90*/  LDL.LU R3, [R1+0x8a8] ;  /* 0x0008a80001037983 */ /* 0x001ee80000300800 */
[----:B------:R-:W3:Y:S01]  /*12ba0*/  LDL.LU.64 R24, [R1+0x8a0] ;  /* 0x0008a00001187983 */ /* 0x000ee20000300a00 */
[----:B------:R-:W-:-:S03]  /*12bb0*/  PRMT R44, RZ, 0x7610, R44 ;  /* 0x00007610ff2c7816 */ /* 0x000fc6000000002c */
[----:B--2---:R0:W-:Y:S04]  /*12bc0*/  STL [R1+0x43c], R2 ;  /* 0x00043c0201007387 */ /* 0x0041e80000100800 */
[----:B0-----:R-:W2:Y:S04]  /*12bd0*/  LDL.LU R2, [R1+0x898] ;  /* 0x0008980001027983 */ /* 0x001ea80000300800 */
[----:B---3--:R-:W3:Y:S04]  /*12be0*/  @!P0 LDG.E.U16 R44, desc[UR22][R24.64] ;  /* 0x00000016182c8981 */ /* 0x008ee8000c1e1500 */
[----:B------:R-:W2:Y:S01]  /*12bf0*/  LDL.LU.64 R24, [R1+0x890] ;  /* 0x0008900001187983 */ /* 0x000ea20000300a00 */
[----:B------:R-:W-:-:S03]  /*12c00*/  PRMT R45, RZ, 0x7610, R45 ;  /* 0x00007610ff2d7816 */ /* 0x000fc6000000002d */
[----:B---3--:R0:W-:Y:S04]  /*12c10*/  STL [R1+0x41c], R44 ;  /* 0x00041c2c01007387 */ /* 0x0081e80000100800 */
[----:B0-----:R-:W3:Y:S04]  /*12c20*/  LDL.LU R44, [R1+0x888] ;  /* 0x00088800012c7983 */ /* 0x001ee80000300800 */
[----:B--2---:R-:W2:Y:S04]  /*12c30*/  @!P0 LDG.E.U16 R45, desc[UR22][R24.64] ;  /* 0x00000016182d8981 */ /* 0x004ea8000c1e1500 */
[----:B------:R-:W2:Y:S01]  /*12c40*/  LDL.LU.64 R24, [R1+0x880] ;  /* 0x0008800001187983 */ /* 0x000ea20000300a00 */
[----:B------:R-:W-:-:S02]  /*12c50*/  PRMT R34, RZ, 0x7610, R34 ;  /* 0x00007610ff227816 */ /* 0x000fc40000000022 */
[----:B------:R-:W-:-:S06]  /*12c60*/  PRMT R35, RZ, 0x7610, R35 ;  /* 0x00007610ff237816 */ /* 0x000fcc0000000023 */
[----:B------:R-:W3:Y:S04]  /*12c70*/  @!P0 LDG.E.U16 R35, desc[UR22][R4.64] ;  /* 0x0000001604238981 */ /* 0x000ee8000c1e1500 */
[----:B--2---:R-:W2:Y:S04]  /*12c80*/  @!P0 LDG.E.U16 R34, desc[UR22][R24.64] ;  /* 0x0000001618228981 */ /* 0x004ea8000c1e1500 */
[----:B------:R0:W-:Y:S04]  /*12c90*/  STL [R1+0x3fc], R45 ;  /* 0x0003fc2d01007387 */ /* 0x0001e80000100800 */
[----:B0-----:R-:W3:Y:S04]  /*12ca0*/  LDL.LU R45, [R1+0x878] ;  /* 0x00087800012d7983 */ /* 0x001ee80000300800 */
[----:B------:R-:W3:Y:S04]  /*12cb0*/  LDL.LU.64 R24, [R1+0x870] ;  /* 0x0008700001187983 */ /* 0x000ee80000300a00 */
[----:B--2---:R0:W-:Y:S04]  /*12cc0*/  STL [R1+0x3dc], R34 ;  /* 0x0003dc2201007387 */ /* 0x0041e80000100800 */
[----:B0-----:R-:W2:Y:S04]  /*12cd0*/  LDL.LU R34, [R1+0x868] ;  /* 0x0008680001227983 */ /* 0x001ea80000300800 */
[----:B------:R-:W2:Y:S04]  /*12ce0*/  LDL.LU.64 R4, [R1+0x860] ;  /* 0x0008600001047983 */ /* 0x000ea80000300a00 */
[----:B---3--:R0:W-:Y:S04]  /*12cf0*/  STL [R1+0x3bc], R35 ;  /* 0x0003bc2301007387 */ /* 0x0081e80000100800 */
[----:B0-----:R-:W2:Y:S01]  /*12d00*/  LDL.LU R35, [R1+0x858] ;  /* 0x0008580001237983 */ /* 0x001ea20000300800 */
[----:B------:R-:W-:-:S02]  /*12d10*/  PRMT R18, RZ, 0x7610, R18 ;  /* 0x00007610ff127816 */ /* 0x000fc40000000012 */
[----:B------:R-:W-:-:S04]  /*12d20*/  PRMT R19, RZ, 0x7610, R19 ;  /* 0x00007610ff137816 */ /* 0x000fc80000000013 */
[----:B--2---:R-:W2:Y:S04]  /*12d30*/  @!P0 LDG.E.U16 R18, desc[UR22][R34.64] ;  /* 0x0000001622128981 */ /* 0x004ea8000c1e1500 */
[----:B------:R-:W3:Y:S04]  /*12d40*/  LDL.LU.64 R34, [R1+0x850] ;  /* 0x0008500001227983 */ /* 0x000ee80000300a00 */
[----:B---3--:R-:W3:Y:S04]  /*12d50*/  @!P0 LDG.E.U16 R19, desc[UR22][R34.64] ;  /* 0x0000001622138981 */ /* 0x008ee8000c1e1500 */
[----:B--2---:R0:W-:Y:S04]  /*12d60*/  STL [R1+0x39c], R18 ;  /* 0x00039c1201007387 */ /* 0x0041e80000100800 */
[----:B0-----:R-:W2:Y:S04]  /*12d70*/  LDL.LU R18, [R1+0x848] ;  /* 0x0008480001127983 */ /* 0x001ea80000300800 */
[----:B---3--:R0:W-:Y:S04]  /*12d80*/  STL [R1+0x37c], R19 ;  /* 0x00037c1301007387 */ /* 0x0081e80000100800 */
[----:B0-----:R-:W2:Y:S01]  /*12d90*/  LDL.LU R19, [R1+0x844] ;  /* 0x0008440001137983 */ /* 0x001ea20000300800 */
[----:B------:R-:W-:-:S02]  /*12da0*/  PRMT R20, RZ, 0x7610, R20 ;  /* 0x00007610ff147816 */ /* 0x000fc40000000014 */
[----:B------:R-:W-:Y:S02]  /*12db0*/  PRMT R21, RZ, 0x7610, R21 ;  /* 0x00007610ff157816 */ /* 0x000fe40000000015 */
[----:B------:R-:W-:Y:S02]  /*12dc0*/  PRMT R50, RZ, 0x7610, R50 ;  /* 0x00007610ff327816 */ /* 0x000fe40000000032 */
[----:B------:R-:W-:Y:S02]  /*12dd0*/  PRMT R51, RZ, 0x7610, R51 ;  /* 0x00007610ff337816 */ /* 0x000fe40000000033 */
[----:B------:R-:W3:Y:S01]  /*12de0*/  @!P0 LDG.E.U16 R21, desc[UR22][R44.64] ;  /* 0x000000162c158981 */ /* 0x000ee2000c1e1500 */
[----:B------:R-:W-:-:S03]  /*12df0*/  PRMT R32, RZ, 0x7610, R32 ;  /* 0x00007610ff207816 */ /* 0x000fc60000000020 */
[----:B------:R-:W3:Y:S01]  /*12e00*/  @!P0 LDG.E.U16 R50, desc[UR22][R36.64] ;  /* 0x0000001624328981 */ /* 0x000ee2000c1e1500 */
[----:B------:R-:W-:-:S03]  /*12e10*/  PRMT R33, RZ, 0x7610, R33 ;  /* 0x00007610ff217816 */ /* 0x000fc60000000021 */
[----:B----4-:R-:W4:Y:S04]  /*12e20*/  @!P0 LDG.E.U16 R51, desc[UR22][R6.64] ;  /* 0x0000001606338981 */ /* 0x010f28000c1e1500 */
[----:B------:R-:W3:Y:S04]  /*12e30*/  @!P0 LDG.E.U16 R32, desc[UR22][R8.64] ;  /* 0x0000001608208981 */ /* 0x000ee8000c1e1500 */
[----:B------:R-:W3:Y:S04]  /*12e40*/  @!P0 LDG.E.U16 R33, desc[UR22][R42.64] ;  /* 0x000000162a218981 */ /* 0x000ee8000c1e1500 */
[----:B--2---:R-:W2:Y:S04]  /*12e50*/  @!P0 LDG.E.U16 R20, desc[UR22][R18.64] ;  /* 0x0000001612148981 */ /* 0x004ea8000c1e1500 */
[----:B------:R-:W-:Y:S04]  /*12e60*/  STL [R1+0x5bc], R34 ;  /* 0x0005bc2201007387 */ /* 0x000fe80000100800 */
[----:B------:R-:W-:Y:S04]  /*12e70*/  STL [R1+0x5b8], R35 ;  /* 0x0005b82301007387 */ /* 0x000fe80000100800 */
[----:B--2---:R0:W-:Y:S04]  /*12e80*/  STL [R1+0x35c], R20 ;  /* 0x00035c1401007387 */ /* 0x0041e80000100800 */
[----:B0-----:R-:W2:Y:S04]  /*12e90*/  LDL.LU R20, [R1+0x840] ;  /* 0x0008400001147983 */ /* 0x001ea80000300800 */
[----:B------:R-:W-:Y:S04]  /*12ea0*/  STL [R1+0x5c4], R18 ;  /* 0x0005c41201007387 */ /* 0x000fe80000100800 */
[----:B------:R-:W-:Y:S04]  /*12eb0*/  STL [R1+0x5c0], R19 ;  /* 0x0005c01301007387 */ /* 0x000fe80000100800 */
[----:B------:R-:W2:Y:S04]  /*12ec0*/  LDL.LU.64 R44, [R1+0x838] ;  /* 0x00083800012c7983 */ /* 0x000ea80000300a00 */
[----:B---3--:R0:W-:Y:S04]  /*12ed0*/  STL [R1+0x438], R21 ;  /* 0x0004381501007387 */ /* 0x0081e80000100800 */
[----:B0-----:R-:W3:Y:S04]  /*12ee0*/  LDL.LU R21, [R1+0x830] ;  /* 0x0008300001157983 */ /* 0x001ee80000300800 */
[----:B------:R-:W2:Y:S04]  /*12ef0*/  LDL.LU.64 R36, [R1+0x828] ;  /* 0x0008280001247983 */ /* 0x000ea80000300a00 */
[----:B------:R0:W-:Y:S04]  /*12f00*/  STL [R1+0x418], R50 ;  /* 0x0004183201007387 */ /* 0x0001e80000100800 */
[----:B0-----:R-:W2:Y:S04]  /*12f10*/  LDL.LU R50, [R1+0x820] ;  /* 0x0008200001327983 */ /* 0x001ea80000300800 */
[----:B------:R-:W2:Y:S04]  /*12f20*/  LDL.LU.64 R6, [R1+0x818] ;  /* 0x0008180001067983 */ /* 0x000ea80000300a00 */
[----:B----4-:R0:W-:Y:S04]  /*12f30*/  STL [R1+0x3f8], R51 ;  /* 0x0003f83301007387 */ /* 0x0101e80000100800 */
[----:B0-----:R-:W2:Y:S04]  /*12f40*/  LDL.LU R51, [R1+0x810] ;  /* 0x0008100001337983 */ /* 0x001ea80000300800 */
[----:B------:R-:W4:Y:S04]  /*12f50*/  LDL.LU.64 R8, [R1+0x808] ;  /* 0x0008080001087983 */ /* 0x000f280000300a00 */
[----:B------:R0:W-:Y:S04]  /*12f60*/  STL [R1+0x3d8], R32 ;  /* 0x0003d82001007387 */ /* 0x0001e80000100800 */
[----:B0-----:R-:W2:Y:S04]  /*12f70*/  LDL.LU R32, [R1+0x800] ;  /* 0x0008000001207983 */ /* 0x001ea80000300800 */
[----:B------:R-:W2:Y:S04]  /*12f80*/  LDL.LU.64 R42, [R1+0x7f8] ;  /* 0x0007f800012a7983 */ /* 0x000ea80000300a00 */
[----:B------:R0:W-:Y:S04]  /*12f90*/  STL [R1+0x3b8], R33 ;  /* 0x0003b82101007387 */ /* 0x0001e80000100800 */
[----:B0-----:R-:W2:Y:S01]  /*12fa0*/  LDL.LU R33, [R1+0x7f0] ;  /* 0x0007f00001217983 */ /* 0x001ea20000300800 */
[----:B------:R-:W-:-:S02]  /*12fb0*/  PRMT R16, RZ, 0x7610, R16 ;  /* 0x00007610ff107816 */ /* 0x000fc40000000010 */
[----:B------:R-:W-:-:S04]  /*12fc0*/  PRMT R17, RZ, 0x7610, R17 ;  /* 0x00007610ff117816 */ /* 0x000fc80000000011 */
[----:B--2---:R-:W2:Y:S04]  /*12fd0*/  @!P0 LDG.E.U16 R16, desc[UR22][R32.64] ;  /* 0x0000001620108981 */ /* 0x004ea8000c1e1500 */
[----:B------:R-:W2:Y:S04]  /*12fe0*/  LDL.LU.64 R32, [R1+0x7e8] ;  /* 0x0007e80001207983 */ /* 0x000ea80000300a00 */
[----:B--2---:R-:W2:Y:S04]  /*12ff0*/  @!P0 LDG.E.U16 R17, desc[UR22][R32.64] ;  /* 0x0000001620118981 */ /* 0x004ea8000c1e1500 */
[----:B------:R0:W-:Y:S04]  /*13000*/  STL [R1+0x398], R16 ;  /* 0x0003981001007387 */ /* 0x0001e80000100800 */
[----:B0-----:R-:W3:Y:S04]  /*13010*/  LDL.LU R16, [R1+0x7e0] ;  /* 0x0007e00001107983 */ /* 0x001ee80000300800 */
[----:B--2---:R0:W-:Y:S04]  /*13020*/  STL [R1+0x378], R17 ;  /* 0x0003781101007387 */ /* 0x0041e80000100800 */
[----:B0-----:R-:W3:Y:S01]  /*13030*/  LDL.LU R17, [R1+0x7dc] ;  /* 0x0007dc0001117983 */ /* 0x001ee20000300800 */
[----:B------:R-:W-:-:S02]  /*13040*/  PRMT R46, RZ, 0x7610, R46 ;  /* 0x00007610ff2e7816 */ /* 0x000fc4000000002e */
[----:B------:R-:W-:-:S06]  /*13050*/  PRMT R47, RZ, 0x7610, R47 ;  /* 0x00007610ff2f7816 */ /* 0x000fcc000000002f */
[----:B------:R-:W2:Y:S04]  /*13060*/  @!P0 LDG.E.U16 R47, desc[UR22][R24.64] ;  /* 0x00000016182f8981 */ /* 0x000ea8000c1e1500 */
[----:B---3--:R-:W3:Y:S01]  /*13070*/  @!P0 LDG.E.U16 R46, desc[UR22][R16.64] ;  /* 0x00000016102e8981 */ /* 0x008ee2000c1e1500 */
[----:B------:R-:W-:-:S03]  /*13080*/  PRMT R40, RZ, 0x7610, R40 ;  /* 0x00007610ff287816 */ /* 0x000fc60000000028 */
[----:B------:R-:W-:Y:S04]  /*13090*/  STL [R1+0x5cc], R32 ;  /* 0x0005cc2001007387 */ /* 0x000fe80000100800 */
[----:B------:R-:W-:Y:S04]  /*130a0*/  STL [R1+0x5c8], R33 ;  /* 0x0005c82101007387 */ /* 0x000fe80000100800 */
[----:B------:R-:W2:Y:S04]  /*130b0*/  @!P0 LDG.E.U16 R40, desc[UR22][R50.64] ;  /* 0x0000001632288981 */ /* 0x000ea8000c1e1500 */
[----:B---3--:R0:W-:Y:S04]  /*130c0*/  STL [R1+0x358], R46 ;  /* 0x0003582e01007387 */ /* 0x0081e80000100800 */
[----:B0-----:R-:W3:Y:S04]  /*130d0*/  LDL.LU R46, [R1+0x7d8] ;  /* 0x0007d800012e7983 */ /* 0x001ee80000300800 */
[----:B------:R-:W-:Y:S04]  /*130e0*/  STL [R1+0x5d4], R16 ;  /* 0x0005d41001007387 */ /* 0x000fe80000100800 */
[----:B------:R-:W-:Y:S04]  /*130f0*/  STL [R1+0x5d0], R17 ;  /* 0x0005d01101007387 */ /* 0x000fe80000100800 */
[----:B------:R-:W3:Y:S04]  /*13100*/  LDL.LU.64 R24, [R1+0x7d0] ;  /* 0x0007d00001187983 */ /* 0x000ee80000300a00 */
[----:B--2---:R0:W-:Y:S04]  /*13110*/  STL [R1+0x434], R47 ;  /* 0x0004342f01007387 */ /* 0x0041e80000100800 */
[----:B0-----:R-:W2:Y:S04]  /*13120*/  LDL.LU R47, [R1+0x7c8] ;  /* 0x0007c800012f7983 */ /* 0x001ea80000300800 */
[----:B------:R-:W2:Y:S01]  /*13130*/  LDL.LU.64 R50, [R1+0x7c0] ;  /* 0x0007c00001327983 */ /* 0x000ea20000300a00 */
[----:B------:R-:W-:-:S02]  /*13140*/  PRMT R41, RZ, 0x7610, R41 ;  /* 0x00007610ff297816 */ /* 0x000fc40000000029 */
[----:B------:R-:W-:Y:S02]  /*13150*/  PRMT R30, RZ, 0x7610, R30 ;  /* 0x00007610ff1e7816 */ /* 0x000fe4000000001e */
[----:B------:R-:W-:-:S04]  /*13160*/  PRMT R31, RZ, 0x7610, R31 ;  /* 0x00007610ff1f7816 */ /* 0x000fc8000000001f */
[----:B------:R-:W3:Y:S04]  /*13170*/  @!P0 LDG.E.U16 R30, desc[UR22][R22.64] ;  /* 0x00000016161e8981 */ /* 0x000ee8000c1e1500 */
        /* <DEDUP_REMOVED lines=9> */
[----:B0-----:R-:W3:Y:S04]  /*13210*/  LDL.LU R30, [R1+0x798] ;  /* 0x00079800011e7983 */ /* 0x001ee80000300800 */
[----:B------:R-:W2:Y:S04]  /*13220*/  LDL.LU.64 R52, [R1+0x790] ;  /* 0x0007900001347983 */ /* 0x000ea80000300a00 */
[----:B------:R0:W-:Y:S04]  /*13230*/  STL [R1+0x3b4], R31 ;  /* 0x0003b41f01007387 */ /* 0x0001e80000100800 */
[----:B0-----:R-:W3:Y:S01]  /*13240*/  LDL.LU R31, [R1+0x788] ;  /* 0x00078800011f7983 */ /* 0x001ee20000300800 */
[----:B------:R-:W-:-:S02]  /*13250*/  PRMT R14, RZ, 0x7610, R14 ;  /* 0x00007610ff0e7816 */ /* 0x000fc4000000000e */
[----:B------:R-:W-:-:S04]  /*13260*/  PRMT R15, RZ, 0x7610, R15 ;  /* 0x00007610ff0f7816 */ /* 0x000fc8000000000f */
[----:B---3--:R-:W3:Y:S04]  /*13270*/  @!P0 LDG.E.U16 R14, desc[UR22][R30.64] ;  /* 0x000000161e0e8981 */ /* 0x008ee8000c1e1500 */
[----:B------:R-:W2:Y:S04]  /*13280*/  LDL.LU.64 R30, [R1+0x780] ;  /* 0x00078000011e7983 */ /* 0x000ea80000300a00 */
[----:B--2---:R-:W2:Y:S04]  /*13290*/  @!P0 LDG.E.U16 R15, desc[UR22][R30.64] ;  /* 0x000000161e0f8981 */ /* 0x004ea8000c1e1500 */
[----:B---3--:R0:W-:Y:S04]  /*132a0*/  STL [R1+0x394], R14 ;  /* 0x0003940e01007387 */ /* 0x0081e80000100800 */
[----:B0-----:R-:W3:Y:S04]  /*132b0*/  LDL.LU R14, [R1+0x778] ;  /* 0x00077800010e7983 */ /* 0x001ee80000300800 */
[----:B--2---:R0:W-:Y:S04]  /*132c0*/  STL [R1+0x374], R15 ;  /* 0x0003740f01007387 */ /* 0x0041e80000100800 */
[----:B0-----:R-:W3:Y:S01]  /*132d0*/  LDL.LU R15, [R1+0x774] ;  /* 0x00077400010f7983 */ /* 0x001ee20000300800 */
[----:B------:R-:W-:-:S02]  /*132e0*/  PRMT R26, RZ, 0x7610, R26 ;  /* 0x00007610ff1a7816 */ /* 0x000fc4000000001a */
[----:B------:R-:W-:Y:S02]  /*132f0*/  PRMT R27, RZ, 0x7610, R27 ;  /* 0x00007610ff1b7816 */ /* 0x000fe4000000001b */
[----:B------:R-:W-:Y:S01]  /*13300*/  PRMT R10, RZ, 0x7610, R10 ;  /* 0x00007610ff0a7816 */ /* 0x000fe2000000000a */
[----:B------:R-:W-:Y:S01]  /*13310*/  STL [R1+0x5dc], R30 ;  /* 0x0005dc1e01007387 */ /* 0x000fe20000100800 */
[----:B------:R-:W-:-:S03]  /*13320*/  PRMT R11, RZ, 0x7610, R11 ;  /* 0x00007610ff0b7816 */ /* 0x000fc6000000000b */
[----:B------:R-:W2:Y:S04]  /*13330*/  @!P0 LDG.E.U16 R27, desc[UR22][R44.64] ;  /* 0x000000162c1b8981 */ /* 0x000ea8000c1e1500 */
[----:B---3--:R-:W3:Y:S04]  /*13340*/  @!P0 LDG.E.U16 R26, desc[UR22][R14.64] ;  /* 0x000000160e1a8981 */ /* 0x008ee8000c1e1500 */
[----:B------:R0:W-:Y:S04]  /*13350*/  STL [R1+0x5d8], R31 ;  /* 0x0005d81f01007387 */ /* 0x0001e80000100800 */
[----:B----4-:R-:W4:Y:S04]  /*13360*/  @!P0 LDG.E.U16 R10, desc[UR22][R8.64] ;  /* 0x00000016080a8981 */ /* 0x010f28000c1e1500 */
[----:B------:R-:W2:Y:S04]  /*13370*/  @!P0 LDG.E.U16 R11, desc[UR22][R50.64] ;  /* 0x00000016320b8981 */ /* 0x000ea8000c1e1500 */
[----:B0-----:R-:W2:Y:S04]  /*13380*/  LDL.LU R31, [R1+0x3ac] ;  /* 0x0003ac00011f7983 */ /* 0x001ea80000300800 */
[----:B---3--:R0:W-:Y:S04]  /*13390*/  STL [R1+0x354], R26 ;  /* 0x0003541a01007387 */ /* 0x0081e80000100800 */
[----:B0-----:R-:W3:Y:S04]  /*133a0*/  LDL.LU R26, [R1+0x770] ;  /* 0x00077000011a7983 */ /* 0x001ee80000300800 */
[----:B------:R-:W-:Y:S04]  /*133b0*/  STL [R1+0x5e4], R14 ;  /* 0x0005e40e01007387 */ /* 0x000fe80000100800 */
[----:B------:R-:W-:Y:S04]  /*133c0*/  STL [R1+0x5e0], R15 ;  /* 0x0005e00f01007387 */ /* 0x000fe80000100800 */
[----:B------:R-:W3:Y:S01]  /*133d0*/  LDL.LU.64 R44, [R1+0x768] ;  /* 0x00076800012c7983 */ /* 0x000ee20000300a00 */
[----:B------:R-:W-:-:S03]  /*133e0*/  PRMT R28, RZ, 0x7610, R28 ;  /* 0x00007610ff1c7816 */ /* 0x000fc6000000001c */
[----:B--2---:R0:W-:Y:S04]  /*133f0*/  STL [R1+0x430], R27 ;  /* 0x0004301b01007387 */ /* 0x0041e80000100800 */
[----:B0-----:R-:W2:Y:S04]  /*13400*/  LDL.LU R27, [R1+0x760] ;  /* 0x00076000011b7983 */ /* 0x001ea80000300800 */
[----:B------:R-:W2:Y:S04]  /*13410*/  LDL.LU.64 R8, [R1+0x758] ;  /* 0x0007580001087983 */ /* 0x000ea80000300a00 */
[----:B----4-:R0:W-:Y:S04]  /*13420*/  STL [R1+0x410], R10 ;  /* 0x0004100a01007387 */ /* 0x0101e80000100800 */
[----:B0-----:R-:W4:Y:S04]  /*13430*/  LDL.LU R10, [R1+0x750] ;  /* 0x00075000010a7983 */ /* 0x001f280000300800 */
[----:B------:R-:W2:Y:S04]  /*13440*/  LDL.LU.64 R50, [R1+0x748] ;  /* 0x0007480001327983 */ /* 0x000ea80000300a00 */
[----:B------:R0:W-:Y:S04]  /*13450*/  STL [R1+0x3f0], R11 ;  /* 0x0003f00b01007387 */ /* 0x0001e80000100800 */
[----:B0-----:R-:W4:Y:S04]  /*13460*/  LDL.LU R11, [R1+0x740] ;  /* 0x00074000010b7983 */ /* 0x001f280000300800 */
[----:B---3--:R-:W3:Y:S04]  /*13470*/  @!P0 LDG.E.U16 R28, desc[UR22][R44.64] ;  /* 0x000000162c1c8981 */ /* 0x008ee8000c1e1500 */
[----:B------:R-:W3:Y:S01]  /*13480*/  LDL.LU.64 R44, [R1+0x738] ;  /* 0x00073800012c7983 */ /* 0x000ee20000300a00 */
[----:B------:R-:W-:-:S02]  /*13490*/  PRMT R29, RZ, 0x7610, R29 ;  /* 0x00007610ff1d7816 */ /* 0x000fc4000000001d */
[----:B------:R-:W-:Y:S02]  /*134a0*/  PRMT R12, RZ, 0x7610, R12 ;  /* 0x00007610ff0c7816 */ /* 0x000fe4000000000c */
[----:B------:R-:W-:Y:S02]  /*134b0*/  PRMT R13, RZ, 0x7610, R13 ;  /* 0x00007610ff0d7816 */ /* 0x000fe4000000000d */
[----:B------:R-:W-:Y:S02]  /*134c0*/  PRMT R48, RZ, 0x7610, R48 ;  /* 0x00007610ff307816 */ /* 0x000fe40000000030 */
[----:B------:R-:W-:Y:S02]  /*134d0*/  PRMT R49, RZ, 0x7610, R49 ;  /* 0x00007610ff317816 */ /* 0x000fe40000000031 */
[----:B------:R-:W-:Y:S02]  /*134e0*/  PRMT R38, RZ, 0x7610, R38 ;  /* 0x00007610ff267816 */ /* 0x000fe40000000026 */
[----:B------:R-:W-:-:S02]  /*134f0*/  PRMT R39, RZ, 0x7610, R39 ;  /* 0x00007610ff277816 */ /* 0x000fc40000000027 */
[----:B------:R-:W3:Y:S01]  /*13500*/  @!P0 LDG.E.U16 R49, desc[UR22][R20.64] ;  /* 0x0000001614318981 */ /* 0x000ee2000c1e1500 */
[----:B------:R-:W-:-:S03]  /*13510*/  PRMT R0, RZ, 0x7610, R0 ;  /* 0x00007610ff007816 */ /* 0x000fc60000000000 */
[----:B------:R-:W3:Y:S04]  /*13520*/  @!P0 LDG.E.U16 R38, desc[UR22][R42.64] ;  /* 0x000000162a268981 */ /* 0x000ee8000c1e1500 */
[----:B------:R-:W3:Y:S04]  /*13530*/  @!P0 LDG.E.U16 R39, desc[UR22][R40.64] ;  /* 0x0000001628278981 */ /* 0x000ee8000c1e1500 */
[----:B--2---:R-:W2:Y:S04]  /*13540*/  @!P0 LDG.E.U16 R0, desc[UR22][R26.64] ;  /* 0x000000161a008981 */ /* 0x004ea8000c1e1500 */
[----:B----4-:R-:W4:Y:S04]  /*13550*/  @!P0 LDG.E.U16 R31, desc[UR22][R10.64] ;  /* 0x000000160a1f8981 */ /* 0x010f28000c1e1500 */
[----:B---3--:R-:W3:Y:S04]  /*13560*/  @!P0 LDG.E.U16 R29, desc[UR22][R44.64] ;  /* 0x000000162c1d8981 */ /* 0x008ee8000c1e1500 */
[----:B------:R0:W-:Y:S04]  /*13570*/  STL [R1+0x3d0], R28 ;  /* 0x0003d01c01007387 */ /* 0x0001e80000100800 */
[----:B0-----:R-:W2:Y:S04]  /*13580*/  LDL.LU R28, [R1+0x730] ;  /* 0x00073000011c7983 */ /* 0x001ea80000300800 */
[----:B------:R-:W2:Y:S04]  /*13590*/  LDL.LU.64 R44, [R1+0x728] ;  /* 0x00072800012c7983 */ /* 0x000ea80000300a00 */
[----:B---3--:R0:W-:Y:S04]  /*135a0*/  STL [R1+0x3b0], R29 ;  /* 0x0003b01d01007387 */ /* 0x0081e80000100800 */
[----:B0-----:R-:W3:Y:S04]  /*135b0*/  LDL.LU R29, [R1+0x724] ;  /* 0x00072400011d7983 */ /* 0x001ee80000300800 */
[----:B--2---:R-:W2:Y:S04]  /*135c0*/  @!P0 LDG.E.U16 R12, desc[UR22][R44.64] ;  /* 0x000000162c0c8981 */ /* 0x004ea8000c1e1500 */
[----:B---3--:R-:W3:Y:S04]  /*135d0*/  @!P0 LDG.E.U16 R13, desc[UR22][R28.64] ;  /* 0x000000161c0d8981 */ /* 0x008ee8000c1e1500 */
[----:B--2---:R0:W-:Y:S04]  /*135e0*/  STL [R1+0x390], R12 ;  /* 0x0003900c01007387 */ /* 0x0041e80000100800 */
[----:B0-----:R-:W2:Y:S04]  /*135f0*/  LDL.LU R12, [R1+0x720] ;  /* 0x00072000010c7983 */ /* 0x001ea80000300800 */
[----:B------:R-:W-:Y:S04]  /*13600*/  STL [R1+0x5ec], R44 ;  /* 0x0005ec2c01007387 */ /* 0x000fe80000100800 */
[----:B------:R-:W-:Y:S04]  /*13610*/  STL [R1+0x5e8], R45 ;  /* 0x0005e82d01007387 */ /* 0x000fe80000100800 */
[----:B---3--:R0:W-:Y:S04]  /*13620*/  STL [R1+0x370], R13 ;  /* 0x0003700d01007387 */ /* 0x0081e80000100800 */
[----:B0-----:R-:W2:Y:S04]  /*13630*/  LDL.LU R13, [R1+0x71c] ;  /* 0x00071c00010d7983 */ /* 0x001ea80000300800 */
[----:B--2---:R-:W2:Y:S04]  /*13640*/  @!P0 LDG.E.U16 R48, desc[UR22][R12.64] ;  /* 0x000000160c308981 */ /* 0x004ea8000c1e1500 */
[----:B------:R-:W-:Y:S04]  /*13650*/  STL [R1+0x5f4], R28 ;  /* 0x0005f41c01007387 */ /* 0x000fe80000100800 */
[----:B------:R-:W-:Y:S04]  /*13660*/  STL [R1+0x5f0], R29 ;  /* 0x0005f01d01007387 */ /* 0x000fe80000100800 */
[----:B--2---:R0:W-:Y:S04]  /*13670*/  STL [R1+0x350], R48 ;  /* 0x0003503001007387 */ /* 0x0041e80000100800 */
[----:B0-----:R-:W2:Y:S04]  /*13680*/  LDL.LU R48, [R1+0x718] ;  /* 0x0007180001307983 */ /* 0x001ea80000300800 */
[----:B------:R-:W-:Y:S04]  /*13690*/  STL [R1+0x5fc], R12 ;  /* 0x0005fc0c01007387 */ /* 0x000fe80000100800 */
[----:B------:R-:W-:Y:S04]  /*136a0*/  STL [R1+0x5f8], R13 ;  /* 0x0005f80d01007387 */ /* 0x000fe80000100800 */
[----:B------:R-:W3:Y:S04]  /*136b0*/  LDL.LU.64 R20, [R1+0x710] ;  /* 0x0007100001147983 */ /* 0x000ee80000300a00 */
[----:B------:R0:W-:Y:S04]  /*136c0*/  STL [R1+0x42c], R49 ;  /* 0x00042c3101007387 */ /* 0x0001e80000100800 */
[----:B0-----:R-:W2:Y:S04]  /*136d0*/  LDL.LU R49, [R1+0x708] ;  /* 0x0007080001317983 */ /* 0x001ea80000300800 */
[----:B------:R-:W2:Y:S04]  /*136e0*/  LDL.LU.64 R42, [R1+0x700] ;  /* 0x00070000012a7983 */ /* 0x000ea80000300a00 */
[----:B------:R0:W-:Y:S04]  /*136f0*/  STL [R1+0x40c], R38 ;  /* 0x00040c2601007387 */ /* 0x0001e80000100800 */
[----:B0-----:R-:W3:Y:S04]  /*13700*/  LDL.LU R38, [R1+0x6f8] ;  /* 0x0006f80001267983 */ /* 0x001ee80000300800 */
[----:B------:R-:W3:Y:S04]  /*13710*/  LDL.LU.64 R40, [R1+0x6f0] ;  /* 0x0006f00001287983 */ /* 0x000ee80000300a00 */
[----:B------:R0:W-:Y:S04]  /*13720*/  STL [R1+0x3ec], R39 ;  /* 0x0003ec2701007387 */ /* 0x0001e80000100800 */
[----:B0-----:R-:W3:Y:S04]  /*13730*/  LDL.LU R39, [R1+0x6e8] ;  /* 0x0006e80001277983 */ /* 0x001ee80000300800 */
[----:B------:R-:W3:Y:S04]  /*13740*/  LDL.LU.64 R26, [R1+0x6e0] ;  /* 0x0006e000011a7983 */ /* 0x000ee80000300a00 */
[----:B------:R0:W-:Y:S04]  /*13750*/  STL [R1+0x3cc], R0 ;  /* 0x0003cc0001007387 */ /* 0x0001e80000100800 */
[----:B0-----:R-:W4:Y:S04]  /*13760*/  LDL.LU R0, [R1+0x6d8] ;  /* 0x0006d80001007983 */ /* 0x001f280000300800 */
[----:B------:R-:W4:Y:S01]  /*13770*/  LDL.LU.64 R10, [R1+0x6d0] ;  /* 0x0006d000010a7983 */ /* 0x000f220000300a00 */
[----:B------:R-:W-:-:S02]  /*13780*/  PRMT R3, RZ, 0x7610, R3 ;  /* 0x00007610ff037816 */ /* 0x000fc40000000003 */
[----:B------:R-:W-:Y:S02]  /*13790*/  PRMT R12, RZ, 0x7610, R12 ;  /* 0x00007610ff0c7816 */ /* 0x000fe4000000000c */
[----:B------:R-:W-:Y:S02]  /*137a0*/  PRMT R28, RZ, 0x7610, R28 ;  /* 0x00007610ff1c7816 */ /* 0x000fe4000000001c */
[----:B------:R-:W-:Y:S02]  /*137b0*/  PRMT R29, RZ, 0x7610, R29 ;  /* 0x00007610ff1d7816 */ /* 0x000fe4000000001d */
[----:B------:R-:W-:Y:S02]  /*137c0*/  PRMT R44, RZ, 0x7610, R44 ;  /* 0x00007610ff2c7816 */ /* 0x000fe4000000002c */
[----:B------:R-:W-:Y:S02]  /*137d0*/  PRMT R45, RZ, 0x7610, R45 ;  /* 0x00007610ff2d7816 */ /* 0x000fe4000000002d */
[----:B------:R-:W4:Y:S04]  /*137e0*/  @!P0 LDG.E.U16 R29, desc[UR22][R36.64] ;  /* 0x00000016241d8981 */ /* 0x000f28000c1e1500 */
[----:B------:R-:W4:Y:S04]  /*137f0*/  @!P0 LDG.E.U16 R44, desc[UR22][R24.64] ;  /* 0x00000016182c8981 */ /* 0x000f28000c1e1500 */
[----:B------:R-:W4:Y:S04]  /*13800*/  @!P0 LDG.E.U16 R45, desc[UR22][R22.64] ;  /* 0x00000016162d8981 */ /* 0x000f28000c1e1500 */
[----:B--2---:R-:W2:Y:S04]  /*13810*/  @!P0 LDG.E.U16 R3, desc[UR22][R42.64] ;  /* 0x000000162a038981 */ /* 0x004ea8000c1e1500 */
[----:B---3--:R-:W3:Y:S04]  /*13820*/  @!P0 LDG.E.U16 R12, desc[UR22][R26.64] ;  /* 0x000000161a0c8981 */ /* 0x008ee8000c1e1500 */
[----:B----4-:R-:W4:Y:S04]  /*13830*/  @!P0 LDG.E.U16 R28, desc[UR22][R10.64] ;  /* 0x000000160a1c8981 */ /* 0x010f28000c1e1500 */
[----:B------:R-:W-:Y:S01]  /*13840*/  STL [R1+0x604], R31 ;  /* 0x0006041f01007387 */ /* 0x000fe20000100800 */
[----:B------:R-:W-:-:S06]  /*13850*/  PRMT R14, RZ, 0x7610, R14 ;  /* 0x00007610ff0e7816 */ /* 0x000fcc000000000e */
[----:B------:R-:W4:Y:S04]  /*13860*/  @!P0 LDG.E.U16 R14, desc[UR22][R8.64] ;  /* 0x00000016080e8981 */ /* 0x000f28000c1e1500 */
[----:B--2---:R0:W-:Y:S04]  /*13870*/  STL [R1+0x38c], R3 ;  /* 0x00038c0301007387 */ /* 0x0041e80000100800 */
[----:B0-----:R-:W2:Y:S04]  /*13880*/  LDL.LU R3, [R1+0x6c8] ;  /* 0x0006c80001037983 */ /* 0x001ea80000300800 */
[----:B------:R-:W-:Y:S04]  /*13890*/  STL [R1+0x608], R42 ;  /* 0x0006082a01007387 */ /* 0x000fe80000100800 */
[----:B------:R-:W-:Y:S04]  /*138a0*/  STL [R1+0x600], R43 ;  /* 0x0006002b01007387 */ /* 0x000fe80000100800 */
[----:B---3--:R-:W-:Y:S04]  /*138b0*/  STL [R1+0x614], R12 ;  /* 0x0006140c01007387 */ /* 0x008fe80000100800 */
[----:B------:R-:W-:Y:S04]  /*138c0*/  STL [R1+0x610], R26 ;  /* 0x0006101a01007387 */ /* 0x000fe80000100800 */
[----:B------:R-:W-:Y:S04]  /*138d0*/  STL [R1+0x60c], R27 ;  /* 0x00060c1b01007387 */ /* 0x000fe80000100800 */
[----:B----4-:R-:W-:Y:S04]  /*138e0*/  STL [R1+0x620], R28 ;  /* 0x0006201c01007387 */ /* 0x010fe80000100800 */
[----:B------:R-:W-:Y:S04]  /*138f0*/  STL [R1+0x61c], R10 ;  /* 0x00061c0a01007387 */ /* 0x000fe80000100800 */
[----:B------:R-:W-:Y:S04]  /*13900*/  STL [R1+0x618], R11 ;  /* 0x0006180b01007387 */ /* 0x000fe80000100800 */
[----:B------:R-:W3:Y:S04]  /*13910*/  LDL.LU.64 R36, [R1+0x6c0] ;  /* 0x0006c00001247983 */ /* 0x000ee80000300a00 */
[----:B------:R-:W-:Y:S04]  /*13920*/  STL [R1+0x624], R29 ;  /* 0x0006241d01007387 */ /* 0x000fe80000100800 */
[----:B------:R-:W4:Y:S04]  /*13930*/  LDL.LU.64 R24, [R1+0x6b8] ;  /* 0x0006b80001187983 */ /* 0x000f280000300a00 */
[----:B------:R-:W-:Y:S04]  /*13940*/  STL [R1+0x628], R44 ;  /* 0x0006282c01007387 */ /* 0x000fe80000100800 */
[----:B------:R-:W2:Y:S04]  /*13950*/  LDL.LU.64 R22, [R1+0x6b0] ;  /* 0x0006b00001167983 */ /* 0x000ea80000300a00 */
[----:B------:R-:W-:Y:S04]  /*13960*/  STL [R1+0x62c], R45 ;  /* 0x00062c2d01007387 */ /* 0x000fe80000100800 */
[----:B------:R-:W2:Y:S01]  /*13970*/  LDL.LU.64 R8, [R1+0x6a8] ;  /* 0x0006a80001087983 */ /* 0x000ea20000300a00 */
[----:B------:R-:W-:-:S02]  /*13980*/  PRMT R35, RZ, 0x7610, R35 ;  /* 0x00007610ff237816 */ /* 0x000fc40000000023 */
[----:B------:R-:W-:Y:S02]  /*13990*/  PRMT R15, RZ, 0x7610, R15 ;  /* 0x00007610ff0f7816 */ /* 0x000fe4000000000f */
[----:B------:R-:W-:Y:S02]  /*139a0*/  PRMT R30, RZ, 0x7610, R30 ;  /* 0x00007610ff1e7816 */ /* 0x000fe4000000001e */
[----:B------:R-:W3:Y:S01]  /*139b0*/  @!P0 LDG.E.U16 R35, desc[UR22][R20.64] ;  /* 0x0000001614238981 */ /* 0x000ee2000c1e1500 */
[----:B------:R-:W-:-:S03]  /*139c0*/  PRMT R16, RZ, 0x7610, R16 ;  /* 0x00007610ff107816 */ /* 0x000fc60000000010 */
[----:B------:R-:W3:Y:S01]  /*139d0*/  @!P0 LDG.E.U16 R15, desc[UR22][R40.64] ;  /* 0x00000016280f8981 */ /* 0x000ee2000c1e1500 */
[----:B------:R-:W-:-:S06]  /*139e0*/  PRMT R17, RZ, 0x7610, R17 ;  /* 0x00007610ff117816 */ /* 0x000fcc0000000011 */
[----:B------:R-:W3:Y:S04]  /*139f0*/  @!P0 LDG.E.U16 R17, desc[UR22][R6.64] ;  /* 0x0000001606118981 */ /* 0x000ee8000c1e1500 */
[----:B----4-:R-:W4:Y:S04]  /*13a00*/  @!P0 LDG.E.U16 R30, desc[UR22][R24.64] ;  /* 0x00000016181e8981 */ /* 0x010f28000c1e1500 */
[----:B--2---:R-:W2:Y:S04]  /*13a10*/  @!P0 LDG.E.U16 R16, desc[UR22][R8.64] ;  /* 0x0000001608108981 */ /* 0x004ea8000c1e1500 */
[----:B------:R-:W-:Y:S04]  /*13a20*/  STL [R1+0x630], R14 ;  /* 0x0006300e01007387 */ /* 0x000fe80000100800 */
[----:B------:R-:W2:Y:S04]  /*13a30*/  LDL.LU.64 R20, [R1+0x6a0] ;  /* 0x0006a00001147983 */ /* 0x000ea80000300a00 */
[----:B---3--:R-:W-:Y:S04]  /*13a40*/  STL [R1+0x634], R35 ;  /* 0x0006342301007387 */ /* 0x008fe80000100800 */
[----:B------:R-:W-:Y:S01]  /*13a50*/  STL [R1+0x640], R15 ;  /* 0x0006400f01007387 */ /* 0x000fe20000100800 */
[----:B------:R-:W-:-:S03]  /*13a60*/  PRMT R32, RZ, 0x7610, R32 ;  /* 0x00007610ff207816 */ /* 0x000fc60000000020 */
[----:B------:R-:W-:Y:S04]  /*13a70*/  STL [R1+0x63c], R40 ;  /* 0x00063c2801007387 */ /* 0x000fe80000100800 */
[----:B------:R-:W-:Y:S01]  /*13a80*/  STL [R1+0x638], R41 ;  /* 0x0006382901007387 */ /* 0x000fe20000100800 */
[----:B------:R-:W-:Y:S02]  /*13a90*/  PRMT R33, RZ, 0x7610, R33 ;  /* 0x00007610ff217816 */ /* 0x000fe40000000021 */
[----:B------:R-:W-:Y:S01]  /*13aa0*/  PRMT R18, RZ, 0x7610, R18 ;  /* 0x00007610ff127816 */ /* 0x000fe20000000012 */
[----:B------:R-:W3:Y:S04]  /*13ab0*/  @!P0 LDG.E.U16 R32, desc[UR22][R46.64] ;  /* 0x000000162e208981 */ /* 0x000ee8000c1e1500 */
[----:B------:R-:W3:Y:S04]  /*13ac0*/  @!P0 LDG.E.U16 R33, desc[UR22][R52.64] ;  /* 0x0000001634218981 */ /* 0x000ee8000c1e1500 */
[----:B------:R-:W3:Y:S04]  /*13ad0*/  @!P0 LDG.E.U16 R18, desc[UR22][R50.64] ;  /* 0x0000001632128981 */ /* 0x000ee8000c1e1500 */
[----:B----4-:R-:W-:Y:S04]  /*13ae0*/  STL [R1+0x64c], R30 ;  /* 0x00064c1e01007387 */ /* 0x010fe80000100800 */
[----:B------:R-:W-:Y:S04]  /*13af0*/  STL [R1+0x648], R24 ;  /* 0x0006481801007387 */ /* 0x000fe80000100800 */
[----:B------:R-:W-:Y:S04]  /*13b00*/  STL [R1+0x644], R25 ;  /* 0x0006441901007387 */ /* 0x000fe80000100800 */
[----:B--2---:R-:W-:Y:S04]  /*13b10*/  STL [R1+0x658], R16 ;  /* 0x0006581001007387 */ /* 0x004fe80000100800 */
[----:B------:R-:W-:Y:S04]  /*13b20*/  STL [R1+0x654], R8 ;  /* 0x0006540801007387 */ /* 0x000fe80000100800 */
[----:B------:R-:W-:Y:S04]  /*13b30*/  STL [R1+0x650], R9 ;  /* 0x0006500901007387 */ /* 0x000fe80000100800 */
[----:B------:R-:W2:Y:S04]  /*13b40*/  LDL.LU.64 R6, [R1+0x698] ;  /* 0x0006980001067983 */ /* 0x000ea80000300a00 */
[----:B------:R0:W-:Y:S04]  /*13b50*/  STL [R1+0x65c], R17 ;  /* 0x00065c1101007387 */ /* 0x0001e80000100800 */
[----:B------:R-:W4:Y:S04]  /*13b60*/  LDL.LU.64 R46, [R1+0x690] ;  /* 0x00069000012e7983 */ /* 0x000f280000300a00 */
[----:B---3--:R-:W-:Y:S04]  /*13b70*/  STL [R1+0x660], R32 ;  /* 0x0006602001007387 */ /* 0x008fe80000100800 */
[----:B------:R-:W3:Y:S04]  /*13b80*/  LDL.LU.64 R52, [R1+0x688] ;  /* 0x0006880001347983 */ /* 0x000ee80000300a00 */
[----:B------:R1:W-:Y:S04]  /*13b90*/  STL [R1+0x664], R33 ;  /* 0x0006642101007387 */ /* 0x0003e80000100800 */
[----:B------:R-:W2:Y:S04]  /*13ba0*/  LDL.LU.64 R50, [R1+0x680] ;  /* 0x0006800001327983 */ /* 0x000ea80000300a00 */
[----:B0-----:R-:W2:Y:S04]  /*13bb0*/  LDL.64 R16, [R1+0x258] ;  /* 0x0002580001107983 */ /* 0x001ea80000100a00 */
[----:B-1----:R-:W2:Y:S04]  /*13bc0*/  LDL.64 R32, [R1+0x298] ;  /* 0x0002980001207983 */ /* 0x002ea80000100a00 */
[----:B------:R-:W2:Y:S04]  /*13bd0*/  LDL.64 R8, [R1+0x218] ;  /* 0x0002180001087983 */ /* 0x000ea80000100a00 */
[----:B------:R-:W2:Y:S04]  /*13be0*/  LDL.64 R24, [R1+0x1d8] ;  /* 0x0001d80001187983 */ /* 0x000ea80000100a00 */
[----:B------:R-:W2:Y:S04]  /*13bf0*/  LDL R10, [R1+0x460] ;  /* 0x00046000010a7983 */ /* 0x000ea80000100800 */
[----:B------:R-:W-:Y:S01]  /*13c00*/  STL [R1+0x668], R18 ;  /* 0x0006681201007387 */ /* 0x000fe20000100800 */
[----:B----4-:R-:W-:-:S06]  /*13c10*/  PRMT R47, RZ, 0x7610, R47 ;  /* 0x00007610ff2f7816 */ /* 0x010fcc000000002f */
[----:B------:R-:W4:Y:S04]  /*13c20*/  @!P0 LDG.E.U16 R47, desc[UR22][R48.64] ;  /* 0x00000016302f8981 */ /* 0x000f28000c1e1500 */
[----:B------:R-:W4:Y:S04]  /*13c30*/  LDL.LU.64 R48, [R1+0x678] ;  /* 0x0006780001307983 */ /* 0x000f280000300a00 */
[----:B------:R-:W4:Y:S04]  /*13c40*/  LDL.64 R40, [R1+0x198] ;  /* 0x0001980001287983 */ /* 0x000f280000100a00 */
        /* <DEDUP_REMOVED lines=14> */
[----:B------:R-:W-:-:S02]  /*13d30*/  PRMT R19, RZ, 0x7610, R19 ;  /* 0x00007610ff137816 */ /* 0x000fc40000000013 */
[----:B---3--:R-:W-:-:S04]  /*13d40*/  PRMT R52, RZ, 0x7610, R52 ;  /* 0x00007610ff347816 */ /* 0x008fc80000000034 */
[----:B------:R-:W3:Y:S01]  /*13d50*/  @!P0 LDG.E.U16 R19, desc[UR22][R38.64] ;  /* 0x0000001626138981 */ /* 0x000ee2000c1e1500 */
[----:B--2---:R-:W-:Y:S02]  /*13d60*/  PRMT R50, RZ, 0x7610, R50 ;  /* 0x00007610ff327816 */ /* 0x004fe40000000032 */
[----:B------:R-:W-:Y:S01]  /*13d70*/  PRMT R51, RZ, 0x7610, R51 ;  /* 0x00007610ff337816 */ /* 0x000fe20000000033 */
[----:B------:R-:W2:Y:S01]  /*13d80*/  @!P0 LDG.E.U16 R52, desc[UR22][R32.64] ;  /* 0x0000001620348981 */ /* 0x000ea2000c1e1500 */
[----:B------:R-:W-:-:S03]  /*13d90*/  PRMT R0, RZ, 0x7610, R0 ;  /* 0x00007610ff007816 */ /* 0x000fc60000000000 */
[----:B------:R0:W2:Y:S04]  /*13da0*/  @!P0 LDG.E.U16 R50, desc[UR22][R16.64] ;  /* 0x0000001610328981 */ /* 0x0000a8000c1e1500 */
[----:B------:R-:W2:Y:S04]  /*13db0*/  @!P0 LDG.E.U16 R51, desc[UR22][R8.64] ;  /* 0x0000001608338981 */ /* 0x000ea8000c1e1500 */
[----:B------:R-:W2:Y:S04]  /*13dc0*/  @!P0 LDG.E.U16 R0, desc[UR22][R24.64] ;  /* 0x0000001618008981 */ /* 0x000ea8000c1e1500 */
[----:B----4-:R-:W-:Y:S04]  /*13dd0*/  STL [R1+0x66c], R47 ;  /* 0x00066c2f01007387 */ /* 0x010fe80000100800 */
[----:B------:R1:W-:Y:S01]  /*13de0*/  STL [R1+0x670], R39 ;  /* 0x0006702701007387 */ /* 0x0003e20000100800 */
[----:B------:R-:W-:-:S03]  /*13df0*/  PRMT R48, RZ, 0x7610, R48 ;  /* 0x00007610ff307816 */ /* 0x000fc60000000030 */
[----:B-1----:R-:W4:Y:S04]  /*13e00*/  LDL.LU R39, [R1+0x35c] ;  /* 0x00035c0001277983 */ /* 0x002f280000300800 */
[----:B------:R-:W-:Y:S04]  /*13e10*/  STS.U16 [R10+UR10+0xa700], R35 ;  /* 0x00a700230a007988 */ /* 0x000fe8000800040a */
[----:B------:R-:W-:Y:S04]  /*13e20*/  STS.U16 [R10+UR10+0xab00], R14 ;  /* 0x00ab000e0a007988 */ /* 0x000fe8000800040a */
[----:B------:R-:W-:Y:S04]  /*13e30*/  STS.U16 [R10+UR10+0xaf00], R45 ;  /* 0x00af002d0a007988 */ /* 0x000fe8000800040a */
[----:B------:R-:W-:Y:S04]  /*13e40*/  STS.U16 [R10+UR10+0xb300], R44 ;  /* 0x00b3002c0a007988 */ /* 0x000fe8000800040a */
[----:B------:R-:W-:Y:S04]  /*13e50*/  STS.U16 [R10+UR10+0xb700], R29 ;  /* 0x00b7001d0a007988 */ /* 0x000fe8000800040a */
[----:B------:R-:W-:Y:S04]  /*13e60*/  STS.U16 [R10+UR10+0xbb00], R11 ;  /* 0x00bb000b0a007988 */ /* 0x000fe8000800040a */
[----:B------:R-:W-:Y:S04]  /*13e70*/  STS.U16 [R10+UR10+0xbf00], R28 ;  /* 0x00bf001c0a007988 */ /* 0x000fe8000800040a */
[----:B------:R1:W2:Y:S04]  /*13e80*/  @!P0 LDG.E.U16 R48, desc[UR22][R40.64] ;  /* 0x0000001628308981 */ /* 0x0002a8000c1e1500 */
[----:B------:R0:W-:Y:S04]  /*13e90*/  STS.U16 [R3+UR10+0xcc00], R43 ;  /* 0x00cc002b03007988 */ /* 0x0001e8000800040a */
[----:B0-----:R-:W2:Y:S04]  /*13ea0*/  LDL.LU R43, [R1+0x438] ;  /* 0x00043800012b7983 */ /* 0x001ea80000300800 */
[----:B------:R-:W3:Y:S04]  /*13eb0*/  LDL.LU R47, [R1+0x418] ;  /* 0x00041800012f7983 */ /* 0x000ee80000300800 */
        /* <DEDUP_REMOVED lines=17> */
[----:B------:R0:W-:Y:S04]  /*13fd0*/  STS.U16 [R3+UR10+0xd800], R13 ;  /* 0x00d8000d03007988 */ /* 0x0001e8000800040a */
[----:B------:R-:W3:Y:S04]  /*13fe0*/  LDL.LU R29, [R1+0x3d0] ;  /* 0x0003d000011d7983 */ /* 0x000ee80000300800 */
[----:B0-----:R-:W3:Y:S04]  /*13ff0*/  LDL.LU R13, [R1+0x3b0] ;  /* 0x0003b000010d7983 */ /* 0x001ee80000300800 */
[----:B------:R-:W3:Y:S04]  /*14000*/  LDL.LU R28, [R1+0x390] ;  /* 0x00039000011c7983 */ /* 0x000ee80000300800 */
[----:B------:R0:W-:Y:S04]  /*14010*/  STS.U16 [R3+UR10+0xc800], R12 ;  /* 0x00c8000c03007988 */ /* 0x0001e8000800040a */
[----:B------:R-:W3:Y:S04]  /*14020*/  LDL.LU R10, [R1+0x370] ;  /* 0x00037000010a7983 */ /* 0x000ee80000300800 */
[----:B------:R1:W-:Y:S04]  /*14030*/  STS.U16 [R3+UR10+0xc400], R26 ;  /* 0x00c4001a03007988 */ /* 0x0003e8000800040a */
[----:B0-----:R-:W3:Y:S04]  /*14040*/  LDL.LU R12, [R1+0x350] ;  /* 0x00035000010c7983 */ /* 0x001ee80000300800 */
[----:B------:R0:W-:Y:S04]  /*14050*/  STS.U16 [R3+UR10+0xc000], R27 ;  /* 0x00c0001b03007988 */ /* 0x0001e8000800040a */
[----:B-1----:R-:W3:Y:S04]  /*14060*/  LDL.LU R26, [R1+0x42c] ;  /* 0x00042c00011a7983 */ /* 0x002ee80000300800 */
[----:B------:R1:W-:Y:S04]  /*14070*/  STS.U16 [R3+UR10+0xd000], R42 ;  /* 0x00d0002a03007988 */ /* 0x0003e8000800040a */
[----:B0-----:R-:W3:Y:S04]  /*14080*/  LDL.LU R27, [R1+0x40c] ;  /* 0x00040c00011b7983 */ /* 0x001ee80000300800 */
[----:B------:R0:W-:Y:S04]  /*14090*/  STS.U16 [R3+UR10+0xd400], R31 ;  /* 0x00d4001f03007988 */ /* 0x0001e8000800040a */
[----:B-1----:R-:W3:Y:S04]  /*140a0*/  LDL.LU R42, [R1+0x3ec] ;  /* 0x0003ec00012a7983 */ /* 0x002ee80000300800 */
[----:B0-----:R-:W3:Y:S01]  /*140b0*/  LDL.LU R31, [R1+0x3cc] ;  /* 0x0003cc00011f7983 */ /* 0x001ee20000300800 */
[----:B------:R-:W-:-:S02]  /*140c0*/  LOP3.LUT R16, R3, 0x10, RZ, 0x3c, !PT ;  /* 0x0000001003107812 */ /* 0x000fc400078e3cff */
[----:B------:R-:W-:Y:S02]  /*140d0*/  PRMT R34, RZ, 0x7610, R34 ;  /* 0x00007610ff227816 */ /* 0x000fe40000000022 */
[----:B------:R-:W-:Y:S02]  /*140e0*/  PRMT R2, RZ, 0x7610, R2 ;  /* 0x00007610ff027816 */ /* 0x000fe40000000002 */
[----:B------:R-:W-:Y:S02]  /*140f0*/  PRMT R49, RZ, 0x7610, R49 ;  /* 0x00007610ff317816 */ /* 0x000fe40000000031 */
[----:B------:R-:W3:Y:S01]  /*14100*/  @!P0 LDG.E.U16 R34, desc[UR22][R22.64] ;  /* 0x0000001616228981 */ /* 0x000ee2000c1e1500 */
[----:B------:R-:W-:-:S03]  /*14110*/  PRMT R46, RZ, 0x7610, R46 ;  /* 0x00007610ff2e7816 */ /* 0x000fc6000000002e */
[----:B------:R-:W3:Y:S01]  /*14120*/  @!P0 LDG.E.U16 R2, desc[UR22][R6.64] ;  /* 0x0000001606028981 */ /* 0x000ee2000c1e1500 */
[----:B------:R-:W-:-:S03]  /*14130*/  PRMT R53, RZ, 0x7610, R53 ;  /* 0x00007610ff357816 */ /* 0x000fc60000000035 */
[----:B------:R-:W3:Y:S04]  /*14140*/  @!P0 LDG.E.U16 R49, desc[UR22][R36.64] ;  /* 0x0000001624318981 */ /* 0x000ee8000c1e1500 */
[----:B------:R-:W3:Y:S04]  /*14150*/  @!P0 LDG.E.U16 R46, desc[UR22][R20.64] ;  /* 0x00000016142e8981 */ /* 0x000ee8000c1e1500 */
[----:B------:R-:W3:Y:S04]  /*14160*/  @!P0 LDG.E.U16 R53, desc[UR22][R4.64] ;  /* 0x0000001604358981 */ /* 0x000ee8000c1e1500 */
[----:B----4-:R0:W-:Y:S04]  /*14170*/  STS.U16 [R3+UR10+0xdc00], R39 ;  /* 0x00dc002703007988 */ /* 0x0101e8000800040a */
[----:B0-----:R0:W5:Y:S04]  /*14180*/  LDL.LU R39, [R1+0x670] ;  /* 0x0006700001277983 */ /* 0x0011680000300800 */
[----:B--2---:R1:W-:Y:S04]  /*14190*/  STS.U16 [R16+UR10+0xc080], R43 ;  /* 0x00c0802b10007988 */ /* 0x0043e8000800040a */
[----:B---3--:R-:W-:Y:S04]  /*141a0*/  STS.U16 [R16+UR10+0xc480], R47 ;  /* 0x00c4802f10007988 */ /* 0x008fe8000800040a */
[----:B------:R-:W-:Y:S04]  /*141b0*/  STS.U16 [R16+UR10+0xc880], R18 ;  /* 0x00c8801210007988 */ /* 0x000fe8000800040a */
[----:B------:R-:W-:Y:S04]  /*141c0*/  STS.U16 [R16+UR10+0xcc80], R33 ;  /* 0x00cc802110007988 */ /* 0x000fe8000800040a */
[----:B------:R2:W-:Y:S04]  /*141d0*/  STS.U16 [R16+UR10+0xd080], R41 ;  /* 0x00d0802910007988 */ /* 0x0005e8000800040a */
[----:B-1----:R-:W3:Y:S04]  /*141e0*/  LDL.LU R43, [R1+0x38c] ;  /* 0x00038c00012b7983 */ /* 0x002ee80000300800 */
[----:B------:R1:W-:Y:S01]  /*141f0*/  STS.U16 [R16+UR10+0xd480], R32 ;  /* 0x00d4802010007988 */ /* 0x0003e2000800040a */
[----:B--2---:R-:W-:-:S03]  /*14200*/  LOP3.LUT R41, R3, 0x20, RZ, 0x3c, !PT ;  /* 0x0000002003297812 */ /* 0x004fc600078e3cff */
[----:B------:R-:W2:Y:S04]  /*14210*/  LDL.LU R47, [R1+0x66c] ;  /* 0x00066c00012f7983 */ /* 0x000ea80000300800 */
[----:B------:R4:W-:Y:S04]  /*14220*/  STS.U16 [R16+UR10+0xd880], R17 ;  /* 0x00d8801110007988 */ /* 0x0009e8000800040a */
[----:B------:R-:W2:Y:S04]  /*14230*/  LDL.LU R18, [R1+0x668] ;  /* 0x0006680001127983 */ /* 0x000ea80000300800 */
[----:B------:R0:W-:Y:S04]  /*14240*/  STS.U16 [R16+UR10+0xdc80], R8 ;  /* 0x00dc800810007988 */ /* 0x0001e8000800040a */
[----:B------:R-:W2:Y:S04]  /*14250*/  LDL.LU R33, [R1+0x664] ;  /* 0x0006640001217983 */ /* 0x000ea80000300800 */
[----:B------:R0:W-:Y:S04]  /*14260*/  STS.U16 [R41+UR10+0xc100], R9 ;  /* 0x00c1000929007988 */ /* 0x0001e8000800040a */
[----:B-1----:R-:W2:Y:S04]  /*14270*/  LDL.LU R32, [R1+0x660] ;  /* 0x0006600001207983 */ /* 0x002ea80000300800 */
[----:B------:R1:W-:Y:S04]  /*14280*/  STS.U16 [R41+UR10+0xc500], R30 ;  /* 0x00c5001e29007988 */ /* 0x0003e8000800040a */
[----:B----4-:R-:W4:Y:S04]  /*14290*/  LDL.LU R17, [R1+0x65c] ;  /* 0x00065c0001117983 */ /* 0x010f280000300800 */
[----:B------:R-:W-:Y:S04]  /*142a0*/  STS.U16 [R41+UR10+0xc900], R24 ;  /* 0x00c9001829007988 */ /* 0x000fe8000800040a */
[----:B0-----:R-:W2:Y:S04]  /*142b0*/  LDL.LU R16, [R1+0x658] ;  /* 0x0006580001107983 */ /* 0x001ea80000300800 */
[----:B------:R-:W-:Y:S04]  /*142c0*/  STS.U16 [R41+UR10+0xcd00], R25 ;  /* 0x00cd001929007988 */ /* 0x000fe8000800040a */
[----:B------:R0:W5:Y:S04]  /*142d0*/  LDL.LU R8, [R1+0x654] ;  /* 0x0006540001087983 */ /* 0x0001680000300800 */
[----:B------:R0:W-:Y:S04]  /*142e0*/  STS.U16 [R41+UR10+0xd100], R11 ;  /* 0x00d1000b29007988 */ /* 0x0001e8000800040a */
[----:B------:R2:W5:Y:S04]  /*142f0*/  LDL.LU R9, [R1+0x650] ;  /* 0x0006500001097983 */ /* 0x0005680000300800 */
[----:B-1----:R-:W2:Y:S01]  /*14300*/  LDL.LU R30, [R1+0x64c] ;  /* 0x00064c00011e7983 */ /* 0x002ea20000300800 */
[----:B0-----:R-:W-:-:S03]  /*14310*/  LOP3.LUT R11, R3, 0x30, RZ, 0x3c, !PT ;  /* 0x00000030030b7812 */ /* 0x001fc600078e3cff */
[----:B------:R0:W5:Y:S04]  /*14320*/  LDL.LU R24, [R1+0x648] ;  /* 0x0006480001187983 */ /* 0x0001680000300800 */
[----:B------:R1:W-:Y:S04]  /*14330*/  STS.U16 [R41+UR10+0xd500], R15 ;  /* 0x00d5000f29007988 */ /* 0x0003e8000800040a */
[----:B------:R0:W5:Y:S04]  /*14340*/  LDL.LU R25, [R1+0x644] ;  /* 0x0006440001197983 */ /* 0x0001680000300800 */
[----:B------:R0:W-:Y:S04]  /*14350*/  STS.U16 [R41+UR10+0xd900], R40 ;  /* 0x00d9002829007988 */ /* 0x0001e8000800040a */
[----:B-1----:R-:W2:Y:S04]  /*14360*/  LDL.LU R15, [R1+0x640] ;  /* 0x00064000010f7983 */ /* 0x002ea80000300800 */
[----:B------:R1:W-:Y:S04]  /*14370*/  STS.U16 [R41+UR10+0xdd00], R35 ;  /* 0x00dd002329007988 */ /* 0x0003e8000800040a */
[----:B0-----:R0:W5:Y:S04]  /*14380*/  LDL.LU R40, [R1+0x63c] ;  /* 0x00063c0001287983 */ /* 0x0011680000300800 */
[----:B------:R0:W-:Y:S04]  /*14390*/  STS.U16 [R11+UR10+0xc180], R14 ;  /* 0x00c1800e0b007988 */ /* 0x0001e8000800040a */
[----:B-1----:R1:W5:Y:S04]  /*143a0*/  LDL.LU R41, [R1+0x638] ;  /* 0x0006380001297983 */ /* 0x0023680000300800 */
[----:B------:R0:W-:Y:S04]  /*143b0*/  STS.U16 [R11+UR10+0xc580], R45 ;  /* 0x00c5802d0b007988 */ /* 0x0001e8000800040a */
[----:B------:R-:W2:Y:S04]  /*143c0*/  LDL.LU R35, [R1+0x634] ;  /* 0x0006340001237983 */ /* 0x000ea80000300800 */
[----:B------:R1:W-:Y:S04]  /*143d0*/  STS.U16 [R11+UR10+0xc980], R44 ;  /* 0x00c9802c0b007988 */ /* 0x0003e8000800040a */
[----:B0-----:R-:W2:Y:S04]  /*143e0*/  LDL.LU R14, [R1+0x630] ;  /* 0x00063000010e7983 */ /* 0x001ea80000300800 */
[----:B------:R0:W-:Y:S04]  /*143f0*/  STS.U16 [R11+UR10+0xcd80], R29 ;  /* 0x00cd801d0b007988 */ /* 0x0001e8000800040a */
[----:B------:R-:W2:Y:S04]  /*14400*/  LDL.LU R45, [R1+0x62c] ;  /* 0x00062c00012d7983 */ /* 0x000ea80000300800 */
[----:B------:R0:W-:Y:S04]  /*14410*/  STS.U16 [R11+UR10+0xd180], R13 ;  /* 0x00d1800d0b007988 */ /* 0x0001e8000800040a */
[----:B-1----:R-:W2:Y:S04]  /*14420*/  LDL.LU R44, [R1+0x628] ;  /* 0x00062800012c7983 */ /* 0x002ea80000300800 */
[----:B0-----:R-:W2:Y:S01]  /*14430*/  LDL.LU R29, [R1+0x624] ;  /* 0x00062400011d7983 */ /* 0x001ea20000300800 */
[----:B------:R-:W-:-:S03]  /*14440*/  LOP3.LUT R13, R3, 0x40, RZ, 0x3c, !PT ;  /* 0x00000040030d7812 */ /* 0x000fc600078e3cff */
[----:B------:R0:W-:Y:S04]  /*14450*/  STS.U16 [R11+UR10+0xd580], R28 ;  /* 0x00d5801c0b007988 */ /* 0x0001e8000800040a */
[----:B------:R1:W-:Y:S04]  /*14460*/  STS.U16 [R11+UR10+0xd980], R10 ;  /* 0x00d9800a0b007988 */ /* 0x0003e8000800040a */
[----:B------:R1:W-:Y:S04]  /*14470*/  STS.U16 [R11+UR10+0xdd80], R12 ;  /* 0x00dd800c0b007988 */ /* 0x0003e8000800040a */
[----:B0-----:R-:W2:Y:S04]  /*14480*/  LDL.LU R28, [R1+0x620] ;  /* 0x00062000011c7983 */ /* 0x001ea80000300800 */
[----:B-1----:R0:W5:Y:S04]  /*14490*/  LDL.LU R10, [R1+0x61c] ;  /* 0x00061c00010a7983 */ /* 0x0021680000300800 */
[----:B------:R0:W5:Y:S04]  /*144a0*/  LDL.LU R11, [R1+0x618] ;  /* 0x00061800010b7983 */ /* 0x0001680000300800 */
[----:B------:R-:W2:Y:S04]  /*144b0*/  LDL.LU R12, [R1+0x614] ;  /* 0x00061400010c7983 */ /* 0x000ea80000300800 */
[----:B------:R1:W-:Y:S04]  /*144c0*/  STS.U16 [R13+UR10+0xc200], R26 ;  /* 0x00c2001a0d007988 */ /* 0x0003e8000800040a */
[----:B------:R0:W-:Y:S04]  /*144d0*/  STS.U16 [R13+UR10+0xc600], R27 ;  /* 0x00c6001b0d007988 */ /* 0x0001e8000800040a */
[----:B------:R0:W-:Y:S04]  /*144e0*/  STS.U16 [R13+UR10+0xca00], R42 ;  /* 0x00ca002a0d007988 */ /* 0x0001e8000800040a */
[----:B-1----:R1:W5:Y:S04]  /*144f0*/  LDL.LU R26, [R1+0x610] ;  /* 0x00061000011a7983 */ /* 0x0023680000300800 */
[----:B0-----:R1:W5:Y:S04]  /*14500*/  LDL.LU R27, [R1+0x60c] ;  /* 0x00060c00011b7983 */ /* 0x0013680000300800 */
[----:B------:R1:W5:Y:S04]  /*14510*/  LDL.LU R42, [R1+0x608] ;  /* 0x00060800012a7983 */ /* 0x0003680000300800 */
[----:B------:R0:W-:Y:S04]  /*14520*/  STS.U16 [R13+UR10+0xce00], R31 ;  /* 0x00ce001f0d007988 */ /* 0x0001e8000800040a */
[----:B0-----:R-:W2:Y:S04]  /*14530*/  LDL.LU R31, [R1+0x604] ;  /* 0x00060400011f7983 */ /* 0x001ea80000300800 */
[----:B--2---:R0:W-:Y:S04]  /*14540*/  STS.U16 [R13+UR10+0xd200], R31 ;  /* 0x00d2001f0d007988 */ /* 0x0041e8000800040a */
[----:B---3--:R2:W-:Y:S01]  /*14550*/  STS.U16 [R13+UR10+0xd600], R43 ;  /* 0x00d6002b0d007988 */ /* 0x0085e2000800040a */
[----:B0-----:R-:W-:-:S03]  /*14560*/  LOP3.LUT R31, R3, 0x50, RZ, 0x3c, !PT ;  /* 0x00000050031f7812 */ /* 0x001fc600078e3cff */
[----:B------:R0:W-:Y:S04]  /*14570*/  STS.U16 [R13+UR10+0xda00], R12 ;  /* 0x00da000c0d007988 */ /* 0x0001e8000800040a */
[----:B------:R3:W-:Y:S04]  /*14580*/  STS.U16 [R13+UR10+0xde00], R28 ;  /* 0x00de001c0d007988 */ /* 0x0007e8000800040a */
[----:B------:R0:W-:Y:S04]  /*14590*/  STS.U16 [R31+UR10+0xc280], R29 ;  /* 0x00c2801d1f007988 */ /* 0x0001e8000800040a */
[----:B--2---:R1:W5:Y:S04]  /*145a0*/  LDL.LU R43, [R1+0x600] ;  /* 0x00060000012b7983 */ /* 0x0043680000300800 */
[----:B------:R2:W-:Y:S04]  /*145b0*/  STS.U16 [R31+UR10+0xc680], R44 ;  /* 0x00c6802c1f007988 */ /* 0x0005e8000800040a */
[----:B0-----:R1:W5:Y:S04]  /*145c0*/  LDL.LU R12, [R1+0x5fc] ;  /* 0x0005fc00010c7983 */ /* 0x0013680000300800 */
[----:B------:R-:W-:Y:S04]  /*145d0*/  STS.U16 [R31+UR10+0xca80], R45 ;  /* 0x00ca802d1f007988 */ /* 0x000fe8000800040a */
[----:B---3--:R1:W5:Y:S04]  /*145e0*/  LDL.LU R13, [R1+0x5f8] ;  /* 0x0005f800010d7983 */ /* 0x0083680000300800 */
[----:B------:R-:W-:Y:S04]  /*145f0*/  STS.U16 [R31+UR10+0xce80], R14 ;  /* 0x00ce800e1f007988 */ /* 0x000fe8000800040a */
[----:B------:R1:W5:Y:S04]  /*14600*/  LDL.LU R28, [R1+0x5f4] ;  /* 0x0005f400011c7983 */ /* 0x0003680000300800 */
[----:B------:R0:W-:Y:S04]  /*14610*/  STS.U16 [R31+UR10+0xd280], R35 ;  /* 0x00d280231f007988 */ /* 0x0001e8000800040a */
[----:B------:R1:W5:Y:S04]  /*14620*/  LDL.LU R29, [R1+0x5f0] ;  /* 0x0005f000011d7983 */ /* 0x0003680000300800 */
[----:B--2---:R1:W5:Y:S01]  /*14630*/  LDL.LU R44, [R1+0x5ec] ;  /* 0x0005ec00012c7983 */ /* 0x0043620000300800 */
[----:B0-----:R-:W-:-:S03]  /*14640*/  LOP3.LUT R35, R3, 0x60, RZ, 0x3c, !PT ;  /* 0x0000006003237812 */ /* 0x001fc600078e3cff */
[----:B------:R1:W5:Y:S04]  /*14650*/  LDL.LU R45, [R1+0x5e8] ;  /* 0x0005e800012d7983 */ /* 0x0003680000300800 */
[----:B------:R0:W-:Y:S04]  /*14660*/  STS.U16 [R31+UR10+0xd680], R15 ;  /* 0x00d6800f1f007988 */ /* 0x0001e8000800040a */
[----:B------:R1:W5:Y:S04]  /*14670*/  LDL.LU R14, [R1+0x5e4] ;  /* 0x0005e400010e7983 */ /* 0x0003680000300800 */
[----:B------:R2:W-:Y:S04]  /*14680*/  STS.U16 [R31+UR10+0xda80], R30 ;  /* 0x00da801e1f007988 */ /* 0x0005e8000800040a */
[----:B0-----:R1:W5:Y:S04]  /*14690*/  LDL.LU R15, [R1+0x5e0] ;  /* 0x0005e000010f7983 */ /* 0x0013680000300800 */
[----:B------:R0:W-:Y:S04]  /*146a0*/  STS.U16 [R31+UR10+0xde80], R16 ;  /* 0x00de80101f007988 */ /* 0x0001e8000800040a */
[----:B--2---:R1:W5:Y:S04]  /*146b0*/  LDL.LU R30, [R1+0x5dc] ;  /* 0x0005dc00011e7983 */ /* 0x0043680000300800 */
[----:B----4-:R2:W-:Y:S04]  /*146c0*/  STS.U16 [R35+UR10+0xc300], R17 ;  /* 0x00c3001123007988 */ /* 0x0105e8000800040a */
[----:B0-----:R1:W5:Y:S04]  /*146d0*/  LDL.LU R31, [R1+0x5d8] ;  /* 0x0005d800011f7983 */ /* 0x0013680000300800 */
[----:B------:R0:W-:Y:S04]  /*146e0*/  STS.U16 [R35+UR10+0xc700], R32 ;  /* 0x00c7002023007988 */ /* 0x0001e8000800040a */
[----:B------:R1:W5:Y:S04]  /*146f0*/  LDL.LU R16, [R1+0x5d4] ;  /* 0x0005d40001107983 */ /* 0x0003680000300800 */
[----:B------:R3:W-:Y:S04]  /*14700*/  STS.U16 [R35+UR10+0xcb00], R33 ;  /* 0x00cb002123007988 */ /* 0x0007e8000800040a */
[----:B--2---:R1:W5:Y:S04]  /*14710*/  LDL.LU R17, [R1+0x5d0] ;  /* 0x0005d00001117983 */ /* 0x0043680000300800 */
[----:B------:R2:W-:Y:S04]  /*14720*/  STS.U16 [R35+UR10+0xcf00], R18 ;  /* 0x00cf001223007988 */ /* 0x0005e8000800040a */
[----:B0-----:R1:W5:Y:S04]  /*14730*/  LDL.LU R32, [R1+0x5cc] ;  /* 0x0005cc0001207983 */ /* 0x0013680000300800 */
[----:B------:R0:W-:Y:S04]  /*14740*/  STS.U16 [R35+UR10+0xd300], R47 ;  /* 0x00d3002f23007988 */ /* 0x0001e8000800040a */
[----:B---3--:R1:W5:Y:S04]  /*14750*/  LDL.LU R33, [R1+0x5c8] ;  /* 0x0005c80001217983 */ /* 0x0083680000300800 */
[----:B--2---:R1:W5:Y:S01]  /*14760*/  LDL.LU R18, [R1+0x5c4] ;  /* 0x0005c40001127983 */ /* 0x0043620000300800 */
[----:B0-----:R-:W-:-:S03]  /*14770*/  LOP3.LUT R47, R3, 0x70, RZ, 0x3c, !PT ;  /* 0x00000070032f7812 */ /* 0x001fc600078e3cff */
[----:B------:R0:W-:Y:S04]  /*14780*/  STS.U16 [R35+UR10+0xd700], R19 ;  /* 0x00d7001323007988 */ /* 0x0001e8000800040a */
[----:B------:R2:W-:Y:S04]  /*14790*/  STS.U16 [R35+UR10+0xdb00], R34 ;  /* 0x00db002223007988 */ /* 0x0005e8000800040a */
[----:B------:R3:W-:Y:S04]  /*147a0*/  STS.U16 [R35+UR10+0xdf00], R2 ;  /* 0x00df000223007988 */ /* 0x0007e8000800040a */
[----:B0-----:R1:W5:Y:S04]  /*147b0*/  LDL.LU R19, [R1+0x5c0] ;  /* 0x0005c00001137983 */ /* 0x0013680000300800 */
[----:B--2---:R1:W5:Y:S04]  /*147c0*/  LDL.LU R34, [R1+0x5bc] ;  /* 0x0005bc0001227983 */ /* 0x0043680000300800 */
[----:B---3--:R1:W5:Y:S04]  /*147d0*/  LDL.LU R35, [R1+0x5b8] ;  /* 0x0005b80001237983 */ /* 0x0083680000300800 */
[----:B------:R1:W5:Y:S04]  /*147e0*/  LDL.LU R2, [R1+0x5b4] ;  /* 0x0005b40001027983 */ /* 0x0003680000300800 */
[----:B------:R0:W-:Y:S04]  /*147f0*/  STS.U16 [R47+UR10+0xc380], R52 ;  /* 0x00c380342f007988 */ /* 0x0001e8000800040a */
[----:B------:R2:W-:Y:S04]  /*14800*/  STS.U16 [R47+UR10+0xc780], R50 ;  /* 0x00c780322f007988 */ /* 0x0005e8000800040a */
[----:B------:R3:W-:Y:S04]  /*14810*/  STS.U16 [R47+UR10+0xcb80], R51 ;  /* 0x00cb80332f007988 */ /* 0x0007e8000800040a */
[----:B0-----:R1:W5:Y:S04]  /*14820*/  LDL.LU R52, [R1+0x5b0] ;  /* 0x0005b00001347983 */ /* 0x0013680000300800 */
[----:B--2---:R1:W5:Y:S04]  /*14830*/  LDL.LU R50, [R1+0x5ac] ;  /* 0x0005ac0001327983 */ /* 0x0043680000300800 */
[----:B---3--:R1:W5:Y:S04]  /*14840*/  LDL.LU R51, [R1+0x5a8] ;  /* 0x0005a80001337983 */ /* 0x0083680000300800 */
[----:B------:R0:W-:Y:S04]  /*14850*/  STS.U16 [R47+UR10+0xcf80], R0 ;  /* 0x00cf80002f007988 */ /* 0x0001e8000800040a */
[----:B------:R2:W-:Y:S04]  /*14860*/  STS.U16 [R47+UR10+0xd380], R48 ;  /* 0x00d380302f007988 */ /* 0x0005e8000800040a */
[----:B------:R3:W-:Y:S04]  /*14870*/  STS.U16 [R47+UR10+0xd780], R49 ;  /* 0x00d780312f007988 */ /* 0x0007e8000800040a */
[----:B0-----:R1:W5:Y:S04]  /*14880*/  LDL.LU R0, [R1+0x5a4] ;  /* 0x0005a40001007983 */ /* 0x0013680000300800 */
[----:B--2---:R1:W5:Y:S04]  /*14890*/  LDL.LU R48, [R1+0x5a0] ;  /* 0x0005a00001307983 */ /* 0x0043680000300800 */
[----:B---3--:R1:W5:Y:S04]  /*148a0*/  LDL.LU R49, [R1+0x59c] ;  /* 0x00059c0001317983 */ /* 0x0083680000300800 */
[----:B------:R0:W-:Y:S04]  /*148b0*/  STS.U16 [R47+UR10+0xdb80], R46 ;  /* 0x00db802e2f007988 */ /* 0x0001e8000800040a */
[----:B------:R2:W-:Y:S01]  /*148c0*/  STS.U16 [R47+UR10+0xdf80], R53 ;  /* 0x00df80352f007988 */ /* 0x0005e2000800040a */
[----:B------:R3:W-:Y:S06]  /*148d0*/  MEMBAR.ALL.CTA ;  /* 0x0000000000007992 */ /* 0x0007ec0000008000 */
[----:B---3--:R-:W3:Y:S04]  /*148e0*/  FENCE.VIEW.ASYNC.S ;  /* 0x00000000000073c6 */ /* 0x008ee80000000000 */
[----:B0-----:R1:W5:Y:S04]  /*148f0*/  LDL.LU R46, [R1+0x598] ;  /* 0x00059800012e7983 */ /* 0x0013680000300800 */
[----:B--2---:R1:W5:Y:S04]  /*14900*/  LDL.LU R47, [R1+0x594] ;  /* 0x00059400012f7983 */ /* 0x0043680000300800 */
[----:B------:R1:W5:Y:S01]  /*14910*/  LDL.LU R53, [R1+0x590] ;  /* 0x0005900001357983 */ /* 0x0003620000300800 */
[----:B------:R-:W-:-:S04]  /*14920*/  ULEA UR12, UR8, UR10, 0x3 ;  /* 0x0000000a080c7291 */ /* 0x000fc8000f8e18ff */
[----:B------:R-:W-:Y:S01]  /*14930*/  UIADD3 UR12, UPT, UPT, UR12, 0x10000, URZ ;  /* 0x000100000c0c7890 */ /* 0x000fe2000fffe0ff */
[----:B---3--:R-:W-:Y:S06]  /*14940*/  BAR.SYNC.DEFER_BLOCKING 0x0 ;  /* 0x0000000000007b1d */ /* 0x008fec0000010000 */
[----:B------:R-:W-:Y:S05]  /*14950*/  @P2 BRA `(.L_x_9) ;  /* 0x00000000007c2947 */ /* 0x000fea0003800000 */
[----:B------:R-:W-:Y:S01]  /*14960*/  UMOV UR17, 0x40004040 ;  /* 0x4000404000117882 */ /* 0x000fe20000000000 */
[----:B------:R-:W-:Y:S01]  /*14970*/  UMOV UR15, 0x40004040 ;  /* 0x40004040000f7882 */ /* 0x000fe20000000000 */
[----:B------:R-:W-:Y:S01]  /*14980*/  UMOV UR18, 0x0 ;  /* 0x0000000000127882 */ /* 0x000fe20000000000 */
[----:B------:R-:W-:Y:S01]  /*14990*/  UMOV UR19, 0x4108010 ;  /* 0x0410801000137882 */ /* 0x000fe20000000000 */
[----:B------:R-:W-:Y:S01]  /*149a0*/  UMOV UR50, 0x0 ;  /* 0x0000000000327882 */ /* 0x000fe20000000000 */
[----:B------:R-:W-:Y:S01]  /*149b0*/  UMOV UR51, 0x4108010 ;  /* 0x0410801000337882 */ /* 0x000fe20000000000 */
        /* <DEDUP_REMOVED lines=14> */
[----:B------:R-:W-:Y:S01]  /*14aa0*/  UMOV UR6, UR12 ;  /* 0x0000000c00067c82 */ /* 0x000fe20008000000 */
        /* <DEDUP_REMOVED lines=10> */
.L_x_9:
[----:B-----5:R2:W-:Y:S04]  /*14b50*/  STL [R1+0x590], R0 ;  /* 0x0005900001007387 */ /* 0x0205e80000100800 */
[----:B--2---:R-:W2:Y:S01]  /*14b60*/  LDL.LU R0, [R1+0x440] ;  /* 0x0004400001007983 */ /* 0x004ea20000300800 */
[----:B------:R-:W-:Y:S02]  /*14b70*/  UIADD3 UR8, UPT, UPT, UR8, 0x1, URZ ;  /* 0x0000000108087890 */ /* 0x000fe4000fffe0ff */
[----:B------:R-:W-:Y:S02]  /*14b80*/  UIADD3 UR13, UPT, UPT, UR13, -0x80, URZ ;  /* 0xffffff800d0d7890 */ /* 0x000fe4000fffe0ff */
[----:B------:R-:W-:-:S04]  /*14b90*/  UISETP.GT.AND UP1, UPT, UR8, 0x1, UPT ;  /* 0x000000010800788c */ /* 0x000fc8000bf24270 */
[----:B0-----:R-:W-:Y:S02]  /*14ba0*/  USEL UR4, URZ, 0x1, !UP1 ;  /* 0x00000001ff047887 */ /* 0x001fe4000c800000 */
[----:B------:R-:W-:Y:S01]  /*14bb0*/  USEL UR8, UR8, URZ, !UP1 ;  /* 0x000000ff08087287 */ /* 0x000fe2000c800000 */
[----:B--2---:R-:W-:-:S05]  /*14bc0*/  VIADD R0, R0, 0xffffffff ;  /* 0xffffffff00007836 */ /* 0x004fca0000000000 */
[----:B------:R0:W-:Y:S01]  /*14bd0*/  STL [R1+0x440], R0 ;  /* 0x0004400001007387 */ /* 0x0001e20000100800 */
[----:B------:R-:W-:-:S03]  /*14be0*/  ISETP.NE.U32.AND P0, PT, R0, RZ, PT ;  /* 0x000000ff0000720c */ /* 0x000fc60003f05070 */
[----:B0-----:R2:W5:Y:S01]  /*14bf0*/  LDL.LU R0, [R1+0x590] ;  /* 0x0005900001007983 */ /* 0x0015620000300800 */
[----:B------:R-:W-:-:S03]  /*14c00*/  ULOP3.LUT UR6, UR5, UR4, URZ, 0x3c, !UPT ;  /* 0x0000000405067292 */ /* 0x000fc6000f8e3cff */
[----:B------:R-:W-:-:S04]  /*14c10*/  UMOV UR4, UR5 ;  /* 0x0000000500047c82 */ /* 0x000fc80008000000 */
[----:B------:R-:W-:Y:S02]  /*14c20*/  UMOV UR5, UR6 ;  /* 0x0000000600057c82 */ /* 0x000fe40008000000 */
[----:B--2---:R-:W-:Y:S05]  /*14c30*/  @P0 BRA `(.L_x_10) ;  /* 0xffffff9400780947 */ /* 0x004fea000383ffff */
.L_x_7:
[----:B------:R-:W2:Y:S02]  /*14c40*/  LDL.LU R51, [R1+0x574] ;  /* 0x0005740001337983 */ /* 0x000ea40000300800 */
[----:B--2---:R-:W-:-:S13]  /*14c50*/  ISETP.GE.AND P0, PT, R51, 0x80, PT ;  /* 0x000000803300780c */ /* 0x004fda0003f06270 */
[----:B------:R-:W-:Y:S05]  /*14c60*/  @!P0 BRA `(.L_x_11) ;  /* 0x0000000000108947 */ /* 0x000fea0003800000 */
[----:B------:R-:W-:-:S06]  /*14c70*/  USHF.L.U32 UR4, UR4, 0x1f, URZ ;  /* 0x0000001f04047899 */ /* 0x000fcc00080006ff */
[----:B-----5:R-:W-:-:S04]  /*14c80*/  IMAD.U32 R0, RZ, RZ, UR4 ;  /* 0x00000004ff007e24 */ /* 0x020fc8000f8e00ff */
[----:B------:R-:W2:Y:S02]  /*14c90*/  SYNCS.PHASECHK.TRANS64.TRYWAIT P0, [UR12], R0 ;  /* 0x00000000ff0075a7 */ /* 0x000ea4000800110c */
[----:B--2---:R-:W-:Y:S05]  /*14ca0*/  @!P0 BRA `(.L_x_12) ;  /* 0x0000001000e88947 */ /* 0x004fea0003800000 */
.L_x_11:
[----:B-----5:R-:W2:Y:S01]  /*14cb0*/  LDL.LU R40, [R1+0x58c] ;  /* 0x00058c0001287983 */ /* 0x020ea20000300800 */
[----:B------:R-:W2:Y:S01]  /*14cc0*/  LDCU.128 UR12, c[0x0][0x390] ;  /* 0x00007200ff0c77ac */ /* 0x000ea20008000c00 */
[----:B------:R-:W-:Y:S06]  /*14cd0*/  BAR.SYNC.DEFER_BLOCKING 0x0 ;  /* 0x0000000000007b1d */ /* 0x000fec0000010000 */
[----:B------:R-:W3:Y:S01]  /*14ce0*/  LDCU UR4, c[0x0][0x3b4] ;  /* 0x00007680ff0477ac */ /* 0x000ee20008000800 */
[----:B------:R-:W4:Y:S01]  /*14cf0*/  S2R R41, SR_TID.X ;  /* 0x0000000000297919 */ /* 0x000f220000002100 */
[----:B------:R-:W0:Y:S01]  /*14d00*/  LDCU UR5, c[0x0][0x3b8] ;  /* 0x00007700ff0577ac */ /* 0x000e220008000800 */
[----:B------:R-:W1:Y:S01]  /*14d10*/  S2R R38, SR_TID.X ;  /* 0x0000000000267919 */ /* 0x000e620000002100 */
[----:B------:R-:W0:Y:S02]  /*14d20*/  @!P1 SYNCS.CCTL.IV [UR10+0x10000] ;  /* 0x01000000ff0099b1 */ /* 0x000e24000800000a */
[----:B0-----:R-:W-:Y:S06]  /*14d30*/  BAR.SYNC.DEFER_BLOCKING 0x0 ;  /* 0x0000000000007b1d */ /* 0x001fec0000010000 */
[----:B------:R-:W-:Y:S01]  /*14d40*/  LDTM.16dp32bit_t0_t15.x32 R4, tmem[UR11] ;  /* 0x0000000b000479ee */ /* 0x000fe20008a80000 */
[----:B------:R-:W0:Y:S01]  /*14d50*/  LDTM.16dp32bit_t16_t31.x32 R4, tmem[UR11+0x20] ;  /* 0x0000200b000479ee */ /* 0x000e220008aa0000 */
[----:B----4-:R-:W-:-:S02]  /*14d60*/  IMAD.SHL.U32 R0, R41, 0x10, RZ ;  /* 0x0000001029007824 */ /* 0x010fc400078e00ff */
[C---:B------:R-:W-:Y:S02]  /*14d70*/  IMAD.SHL.U32 R3, R41.reuse, 0x80, RZ ;  /* 0x0000008029037824 */ /* 0x040fe400078e00ff */
[----:B------:R-:W-:Y:S01]  /*14d80*/  IMAD.SHL.U32 R2, R41, 0x8, RZ ;  /* 0x0000000829027824 */ /* 0x000fe200078e00ff */
[----:B------:R-:W-:Y:S02]  /*14d90*/  LOP3.LUT R0, R0, 0xf0, RZ, 0xc0, !PT ;  /* 0x000000f000007812 */ /* 0x000fe400078ec0ff */
[----:B------:R-:W-:Y:S02]  /*14da0*/  LOP3.LUT R3, R3, 0x800, RZ, 0xc0, !PT ;  /* 0x0000080003037812 */ /* 0x000fe400078ec0ff */
[----:B------:R-:W-:Y:S01]  /*14db0*/  LOP3.LUT R2, R2, 0x300, RZ, 0xc0, !PT ;  /* 0x0000030002027812 */ /* 0x000fe200078ec0ff */
[----:B------:R-:W4:Y:S01]  /*14dc0*/  @!P1 SYNCS.CCTL.IV [UR10+0x10008] ;  /* 0x01000800ff0099b1 */ /* 0x000f22000800000a */
[----:B------:R-:W-:Y:S01]  /*14dd0*/  IADD3 R3, PT, PT, R0, UR10, R3 ;  /* 0x0000000a00037c10 */ /* 0x000fe2000fffe003 */
[----:B------:R-:W-:Y:S01]  /*14de0*/  NOP ;  /* 0x0000000000007918 */ /* 0x000fe20000000000 */
[----:B-1----:R-:W-:-:S03]  /*14df0*/  LOP3.LUT R42, R38, 0x7f, RZ, 0xc0, !PT ;  /* 0x0000007f262a7812 */ /* 0x002fc600078ec0ff */
[----:B------:R-:W-:Y:S01]  /*14e00*/  IMAD.IADD R0, R2, 0x1, R3 ;  /* 0x0000000102007824 */ /* 0x000fe200078e0203 */
[----:B0-----:R-:W-:Y:S02]  /*14e10*/  F2FP.F16.F32.PACK_AB R4, R6, R4 ;  /* 0x000000040604723e */ /* 0x001fe400000000ff */
[----:B------:R-:W-:Y:S02]  /*14e20*/  F2FP.F16.F32.PACK_AB R36, R7, R5 ;  /* 0x000000050724723e */ /* 0x000fe400000000ff */
[----:B------:R-:W-:Y:S02]  /*14e30*/  F2FP.F16.F32.PACK_AB R5, R10, R8 ;  /* 0x000000080a05723e */ /* 0x000fe400000000ff */
[----:B------:R-:W-:Y:S02]  /*14e40*/  F2FP.F16.F32.PACK_AB R37, R11, R9 ;  /* 0x000000090b25723e */ /* 0x000fe400000000ff */
[----:B------:R-:W-:Y:S02]  /*14e50*/  F2FP.F16.F32.PACK_AB R6, R14, R12 ;  /* 0x0000000c0e06723e */ /* 0x000fe400000000ff */
[----:B------:R-:W-:-:S02]  /*14e60*/  F2FP.F16.F32.PACK_AB R38, R15, R13 ;  /* 0x0000000d0f26723e */ /* 0x000fc400000000ff */
[----:B------:R-:W-:Y:S02]  /*14e70*/  F2FP.F16.F32.PACK_AB R7, R18, R16 ;  /* 0x000000101207723e */ /* 0x000fe400000000ff */
[----:B------:R-:W-:Y:S02]  /*14e80*/  F2FP.F16.F32.PACK_AB R39, R19, R17 ;  /* 0x000000111327723e */ /* 0x000fe400000000ff */
[----:B------:R-:W-:Y:S01]  /*14e90*/  SHF.R.U32.HI R16, RZ, 0x6, R41 ;  /* 0x00000006ff107819 */ /* 0x000fe20000011629 */
[----:B----4-:R0:W-:Y:S01]  /*14ea0*/  STS.128 [R0], R4 ;  /* 0x0000000400007388 */ /* 0x0101e20000000c00 */
[----:B------:R-:W-:Y:S02]  /*14eb0*/  LEA R2, R42, UR10, 0x4 ;  /* 0x0000000a2a027c11 */ /* 0x000fe4000f8e20ff */
[----:B------:R-:W-:Y:S01]  /*14ec0*/  SGXT.U32 R16, R16, 0x1 ;  /* 0x000000011010781a */ /* 0x000fe20000000000 */
[----:B------:R-:W-:Y:S01]  /*14ed0*/  STS.128 [R0+0x400], R36 ;  /* 0x0004002400007388 */ /* 0x000fe20000000c00 */
[----:B------:R-:W-:-:S02]  /*14ee0*/  F2FP.F16.F32.PACK_AB R20, R22, R20 ;  /* 0x000000141614723e */ /* 0x000fc400000000ff */
[----:B------:R-:W-:Y:S01]  /*14ef0*/  F2FP.F16.F32.PACK_AB R12, R23, R21 ;  /* 0x00000015170c723e */ /* 0x000fe200000000ff */
[----:B------:R-:W-:Y:S01]  /*14f00*/  BAR.SYNC.DEFER_BLOCKING 0x0 ;  /* 0x0000000000007b1d */ /* 0x000fe20000010000 */
[----:B------:R-:W-:Y:S02]  /*14f10*/  F2FP.F16.F32.PACK_AB R21, R26, R24 ;  /* 0x000000181a15723e */ /* 0x000fe400000000ff */
[----:B------:R-:W-:Y:S02]  /*14f20*/  F2FP.F16.F32.PACK_AB R13, R27, R25 ;  /* 0x000000191b0d723e */ /* 0x000fe400000000ff */
[----:B------:R-:W-:Y:S02]  /*14f30*/  F2FP.F16.F32.PACK_AB R22, R30, R28 ;  /* 0x0000001c1e16723e */ /* 0x000fe400000000ff */
[----:B------:R-:W-:Y:S02]  /*14f40*/  F2FP.F16.F32.PACK_AB R14, R31, R29 ;  /* 0x0000001d1f0e723e */ /* 0x000fe400000000ff */
[----:B0-----:R-:W-:-:S02]  /*14f50*/  LOP3.LUT R4, R53, R16, RZ, 0xfc, !PT ;  /* 0x0000001035047212 */ /* 0x001fc400078efcff */
[----:B------:R-:W-:Y:S02]  /*14f60*/  F2FP.F16.F32.PACK_AB R23, R34, R32 ;  /* 0x000000202217723e */ /* 0x000fe400000000ff */
[----:B------:R-:W-:Y:S02]  /*14f70*/  F2FP.F16.F32.PACK_AB R15, R35, R33 ;  /* 0x00000021230f723e */ /* 0x000fe400000000ff */
[C-C-:B------:R-:W-:Y:S02]  /*14f80*/  LOP3.LUT R28, R53.reuse, 0x2, R16.reuse, 0xfe, !PT ;  /* 0x00000002351c7812 */ /* 0x140fe400078efe10 */
[C-C-:B------:R-:W-:Y:S02]  /*14f90*/  LOP3.LUT R30, R53.reuse, 0x4, R16.reuse, 0xfe, !PT ;  /* 0x00000004351e7812 */ /* 0x140fe400078efe10 */
[----:B------:R-:W-:Y:S01]  /*14fa0*/  LOP3.LUT R29, R53, 0x6, R16, 0xfe, !PT ;  /* 0x00000006351d7812 */ /* 0x000fe200078efe10 */
[----:B------:R-:W0:Y:S02]  /*14fb0*/  LDS.128 R8, [R2] ;  /* 0x0000000002087984 */ /* 0x000e240000000c00 */
[----:B0-----:R-:W-:-:S02]  /*14fc0*/  PRMT R31, R8, 0x7632, R31 ;  /* 0x00007632081f7816 */ /* 0x001fc4000000001f */
[C---:B--2---:R-:W-:Y:S01]  /*14fd0*/  ISETP.GE.AND P0, PT, R40.reuse, UR14, PT ;  /* 0x0000000e28007c0c */ /* 0x044fe2000bf06270 */
[----:B---3--:R-:W-:-:S03]  /*14fe0*/  IMAD R3, R40, UR4, RZ ;  /* 0x0000000428037c24 */ /* 0x008fc6000f8e02ff */
[C---:B------:R-:W-:Y:S01]  /*14ff0*/  ISETP.LT.AND P3, PT, R4.reuse, UR15, !P0 ;  /* 0x0000000f04007c0c */ /* 0x040fe2000c761270 */
[----:B------:R-:W-:Y:S01]  /*15000*/  IMAD R4, R4, UR5, RZ ;  /* 0x0000000504047c24 */ /* 0x000fe2000f8e02ff */
[C---:B------:R-:W-:Y:S02]  /*15010*/  LEA R17, P1, R3.reuse, UR12, 0x1 ;  /* 0x0000000c03117c11 */ /* 0x040fe4000f8208ff */
[C---:B------:R-:W-:Y:S01]  /*15020*/  ISETP.LT.AND P2, PT, R28.reuse, UR15, !P0 ;  /* 0x0000000f1c007c0c */ /* 0x040fe2000c741270 */
[----:B------:R-:W-:Y:S01]  /*15030*/  IMAD R28, R28, UR5, RZ ;  /* 0x000000051c1c7c24 */ /* 0x000fe2000f8e02ff */
[----:B------:R-:W-:Y:S02]  /*15040*/  LEA.HI.X.SX32 R3, R3, UR13, 0x1, P1 ;  /* 0x0000000d03037c11 */ /* 0x000fe400088f0eff */
[----:B------:R-:W-:Y:S02]  /*15050*/  LEA R18, P4, R4, R17, 0x1 ;  /* 0x0000001104127211 */ /* 0x000fe400078808ff */
[C---:B------:R-:W-:Y:S01]  /*15060*/  ISETP.LT.AND P1, PT, R30.reuse, UR15, !P0 ;  /* 0x0000000f1e007c0c */ /* 0x040fe2000c721270 */
[----:B------:R-:W-:Y:S01]  /*15070*/  IMAD R30, R30, UR5, RZ ;  /* 0x000000051e1e7c24 */ /* 0x000fe2000f8e02ff */
[----:B------:R-:W-:-:S02]  /*15080*/  LEA.HI.X.SX32 R19, R4, R3, 0x1, P4 ;  /* 0x0000000304137211 */ /* 0x000fc400020f0eff */
[----:B------:R-:W-:Y:S01]  /*15090*/  LDS.128 R4, [R2+0x800] ;  /* 0x0008000002047984 */ /* 0x000fe20000000c00 */
[----:B------:R-:W-:Y:S01]  /*150a0*/  BAR.SYNC.DEFER_BLOCKING 0x0 ;  /* 0x0000000000007b1d */ /* 0x000fe20000010000 */
[-C--:B------:R-:W-:Y:S02]  /*150b0*/  LEA R24, P5, R28, R17.reuse, 0x1 ;  /* 0x000000111c187211 */ /* 0x080fe400078a08ff */
[----:B------:R-:W-:Y:S02]  /*150c0*/  LEA R26, P4, R30, R17, 0x1 ;  /* 0x000000111e1a7211 */ /* 0x000fe400078808ff */
[-C--:B------:R-:W-:Y:S02]  /*150d0*/  LEA.HI.X.SX32 R25, R28, R3.reuse, 0x1, P5 ;  /* 0x000000031c197211 */ /* 0x080fe400028f0eff */
[----:B------:R-:W-:Y:S02]  /*150e0*/  LEA.HI.X.SX32 R27, R30, R3, 0x1, P4 ;  /* 0x000000031e1b7211 */ /* 0x000fe400020f0eff */
[--C-:B------:R-:W-:Y:S01]  /*150f0*/  LOP3.LUT R28, R53, 0x8, R16.reuse, 0xfe, !PT ;  /* 0x00000008351c7812 */ /* 0x100fe200078efe10 */
[----:B------:R0:W-:Y:S04]  /*15100*/  STS.128 [R0], R20 ;  /* 0x0000001400007388 */ /* 0x0001e80000000c00 */
[----:B------:R1:W-:Y:S01]  /*15110*/  STS.128 [R0+0x400], R12 ;  /* 0x0004000c00007388 */ /* 0x0003e20000000c00 */
[----:B------:R-:W-:Y:S01]  /*15120*/  BAR.SYNC.DEFER_BLOCKING 0x0 ;  /* 0x0000000000007b1d */ /* 0x000fe20000010000 */
[----:B0-----:R-:W-:Y:S01]  /*15130*/  PRMT R21, R9, 0x7632, R21 ;  /* 0x0000763209157816 */ /* 0x001fe20000000015 */
[----:B-1----:R-:W-:Y:S01]  /*15140*/  IMAD R0, R29, UR5, RZ ;  /* 0x000000051d007c24 */ /* 0x002fe2000f8e02ff */
[----:B------:R-:W-:-:S02]  /*15150*/  LOP3.LUT R12, R53, 0xc, R16, 0xfe, !PT ;  /* 0x0000000c350c7812 */ /* 0x000fc400078efe10 */
[----:B------:R-:W-:Y:S01]  /*15160*/  LOP3.LUT R13, R53, 0xa, R16, 0xfe, !PT ;  /* 0x0000000a350d7812 */ /* 0x000fe200078efe10 */
[----:B------:R0:W-:Y:S01]  /*15170*/  @P3 STG.E.U16 desc[UR22][R18.64], R8 ;  /* 0x0000000812003986 */ /* 0x0001e2000c101516 */
[C---:B------:R-:W-:Y:S01]  /*15180*/  ISETP.LT.AND P3, PT, R28.reuse, UR15, !P0 ;  /* 0x0000000f1c007c0c */ /* 0x040fe2000c761270 */
[----:B------:R-:W-:Y:S02]  /*15190*/  IMAD R28, R28, UR5, RZ ;  /* 0x000000051c1c7c24 */ /* 0x000fe4000f8e02ff */
[----:B------:R1:W-:Y:S01]  /*151a0*/  @P2 STG.E.U16 desc[UR22][R24.64], R31 ;  /* 0x0000001f18002986 */ /* 0x0003e2000c101516 */
[----:B------:R-:W-:-:S03]  /*151b0*/  ISETP.LT.AND P2, PT, R29, UR15, !P0 ;  /* 0x0000000f1d007c0c */ /* 0x000fc6000c741270 */
[----:B------:R2:W-:Y:S01]  /*151c0*/  @P1 STG.E.U16 desc[UR22][R26.64], R9 ;  /* 0x000000091a001986 */ /* 0x0005e2000c101516 */
[C---:B------:R-:W-:Y:S02]  /*151d0*/  ISETP.LT.AND P1, PT, R13.reuse, UR15, !P0 ;  /* 0x0000000f0d007c0c */ /* 0x040fe4000c721270 */
[-C--:B0-----:R-:W-:Y:S02]  /*151e0*/  LEA R18, P4, R0, R17.reuse, 0x1 ;  /* 0x0000001100127211 */ /* 0x081fe400078808ff */
[----:B------:R-:W-:Y:S02]  /*151f0*/  LEA R8, P5, R28, R17, 0x1 ;  /* 0x000000111c087211 */ /* 0x000fe400078a08ff */
[-C--:B------:R-:W-:Y:S01]  /*15200*/  LEA.HI.X.SX32 R19, R0, R3.reuse, 0x1, P4 ;  /* 0x0000000300137211 */ /* 0x080fe200020f0eff */
[----:B-1----:R-:W-:Y:S01]  /*15210*/  IMAD R24, R13, UR5, RZ ;  /* 0x000000050d187c24 */ /* 0x002fe2000f8e02ff */
[C---:B------:R-:W-:Y:S01]  /*15220*/  ISETP.LT.AND P4, PT, R12.reuse, UR15, !P0 ;  /* 0x0000000f0c007c0c */ /* 0x040fe2000c781270 */
[----:B------:R-:W-:Y:S01]  /*15230*/  IMAD R0, R12, UR5, RZ ;  /* 0x000000050c007c24 */ /* 0x000fe2000f8e02ff */
[----:B--2---:R-:W-:Y:S01]  /*15240*/  LEA.HI.X.SX32 R9, R28, R3, 0x1, P5 ;  /* 0x000000031c097211 */ /* 0x004fe200028f0eff */
[----:B------:R-:W0:Y:S01]  /*15250*/  LDS.128 R12, [R2] ;  /* 0x00000000020c7984 */ /* 0x000e220000000c00 */
[----:B------:R-:W-:-:S02]  /*15260*/  LOP3.LUT R26, R53, 0x12, R16, 0xfe, !PT ;  /* 0x00000012351a7812 */ /* 0x000fc400078efe10 */
[-C--:B------:R-:W-:Y:S01]  /*15270*/  LEA R22, P6, R0, R17.reuse, 0x1 ;  /* 0x0000001100167211 */ /* 0x080fe200078c08ff */
[----:B------:R1:W-:Y:S01]  /*15280*/  @P2 STG.E.U16 desc[UR22][R18.64], R21 ;  /* 0x0000001512002986 */ /* 0x0003e2000c101516 */
[----:B------:R-:W-:Y:S02]  /*15290*/  LEA R20, P2, R24, R17, 0x1 ;  /* 0x0000001118147211 */ /* 0x000fe400078408ff */
[-C--:B------:R-:W-:Y:S01]  /*152a0*/  LEA.HI.X.SX32 R23, R0, R3.reuse, 0x1, P6 ;  /* 0x0000000300177211 */ /* 0x080fe200030f0eff */
[----:B------:R2:W-:Y:S01]  /*152b0*/  @P3 STG.E.U16 desc[UR22][R8.64], R10 ;  /* 0x0000000a08003986 */ /* 0x0005e2000c101516 */
[----:B------:R-:W-:Y:S02]  /*152c0*/  LOP3.LUT R0, R53, 0xe, R16, 0xfe, !PT ;  /* 0x0000000e35007812 */ /* 0x000fe400078efe10 */
[----:B------:R-:W-:Y:S02]  /*152d0*/  PRMT R25, R11, 0x7632, R25 ;  /* 0x000076320b197816 */ /* 0x000fe40000000019 */
[----:B-1----:R-:W-:-:S02]  /*152e0*/  LEA.HI.X.SX32 R21, R24, R3, 0x1, P2 ;  /* 0x0000000318157211 */ /* 0x002fc400010f0eff */
[----:B------:R-:W-:Y:S02]  /*152f0*/  PRMT R19, R10, 0x7632, R19 ;  /* 0x000076320a137816 */ /* 0x000fe40000000013 */
[C---:B------:R-:W-:Y:S01]  /*15300*/  ISETP.LT.AND P2, PT, R0.reuse, UR15, !P0 ;  /* 0x0000000f00007c0c */ /* 0x040fe2000c741270 */
[----:B------:R-:W-:Y:S01]  /*15310*/  IMAD R0, R0, UR5, RZ ;  /* 0x0000000500007c24 */ /* 0x000fe2000f8e02ff */
[C-C-:B------:R-:W-:Y:S01]  /*15320*/  LOP3.LUT R24, R53.reuse, 0x10, R16.reuse, 0xfe, !PT ;  /* 0x0000001035187812 */ /* 0x140fe200078efe10 */
[----:B------:R1:W-:Y:S01]  /*15330*/  @P1 STG.E.U16 desc[UR22][R20.64], R19 ;  /* 0x0000001314001986 */ /* 0x0003e2000c101516 */
[----:B------:R-:W-:Y:S02]  /*15340*/  LOP3.LUT R18, R53, 0x14, R16, 0xfe, !PT ;  /* 0x0000001435127812 */ /* 0x000fe400078efe10 */
[----:B--2---:R-:W-:Y:S01]  /*15350*/  LEA R8, P1, R0, R17, 0x1 ;  /* 0x0000001100087211 */ /* 0x004fe200078208ff */
[----:B------:R2:W-:Y:S01]  /*15360*/  @P4 STG.E.U16 desc[UR22][R22.64], R11 ;  /* 0x0000000b16004986 */ /* 0x0005e2000c101516 */
[C---:B------:R-:W-:Y:S01]  /*15370*/  ISETP.LT.AND P3, PT, R24.reuse, UR15, !P0 ;  /* 0x0000000f18007c0c */ /* 0x040fe2000c761270 */
[----:B------:R-:W-:Y:S01]  /*15380*/  IMAD R24, R24, UR5, RZ ;  /* 0x0000000518187c24 */ /* 0x000fe2000f8e02ff */
[C---:B------:R-:W-:Y:S01]  /*15390*/  ISETP.LT.AND P4, PT, R26.reuse, UR15, !P0 ;  /* 0x0000000f1a007c0c */ /* 0x040fe2000c781270 */
[----:B------:R-:W-:Y:S01]  /*153a0*/  IMAD R26, R26, UR5, RZ ;  /* 0x000000051a1a7c24 */ /* 0x000fe2000f8e02ff */
[----:B------:R-:W-:Y:S01]  /*153b0*/  LEA.HI.X.SX32 R9, R0, R3, 0x1, P1 ;  /* 0x0000000300097211 */ /* 0x000fe200008f0eff */
[----:B------:R-:W-:Y:S01]  /*153c0*/  IMAD R0, R18, UR5, RZ ;  /* 0x0000000512007c24 */ /* 0x000fe2000f8e02ff */
[----:B------:R-:W-:-:S02]  /*153d0*/  LEA R10, P5, R24, R17, 0x1 ;  /* 0x00000011180a7211 */ /* 0x000fc400078a08ff */
[----:B------:R-:W-:Y:S01]  /*153e0*/  ISETP.LT.AND P1, PT, R18, UR15, !P0 ;  /* 0x0000000f12007c0c */ /* 0x000fe2000c721270 */
[----:B------:R0:W-:Y:S01]  /*153f0*/  @P2 STG.E.U16 desc[UR22][R8.64], R25 ;  /* 0x0000001908002986 */ /* 0x0001e2000c101516 */
[-C--:B------:R-:W-:Y:S02]  /*15400*/  LEA R18, P6, R26, R17.reuse, 0x1 ;  /* 0x000000111a127211 */ /* 0x080fe400078c08ff */
[----:B-1----:R-:W-:Y:S02]  /*15410*/  LEA R20, P2, R0, R17, 0x1 ;  /* 0x0000001100147211 */ /* 0x002fe400078408ff */
[----:B--2---:R-:W-:Y:S02]  /*15420*/  LOP3.LUT R22, R53, 0x16, R16, 0xfe, !PT ;  /* 0x0000001635167812 */ /* 0x004fe400078efe10 */
[-C--:B------:R-:W-:Y:S02]  /*15430*/  LEA.HI.X.SX32 R11, R24, R3.reuse, 0x1, P5 ;  /* 0x00000003180b7211 */ /* 0x080fe400028f0eff */
[----:B------:R-:W-:-:S02]  /*15440*/  LEA.HI.X.SX32 R19, R26, R3, 0x1, P6 ;  /* 0x000000031a137211 */ /* 0x000fc400030f0eff */
[----:B------:R-:W-:Y:S01]  /*15450*/  LEA.HI.X.SX32 R21, R0, R3, 0x1, P2 ;  /* 0x0000000300157211 */ /* 0x000fe200010f0eff */
[----:B------:R-:W-:Y:S01]  /*15460*/  IMAD R0, R22, UR5, RZ ;  /* 0x0000000516007c24 */ /* 0x000fe2000f8e02ff */
[----:B0-----:R-:W-:Y:S01]  /*15470*/  PRMT R9, R12, 0x7632, R9 ;  /* 0x000076320c097816 */ /* 0x001fe20000000009 */
[----:B------:R0:W-:Y:S01]  /*15480*/  @P3 STG.E.U16 desc[UR22][R10.64], R12 ;  /* 0x0000000c0a003986 */ /* 0x0001e2000c101516 */
[----:B------:R-:W-:Y:S02]  /*15490*/  ISETP.LT.AND P2, PT, R22, UR15, !P0 ;  /* 0x0000000f16007c0c */ /* 0x000fe4000c741270 */
[C-C-:B------:R-:W-:Y:S01]  /*154a0*/  LOP3.LUT R24, R53.reuse, 0x1a, R16.reuse, 0xfe, !PT ;  /* 0x0000001a35187812 */ /* 0x140fe200078efe10 */
[----:B------:R1:W-:Y:S01]  /*154b0*/  @P4 STG.E.U16 desc[UR22][R18.64], R9 ;  /* 0x0000000912004986 */ /* 0x0003e2000c101516 */
[----:B------:R-:W-:Y:S02]  /*154c0*/  LEA R8, P4, R0, R17, 0x1 ;  /* 0x0000001100087211 */ /* 0x000fe400078808ff */
[C-C-:B------:R-:W-:Y:S01]  /*154d0*/  LOP3.LUT R22, R53.reuse, 0x18, R16.reuse, 0xfe, !PT ;  /* 0x0000001835167812 */ /* 0x140fe200078efe10 */
[----:B------:R2:W-:Y:S01]  /*154e0*/  @P1 STG.E.U16 desc[UR22][R20.64], R13 ;  /* 0x0000000d14001986 */ /* 0x0005e2000c101516 */
[----:B------:R-:W-:-:S02]  /*154f0*/  LOP3.LUT R23, R53, 0x1c, R16, 0xfe, !PT ;  /* 0x0000001c35177812 */ /* 0x000fc400078efe10 */
[C---:B------:R-:W-:Y:S01]  /*15500*/  ISETP.LT.AND P3, PT, R22.reuse, UR15, !P0 ;  /* 0x0000000f16007c0c */ /* 0x040fe2000c761270 */
[----:B------:R-:W-:Y:S01]  /*15510*/  IMAD R22, R22, UR5, RZ ;  /* 0x0000000516167c24 */ /* 0x000fe2000f8e02ff */
[----:B0-----:R-:W-:Y:S02]  /*15520*/  PRMT R11, R13, 0x7632, R11 ;  /* 0x000076320d0b7816 */ /* 0x001fe4000000000b */
[----:B------:R-:W-:Y:S02]  /*15530*/  ISETP.LT.AND P1, PT, R24, UR15, !P0 ;  /* 0x0000000f18007c0c */ /* 0x000fe4000c721270 */
[----:B-1----:R-:W-:Y:S01]  /*15540*/  LEA.HI.X.SX32 R9, R0, R3, 0x1, P4 ;  /* 0x0000000300097211 */ /* 0x002fe200020f0eff */
[----:B------:R-:W-:Y:S01]  /*15550*/  IMAD R0, R24, UR5, RZ ;  /* 0x0000000518007c24 */ /* 0x000fe2000f8e02ff */
[-C--:B------:R-:W-:Y:S01]  /*15560*/  LEA R10, P5, R22, R17.reuse, 0x1 ;  /* 0x00000011160a7211 */ /* 0x080fe200078a08ff */
[C---:B--2---:R-:W-:Y:S01]  /*15570*/  IMAD R20, R23.reuse, UR5, RZ ;  /* 0x0000000517147c24 */ /* 0x044fe2000f8e02ff */
[----:B------:R-:W-:Y:S01]  /*15580*/  ISETP.LT.AND P4, PT, R23, UR15, !P0 ;  /* 0x0000000f17007c0c */ /* 0x000fe2000c781270 */
[----:B------:R0:W-:Y:S01]  /*15590*/  @P2 STG.E.U16 desc[UR22][R8.64], R11 ;  /* 0x0000000b08002986 */ /* 0x0001e2000c101516 */
[----:B------:R-:W-:-:S02]  /*155a0*/  LEA R12, P2, R0, R17, 0x1 ;  /* 0x00000011000c7211 */ /* 0x000fc400078408ff */
[----:B------:R-:W-:Y:S02]  /*155b0*/  LEA R18, P6, R20, R17, 0x1 ;  /* 0x0000001114127211 */ /* 0x000fe400078c08ff */
[-C--:B------:R-:W-:Y:S02]  /*155c0*/  LEA.HI.X.SX32 R13, R0, R3.reuse, 0x1, P2 ;  /* 0x00000003000d7211 */ /* 0x080fe400010f0eff */
[----:B------:R-:W-:Y:S02]  /*155d0*/  LOP3.LUT R0, R53, 0x1e, R16, 0xfe, !PT ;  /* 0x0000001e35007812 */ /* 0x000fe400078efe10 */
[-C--:B------:R-:W-:Y:S02]  /*155e0*/  LEA.HI.X.SX32 R19, R20, R3.reuse, 0x1, P6 ;  /* 0x0000000314137211 */ /* 0x080fe400030f0eff */
[C---:B------:R-:W-:Y:S01]  /*155f0*/  ISETP.LT.AND P2, PT, R0.reuse, UR15, !P0 ;  /* 0x0000000f00007c0c */ /* 0x040fe2000c741270 */
[----:B------:R-:W-:Y:S01]  /*15600*/  IMAD R0, R0, UR5, RZ ;  /* 0x0000000500007c24 */ /* 0x000fe2000f8e02ff */
[----:B0-----:R-:W-:-:S02]  /*15610*/  LEA.HI.X.SX32 R11, R22, R3, 0x1, P5 ;  /* 0x00000003160b7211 */ /* 0x001fc400028f0eff */
[----:B------:R-:W-:Y:S02]  /*15620*/  PRMT R9, R14, 0x7632, R9 ;  /* 0x000076320e097816 */ /* 0x000fe40000000009 */
[C-C-:B------:R-:W-:Y:S01]  /*15630*/  LOP3.LUT R20, R53.reuse, 0x20, R16.reuse, 0xfe, !PT ;  /* 0x0000002035147812 */ /* 0x140fe200078efe10 */
[----:B------:R0:W-:Y:S01]  /*15640*/  @P3 STG.E.U16 desc[UR22][R10.64], R14 ;  /* 0x0000000e0a003986 */ /* 0x0001e2000c101516 */
[C-C-:B------:R-:W-:Y:S02]  /*15650*/  LOP3.LUT R22, R53.reuse, 0x22, R16.reuse, 0xfe, !PT ;  /* 0x0000002235167812 */ /* 0x140fe400078efe10 */
[----:B------:R-:W-:Y:S01]  /*15660*/  ISETP.LT.AND P3, PT, R20, UR15, !P0 ;  /* 0x0000000f14007c0c */ /* 0x000fe2000c761270 */
[----:B------:R1:W-:Y:S01]  /*15670*/  @P1 STG.E.U16 desc[UR22][R12.64], R9 ;  /* 0x000000090c001986 */ /* 0x0003e2000c101516 */
[----:B------:R-:W-:Y:S01]  /*15680*/  LEA R8, P1, R0, R17, 0x1 ;  /* 0x0000001100087211 */ /* 0x000fe200078208ff */
[----:B------:R-:W-:Y:S01]  /*15690*/  IMAD R20, R20, UR5, RZ ;  /* 0x0000000514147c24 */ /* 0x000fe2000f8e02ff */
[C-C-:B------:R-:W-:Y:S01]  /*156a0*/  LOP3.LUT R21, R53.reuse, 0x3e, R16.reuse, 0xfe, !PT ;  /* 0x0000003e35157812 */ /* 0x140fe200078efe10 */
[----:B------:R2:W-:Y:S01]  /*156b0*/  @P4 STG.E.U16 desc[UR22][R18.64], R15 ;  /* 0x0000000f12004986 */ /* 0x0005e2000c101516 */
[C---:B------:R-:W-:Y:S01]  /*156c0*/  ISETP.LT.AND P4, PT, R22.reuse, UR15, !P0 ;  /* 0x0000000f16007c0c */ /* 0x040fe2000c781270 */
[----:B------:R-:W-:Y:S01]  /*156d0*/  IMAD R22, R22, UR5, RZ ;  /* 0x0000000516167c24 */ /* 0x000fe2000f8e02ff */
[----:B------:R-:W-:-:S02]  /*156e0*/  LOP3.LUT R23, R53, 0x3a, R16, 0xfe, !PT ;  /* 0x0000003a35177812 */ /* 0x000fc400078efe10 */
[--C-:B0-----:R-:W-:Y:S02]  /*156f0*/  LOP3.LUT R11, R53, 0x24, R16.reuse, 0xfe, !PT ;  /* 0x00000024350b7812 */ /* 0x101fe400078efe10 */
[----:B------:R-:W-:Y:S02]  /*15700*/  LEA R10, P5, R20, R17, 0x1 ;  /* 0x00000011140a7211 */ /* 0x000fe400078a08ff */
[----:B-1----:R-:W-:Y:S02]  /*15710*/  PRMT R13, R15, 0x7632, R13 ;  /* 0x000076320f0d7816 */ /* 0x002fe4000000000d */
[----:B------:R-:W-:Y:S01]  /*15720*/  LEA.HI.X.SX32 R9, R0, R3, 0x1, P1 ;  /* 0x0000000300097211 */ /* 0x000fe200008f0eff */
[----:B------:R-:W-:Y:S01]  /*15730*/  IMAD R0, R11, UR5, RZ ;  /* 0x000000050b007c24 */ /* 0x000fe2000f8e02ff */
[-C--:B------:R-:W-:Y:S02]  /*15740*/  LEA R12, P6, R22, R17.reuse, 0x1 ;  /* 0x00000011160c7211 */ /* 0x080fe400078c08ff */
[----:B--2---:R-:W-:Y:S01]  /*15750*/  LOP3.LUT R18, R53, 0x26, R16, 0xfe, !PT ;  /* 0x0000002635127812 */ /* 0x004fe200078efe10 */
[----:B------:R0:W-:Y:S01]  /*15760*/  @P2 STG.E.U16 desc[UR22][R8.64], R13 ;  /* 0x0000000d08002986 */ /* 0x0001e2000c101516 */
[----:B------:R-:W-:-:S02]  /*15770*/  LEA R14, P2, R0, R17, 0x1 ;  /* 0x00000011000e7211 */ /* 0x000fc400078408ff */
[----:B------:R-:W-:Y:S02]  /*15780*/  ISETP.LT.AND P1, PT, R11, UR15, !P0 ;  /* 0x0000000f0b007c0c */ /* 0x000fe4000c721270 */
[-C--:B------:R-:W-:Y:S02]  /*15790*/  LEA.HI.X.SX32 R11, R20, R3.reuse, 0x1, P5 ;  /* 0x00000003140b7211 */ /* 0x080fe400028f0eff */
[-C--:B------:R-:W-:Y:S01]  /*157a0*/  LEA.HI.X.SX32 R15, R0, R3.reuse, 0x1, P2 ;  /* 0x00000003000f7211 */ /* 0x080fe200010f0eff */
[C---:B------:R-:W-:Y:S01]  /*157b0*/  IMAD R0, R18.reuse, UR5, RZ ;  /* 0x0000000512007c24 */ /* 0x040fe2000f8e02ff */
[----:B------:R-:W-:Y:S01]  /*157c0*/  ISETP.LT.AND P2, PT, R18, UR15, !P0 ;  /* 0x0000000f12007c0c */ /* 0x000fe2000c741270 */
[----:B------:R-:W-:Y:S01]  /*157d0*/  @P3 STG.E.U16 desc[UR22][R10.64], R4 ;  /* 0x000000040a003986 */ /* 0x000fe2000c101516 */
[----:B------:R-:W-:Y:S02]  /*157e0*/  LOP3.LUT R20, R53, 0x28, R16, 0xfe, !PT ;  /* 0x0000002835147812 */ /* 0x000fe400078efe10 */
[----:B0-----:R-:W-:-:S02]  /*157f0*/  LEA.HI.X.SX32 R13, R22, R3, 0x1, P6 ;  /* 0x00000003160d7211 */ /* 0x001fc400030f0eff */
[----:B------:R-:W-:Y:S02]  /*15800*/  PRMT R9, R4, 0x7632, R9 ;  /* 0x0000763204097816 */ /* 0x000fe40000000009 */
[C-C-:B------:R-:W-:Y:S02]  /*15810*/  LOP3.LUT R8, R53.reuse, 0x2c, R16.reuse, 0xfe, !PT ;  /* 0x0000002c35087812 */ /* 0x140fe400078efe10 */
[----:B------:R-:W-:Y:S01]  /*15820*/  LOP3.LUT R22, R53, 0x2a, R16, 0xfe, !PT ;  /* 0x0000002a35167812 */ /* 0x000fe200078efe10 */
[----:B------:R0:W-:Y:S01]  /*15830*/  @P4 STG.E.U16 desc[UR22][R12.64], R9 ;  /* 0x000000090c004986 */ /* 0x0001e2000c101516 */
[----:B------:R-:W-:Y:S02]  /*15840*/  LEA R18, P4, R0, R17, 0x1 ;  /* 0x0000001100127211 */ /* 0x000fe400078808ff */
[----:B------:R-:W-:Y:S01]  /*15850*/  ISETP.LT.AND P3, PT, R20, UR15, !P0 ;  /* 0x0000000f14007c0c */ /* 0x000fe2000c761270 */
[----:B------:R1:W-:Y:S01]  /*15860*/  @P1 STG.E.U16 desc[UR22][R14.64], R5 ;  /* 0x000000050e001986 */ /* 0x0003e2000c101516 */
[----:B------:R-:W-:Y:S01]  /*15870*/  LEA.HI.X.SX32 R19, R0, R3, 0x1, P4 ;  /* 0x0000000300137211 */ /* 0x000fe200020f0eff */
[C---:B------:R-:W-:Y:S01]  /*15880*/  IMAD R0, R8.reuse, UR5, RZ ;  /* 0x0000000508007c24 */ /* 0x040fe2000f8e02ff */
[----:B------:R-:W-:Y:S01]  /*15890*/  ISETP.LT.AND P4, PT, R8, UR15, !P0 ;  /* 0x0000000f08007c0c */ /* 0x000fe2000c781270 */
[----:B------:R-:W-:Y:S01]  /*158a0*/  IMAD R20, R20, UR5, RZ ;  /* 0x0000000514147c24 */ /* 0x000fe2000f8e02ff */
[----:B------:R2:W3:Y:S01]  /*158b0*/  LDS.128 R8, [R2+0x800] ;  /* 0x0008000002087984 */ /* 0x0004e20000000c00 */
[C---:B------:R-:W-:Y:S01]  /*158c0*/  ISETP.LT.AND P1, PT, R22.reuse, UR15, !P0 ;  /* 0x0000000f16007c0c */ /* 0x040fe2000c721270 */
[----:B------:R-:W-:Y:S01]  /*158d0*/  IMAD R22, R22, UR5, RZ ;  /* 0x0000000516167c24 */ /* 0x000fe2000f8e02ff */
[----:B0-----:R-:W-:-:S02]  /*158e0*/  PRMT R13, R5, 0x7632, R13 ;  /* 0x00007632050d7816 */ /* 0x001fc4000000000d */
[-C--:B------:R-:W-:Y:S02]  /*158f0*/  LEA R4, P5, R20, R17.reuse, 0x1 ;  /* 0x0000001114047211 */ /* 0x080fe400078a08ff */
[-C--:B-1----:R-:W-:Y:S01]  /*15900*/  LEA R14, P6, R0, R17.reuse, 0x1 ;  /* 0x00000011000e7211 */ /* 0x082fe200078c08ff */
[----:B------:R0:W-:Y:S01]  /*15910*/  @P2 STG.E.U16 desc[UR22][R18.64], R13 ;  /* 0x0000000d12002986 */ /* 0x0001e2000c101516 */
[----:B------:R-:W-:Y:S02]  /*15920*/  LEA R12, P2, R22, R17, 0x1 ;  /* 0x00000011160c7211 */ /* 0x000fe400078408ff */
[-C--:B------:R-:W-:Y:S02]  /*15930*/  LEA.HI.X.SX32 R5, R20, R3.reuse, 0x1, P5 ;  /* 0x0000000314057211 */ /* 0x080fe400028f0eff */
[----:B------:R-:W-:Y:S02]  /*15940*/  PRMT R20, R6, 0x7632, R20 ;  /* 0x0000763206147816 */ /* 0x000fe40000000014 */
[----:B------:R-:W-:Y:S01]  /*15950*/  LEA.HI.X.SX32 R15, R0, R3, 0x1, P6 ;  /* 0x00000003000f7211 */ /* 0x000fe200030f0eff */
[----:B------:R1:W-:Y:S01]  /*15960*/  @P3 STG.E.U16 desc[UR22][R4.64], R6 ;  /* 0x0000000604003986 */ /* 0x0003e2000c101516 */
[----:B------:R-:W-:-:S02]  /*15970*/  LOP3.LUT R0, R53, 0x2e, R16, 0xfe, !PT ;  /* 0x0000002e35007812 */ /* 0x000fc400078efe10 */
[C-C-:B--2---:R-:W-:Y:S02]  /*15980*/  LOP3.LUT R2, R53.reuse, 0x30, R16.reuse, 0xfe, !PT ;  /* 0x0000003035027812 */ /* 0x144fe400078efe10 */
[----:B0-----:R-:W-:Y:S02]  /*15990*/  LEA.HI.X.SX32 R13, R22, R3, 0x1, P2 ;  /* 0x00000003160d7211 */ /* 0x001fe400010f0eff */
[C---:B------:R-:W-:Y:S01]  /*159a0*/  ISETP.LT.AND P5, PT, R2.reuse, UR15, !P0 ;  /* 0x0000000f02007c0c */ /* 0x040fe2000c7a1270 */
[----:B------:R-:W-:Y:S01]  /*159b0*/  IMAD R2, R2, UR5, RZ ;  /* 0x0000000502027c24 */ /* 0x000fe2000f8e02ff */
[C-C-:B------:R-:W-:Y:S01]  /*159c0*/  LOP3.LUT R18, R53.reuse, 0x32, R16.reuse, 0xfe, !PT ;  /* 0x0000003235127812 */ /* 0x140fe200078efe10 */
[----:B------:R0:W-:Y:S01]  /*159d0*/  @P1 STG.E.U16 desc[UR22][R12.64], R20 ;  /* 0x000000140c001986 */ /* 0x0001e2000c101516 */
[----:B------:R-:W-:Y:S02]  /*159e0*/  LOP3.LUT R19, R53, 0x3c, R16, 0xfe, !PT ;  /* 0x0000003c35137812 */ /* 0x000fe400078efe10 */
[----:B-1----:R-:W-:Y:S01]  /*159f0*/  LEA R6, P2, R2, R17, 0x1 ;  /* 0x0000001102067211 */ /* 0x002fe200078408ff */
[----:B------:R1:W-:Y:S01]  /*15a00*/  @P4 STG.E.U16 desc[UR22][R14.64], R7 ;  /* 0x000000070e004986 */ /* 0x0003e2000c101516 */
[C---:B------:R-:W-:Y:S01]  /*15a10*/  ISETP.LT.AND P4, PT, R0.reuse, UR15, !P0 ;  /* 0x0000000f00007c0c */ /* 0x040fe2000c781270 */
[----:B------:R-:W-:Y:S01]  /*15a20*/  IMAD R0, R0, UR5, RZ ;  /* 0x0000000500007c24 */ /* 0x000fe2000f8e02ff */
[----:B------:R-:W-:Y:S01]  /*15a30*/  ISETP.LT.AND P6, PT, R18, UR15, !P0 ;  /* 0x0000000f12007c0c */ /* 0x000fe2000c7c1270 */
[----:B------:R-:W-:-:S03]  /*15a40*/  IMAD R22, R19, UR5, RZ ;  /* 0x0000000513167c24 */ /* 0x000fc6000f8e02ff */
[----:B------:R-:W-:Y:S01]  /*15a50*/  LEA R4, P1, R0, R17, 0x1 ;  /* 0x0000001100047211 */ /* 0x000fe200078208ff */
[----:B0-----:R-:W-:-:S03]  /*15a60*/  IMAD R20, R23, UR5, RZ ;  /* 0x0000000517147c24 */ /* 0x001fc6000f8e02ff */
[-C--:B------:R-:W-:Y:S01]  /*15a70*/  LEA.HI.X.SX32 R5, R0, R3.reuse, 0x1, P1 ;  /* 0x0000000300057211 */ /* 0x080fe200008f0eff */
[----:B-1----:R-:W-:Y:S01]  /*15a80*/  IMAD R14, R18, UR5, RZ ;  /* 0x00000005120e7c24 */ /* 0x002fe2000f8e02ff */
[C-C-:B------:R-:W-:Y:S02]  /*15a90*/  LOP3.LUT R18, R53.reuse, 0x38, R16.reuse, 0xfe, !PT ;  /* 0x0000003835127812 */ /* 0x140fe400078efe10 */
[C-C-:B------:R-:W-:Y:S02]  /*15aa0*/  LOP3.LUT R15, R53.reuse, 0x36, R16.reuse, 0xfe, !PT ;  /* 0x00000036350f7812 */ /* 0x140fe400078efe10 */
[--C-:B------:R-:W-:Y:S02]  /*15ab0*/  LOP3.LUT R0, R53, 0x34, R16.reuse, 0xfe, !PT ;  /* 0x0000003435007812 */ /* 0x100fe400078efe10 */
[----:B------:R-:W-:Y:S02]  /*15ac0*/  PRMT R16, R7, 0x7632, R16 ;  /* 0x0000763207107816 */ /* 0x000fe40000000010 */
[----:B------:R-:W-:Y:S01]  /*15ad0*/  LEA.HI.X.SX32 R7, R2, R3, 0x1, P2 ;  /* 0x0000000302077211 */ /* 0x000fe200010f0eff */
[C---:B------:R-:W-:Y:S01]  /*15ae0*/  IMAD R2, R15.reuse, UR5, RZ ;  /* 0x000000050f027c24 */ /* 0x040fe2000f8e02ff */
[----:B------:R-:W-:Y:S01]  /*15af0*/  LEA R12, P3, R14, R17, 0x1 ;  /* 0x000000110e0c7211 */ /* 0x000fe200078608ff */
[----:B------:R0:W-:Y:S01]  /*15b00*/  @P4 STG.E.U16 desc[UR22][R4.64], R16 ;  /* 0x0000001004004986 */ /* 0x0001e2000c101516 */
[----:B------:R-:W-:-:S02]  /*15b10*/  ISETP.LT.AND P4, PT, R15, UR15, !P0 ;  /* 0x0000000f0f007c0c */ /* 0x000fc4000c781270 */
[----:B------:R-:W-:Y:S01]  /*15b20*/  LEA.HI.X.SX32 R13, R14, R3, 0x1, P3 ;  /* 0x000000030e0d7211 */ /* 0x000fe200018f0eff */
[----:B---3--:R1:W-:Y:S01]  /*15b30*/  @P5 STG.E.U16 desc[UR22][R6.64], R8 ;  /* 0x0000000806005986 */ /* 0x0083e2000c101516 */
[----:B------:R-:W-:Y:S02]  /*15b40*/  PRMT R14, R8, 0x7632, R14 ;  /* 0x00007632080e7816 */ /* 0x000fe4000000000e */
[C---:B------:R-:W-:Y:S01]  /*15b50*/  ISETP.LT.AND P5, PT, R0.reuse, UR15, !P0 ;  /* 0x0000000f00007c0c */ /* 0x040fe2000c7a1270 */
[----:B------:R-:W-:Y:S01]  /*15b60*/  IMAD R0, R0, UR5, RZ ;  /* 0x0000000500007c24 */ /* 0x000fe2000f8e02ff */
[C---:B------:R-:W-:Y:S01]  /*15b70*/  ISETP.LT.AND P3, PT, R18.reuse, UR15, !P0 ;  /* 0x0000000f12007c0c */ /* 0x040fe2000c761270 */
[----:B------:R2:W-:Y:S01]  /*15b80*/  @P6 STG.E.U16 desc[UR22][R12.64], R14 ;  /* 0x0000000e0c006986 */ /* 0x0005e2000c101516 */
[----:B------:R-:W-:Y:S02]  /*15b90*/  IMAD R18, R18, UR5, RZ ;  /* 0x0000000512127c24 */ /* 0x000fe4000f8e02ff */
[----:B0-----:R-:W-:-:S02]  /*15ba0*/  LEA R4, P6, R0, R17, 0x1 ;  /* 0x0000001100047211 */ /* 0x001fc400078c08ff */
[----:B-1----:R-:W-:Y:S01]  /*15bb0*/  LEA R6, P1, R2, R17, 0x1 ;  /* 0x0000001102067211 */ /* 0x002fe200078208ff */
[----:B------:R-:W-:Y:S01]  /*15bc0*/  IMAD R8, R21, UR5, RZ ;  /* 0x0000000515087c24 */ /* 0x000fe2000f8e02ff */
[-C--:B------:R-:W-:Y:S02]  /*15bd0*/  LEA.HI.X.SX32 R5, R0, R3.reuse, 0x1, P6 ;  /* 0x0000000300057211 */ /* 0x080fe400030f0eff */
[----:B------:R-:W-:Y:S02]  /*15be0*/  LEA.HI.X.SX32 R7, R2, R3, 0x1, P1 ;  /* 0x0000000302077211 */ /* 0x000fe400008f0eff */
[-C--:B--2---:R-:W-:Y:S01]  /*15bf0*/  LEA R14, P6, R20, R17.reuse, 0x1 ;  /* 0x00000011140e7211 */ /* 0x084fe200078c08ff */
[----:B------:R0:W-:Y:S01]  /*15c00*/  @P5 STG.E.U16 desc[UR22][R4.64], R9 ;  /* 0x0000000904005986 */ /* 0x0001e2000c101516 */
[-C--:B------:R-:W-:Y:S02]  /*15c10*/  LEA R12, P2, R18, R17.reuse, 0x1 ;  /* 0x00000011120c7211 */ /* 0x080fe400078408ff */
[----:B------:R-:W-:-:S02]  /*15c20*/  LEA R16, P1, R22, R17, 0x1 ;  /* 0x0000001116107211 */ /* 0x000fc400078208ff */
[-C--:B------:R-:W-:Y:S02]  /*15c30*/  LEA.HI.X.SX32 R15, R20, R3.reuse, 0x1, P6 ;  /* 0x00000003140f7211 */ /* 0x080fe400030f0eff */
[----:B------:R-:W-:Y:S02]  /*15c40*/  LEA.HI.X.SX32 R13, R18, R3, 0x1, P2 ;  /* 0x00000003120d7211 */ /* 0x000fe400010f0eff */
[----:B------:R-:W-:Y:S02]  /*15c50*/  LEA R2, P6, R8, R17, 0x1 ;  /* 0x0000001108027211 */ /* 0x000fe400078c08ff */
[----:B------:R-:W-:Y:S02]  /*15c60*/  ISETP.LT.AND P2, PT, R23, UR15, !P0 ;  /* 0x0000000f17007c0c */ /* 0x000fe4000c741270 */
[----:B------:R-:W-:Y:S02]  /*15c70*/  LEA.HI.X.SX32 R17, R22, R3, 0x1, P1 ;  /* 0x0000000316117211 */ /* 0x000fe400008f0eff */
[----:B------:R-:W-:-:S02]  /*15c80*/  ISETP.LT.AND P1, PT, R19, UR15, !P0 ;  /* 0x0000000f13007c0c */ /* 0x000fc4000c721270 */
[----:B------:R-:W-:Y:S02]  /*15c90*/  ISETP.LT.AND P0, PT, R21, UR15, !P0 ;  /* 0x0000000f15007c0c */ /* 0x000fe4000c701270 */
[----:B------:R-:W-:Y:S02]  /*15ca0*/  PRMT R0, R9, 0x7632, R0 ;  /* 0x0000763209007816 */ /* 0x000fe40000000000 */
[----:B------:R-:W-:Y:S02]  /*15cb0*/  LEA.HI.X.SX32 R3, R8, R3, 0x1, P6 ;  /* 0x0000000308037211 */ /* 0x000fe400030f0eff */
[----:B0-----:R-:W-:Y:S01]  /*15cc0*/  PRMT R5, R11, 0x7632, R5 ;  /* 0x000076320b057816 */ /* 0x001fe20000000005 */
[----:B------:R0:W-:Y:S04]  /*15cd0*/  @P4 STG.E.U16 desc[UR22][R6.64], R0 ;  /* 0x0000000006004986 */ /* 0x0001e8000c101516 */
[----:B------:R1:W-:Y:S01]  /*15ce0*/  @P3 STG.E.U16 desc[UR22][R12.64], R10 ;  /* 0x0000000a0c003986 */ /* 0x0003e2000c101516 */
[----:B0-----:R-:W-:-:S05]  /*15cf0*/  PRMT R7, R10, 0x7632, R7 ;  /* 0x000076320a077816 */ /* 0x001fca0000000007 */
[----:B------:R1:W-:Y:S04]  /*15d00*/  @P2 STG.E.U16 desc[UR22][R14.64], R7 ;  /* 0x000000070e002986 */ /* 0x0003e8000c101516 */
[----:B------:R1:W-:Y:S04]  /*15d10*/  @P1 STG.E.U16 desc[UR22][R16.64], R11 ;  /* 0x0000000b10001986 */ /* 0x0003e8000c101516 */
[----:B------:R1:W-:Y:S01]  /*15d20*/  @P0 STG.E.U16 desc[UR22][R2.64], R5 ;  /* 0x0000000502000986 */ /* 0x0003e2000c101516 */
[----:B------:R-:W-:Y:S06]  /*15d30*/  BAR.SYNC.DEFER_BLOCKING 0x0 ;  /* 0x0000000000007b1d */ /* 0x000fec0000010000 */
[----:B------:R-:W-:Y:S05]  /*15d40*/  BRA.U UP0, `(.L_x_13) ;  /* 0x0000000100a07547 */ /* 0x000fea000b800000 */
[----:B------:R-:W0:Y:S01]  /*15d50*/  S2UR UR5, SR_CgaCtaId ;  /* 0x00000000000579c3 */ /* 0x000e220000008800 */
[----:B------:R-:W-:Y:S01]  /*15d60*/  NOP ;  /* 0x0000000000007918 */ /* 0x000fe20000000000 */
[----:B------:R-:W-:Y:S01]  /*15d70*/  UMOV UR4, 0x50 ;  /* 0x0000005000047882 */ /* 0x000fe20000000000 */
[----:B------:R-:W-:Y:S02]  /*15d80*/  IMAD.U32 R0, RZ, RZ, UR9 ;  /* 0x00000009ff007e24 */ /* 0x000fe4000f8e00ff */
[----:B-1----:R-:W-:Y:S02]  /*15d90*/  IMAD.MOV.U32 R3, RZ, RZ, 0x3 ;  /* 0x00000003ff037424 */ /* 0x002fe400078e00ff */
[----:B------:R-:W-:Y:S01]  /*15da0*/  IMAD.MOV.U32 R7, RZ, RZ, 0x1 ;  /* 0x00000001ff077424 */ /* 0x000fe200078e00ff */
[----:B------:R-:W-:-:S04]  /*15db0*/  LOP3.LUT R0, R0, 0xffff, RZ, 0xc0, !PT ;  /* 0x0000ffff00007812 */ /* 0x000fc800078ec0ff */
[----:B------:R-:W-:-:S05]  /*15dc0*/  SHF.R.U32.HI R0, RZ, 0x5, R0 ;  /* 0x00000005ff007819 */ /* 0x000fca0000011600 */
[----:B------:R-:W-:Y:S01]  /*15dd0*/  VIADD R2, R0, 0x10 ;  /* 0x0000001000027836 */ /* 0x000fe20000000000 */
[----:B------:R-:W-:Y:S01]  /*15de0*/  SHF.L.U32 R0, R3, R0, RZ ;  /* 0x0000000003007219 */ /* 0x000fe200000006ff */
[----:B0-----:R-:W-:-:S03]  /*15df0*/  ULEA UR6, UR5, UR4, 0x18 ;  /* 0x0000000405067291 */ /* 0x001fc6000f8ec0ff */
[----:B------:R-:W-:-:S04]  /*15e00*/  SHF.L.U32 R3, R7, R2, RZ ;  /* 0x0000000207037219 */ /* 0x000fc800000006ff */
[----:B------:R-:W-:Y:S02]  /*15e10*/  LOP3.LUT R0, R3, R0, RZ, 0xfc, !PT ;  /* 0x0000000003007212 */ /* 0x000fe400078efcff */
[----:B------:R-:W0:Y:S02]  /*15e20*/  LDS R5, [UR6] ;  /* 0x00000006ff057984 */ /* 0x000e240008000800 */
[C---:B------:R-:W-:Y:S02]  /*15e30*/  LOP3.LUT R2, R0.reuse, 0xffff, RZ, 0xc0, !PT ;  /* 0x0000ffff00027812 */ /* 0x040fe400078ec0ff */
[----:B0-----:R-:W-:-:S04]  /*15e40*/  LOP3.LUT R3, R0, 0xffff, R5, 0x80, !PT ;  /* 0x0000ffff00037812 */ /* 0x001fc800078e8005 */
[----:B------:R-:W-:-:S13]  /*15e50*/  ISETP.NE.AND P0, PT, R3, R2, PT ;  /* 0x000000020300720c */ /* 0x000fda0003f05270 */
[----:B------:R-:W-:Y:S05]  /*15e60*/  @P0 BRA `(.L_x_14) ;  /* 0x0000000000500947 */ /* 0x000fea0003800000 */
[----:B------:R-:W-:Y:S02]  /*15e70*/  SHF.R.U32.HI R5, RZ, 0x10, R5 ;  /* 0x00000010ff057819 */ /* 0x000fe40000011605 */
[----:B------:R-:W-:-:S04]  /*15e80*/  SHF.R.U32.HI R2, RZ, 0x10, R0 ;  /* 0x00000010ff027819 */ /* 0x000fc80000011600 */
[----:B------:R-:W-:-:S04]  /*15e90*/  LOP3.LUT R5, R5, R2, RZ, 0xc0, !PT ;  /* 0x0000000205057212 */ /* 0x000fc800078ec0ff */
[----:B------:R-:W-:-:S13]  /*15ea0*/  ISETP.NE.AND P0, PT, R5, R2, PT ;  /* 0x000000020500720c */ /* 0x000fda0003f05270 */
[----:B------:R-:W-:Y:S05]  /*15eb0*/  @P0 BRA `(.L_x_15) ;  /* 0x0000000000300947 */ /* 0x000fea0003800000 */
[----:B------:R-:W-:Y:S01]  /*15ec0*/  R2UR UR4, R0 ;  /* 0x00000000000472ca */ /* 0x000fe200000e0000 */
[----:B------:R-:W-:Y:S01]  /*15ed0*/  VOTEU.ANY UR5, UPT, PT ;  /* 0x0000000000057886 */ /* 0x000fe200038e0100 */
[----:B------:R-:W0:Y:S01]  /*15ee0*/  S2R R0, SR_LANEID ;  /* 0x0000000000007919 */ /* 0x000e220000000000 */
[----:B------:R-:W-:-:S10]  /*15ef0*/  UFLO.U32 UR5, UR5 ;  /* 0x00000005000572bd */ /* 0x000fd400080e0000 */
[----:B------:R-:W-:-:S06]  /*15f00*/  ULOP3.LUT UR4, URZ, UR4, URZ, 0x33, !UPT ;  /* 0x00000004ff047292 */ /* 0x000fcc000f8e33ff */
[----:B------:R-:W-:-:S04]  /*15f10*/  IMAD.U32 R2, RZ, RZ, UR4 ;  /* 0x00000004ff027e24 */ /* 0x000fc8000f8e00ff */
[----:B------:R-:W1:Y:S02]  /*15f20*/  REDUX UR7, R2 ;  /* 0x00000000020773c4 */ /* 0x000e640000000000 */
[----:B------:R2:W-:Y:S01]  /*15f30*/  UTCATOMSWS.AND URZ, UR4 ;  /* 0x0000000400ff79e3 */ /* 0x0005e20008000000 */
[----:B0-----:R-:W-:Y:S01]  /*15f40*/  ISETP.EQ.U32.AND P0, PT, R0, UR5, PT ;  /* 0x0000000500007c0c */ /* 0x001fe2000bf02070 */
[----:B-1----:R-:W-:-:S12]  /*15f50*/  IMAD.U32 R0, RZ, RZ, UR7 ;  /* 0x00000007ff007e24 */ /* 0x002fd8000f8e00ff */
[----:B------:R2:W-:Y:S01]  /*15f60*/  @P0 ATOMS.AND RZ, [UR6], R0 ;  /* 0x00000000ffff098c */ /* 0x0005e2000a800006 */
[----:B------:R-:W-:Y:S05]  /*15f70*/  BRA `(.L_x_13) ;  /* 0x0000000000147947 */ /* 0x000fea0003800000 */
.L_x_15:
[----:B------:R-:W-:-:S07]  /*15f80*/  MOV R2, 0x15fa0 ;  /* 0x00015fa000027802 */ /* 0x000fce0000000f00 */
[----:B------:R-:W-:Y:S05]  /*15f90*/  CALL.REL.NOINC `($__internal_0_$__cuda_sm10x_tcgen05_guardrail_trap_col_being_dealloced_not_returned_by_alloc) ;  /* 0x0000000000387944 */ /* 0x000fea0003c00000 */
[----:B------:R-:W-:Y:S05]  /*15fa0*/  BRA `(.L_x_13) ;  /* 0x0000000000087947 */ /* 0x000fea0003800000 */
.L_x_14:
[----:B------:R-:W-:-:S07]  /*15fb0*/  MOV R2, 0x15fd0 ;  /* 0x00015fd000027802 */ /* 0x000fce0000000f00 */
[----:B------:R-:W-:Y:S05]  /*15fc0*/  CALL.REL.NOINC `($__internal_2_$__cuda_sm10x_tcgen05_guardrail_trap_unallocated_columns_being_dealloced) ;  /* 0x0000000000447944 */ /* 0x000fea0003c00000 */
.L_x_13:
[----:B------:R-:W-:Y:S01]  /*15fd0*/  NOP ;  /* 0x0000000000007918 */ /* 0x000fe20000000000 */
[----:B--2---:R-:W-:Y:S05]  /*15fe0*/  EXIT ;  /* 0x000000000000794d */ /* 0x004fea0003800000 */
.L_x_8:
[----:B-----5:R1:W-:Y:S04]  /*15ff0*/  STL [R1+0x590], R0 ;  /* 0x0005900001007387 */ /* 0x0203e80000100800 */
[----:B-1----:R-:W3:Y:S02]  /*16000*/  LDL R0, [R1+0x340] ;  /* 0x0003400001007983 */ /* 0x002ee40000100800 */
[----:B---3--:R1:W3:Y:S02]  /*16010*/  SYNCS.PHASECHK.TRANS64.TRYWAIT P0, [UR12], R0 ;  /* 0x00000000ff0075a7 */ /* 0x0082e4000800110c */
[----:B-1---5:R1:W5:Y:S02]  /*16020*/  LDL.LU R0, [R1+0x590] ;  /* 0x0005900001007983 */ /* 0x0223640000300800 */
[----:B-1-3--:R-:W-:Y:S05]  /*16030*/  @!P0 BRA `(.L_x_8) ;  /* 0xfffffffc00ec8947 */ /* 0x00afea000383ffff */
[----:B------:R-:W-:Y:S05]  /*16040*/  BRA `(.L_x_16) ;  /* 0xffffff8000ac7947 */ /* 0x000fea000383ffff */
.L_x_12:
[----:B------:R-:W2:Y:S02]  /*16050*/  SYNCS.PHASECHK.TRANS64.TRYWAIT P0, [UR12], R0 ;  /* 0x00000000ff0075a7 */ /* 0x000ea4000800110c */
[----:B--2---:R-:W-:Y:S05]  /*16060*/  @!P0 BRA `(.L_x_12) ;  /* 0xfffffffc00f88947 */ /* 0x004fea000383ffff */
[----:B------:R-:W-:Y:S05]  /*16070*/  BRA `(.L_x_11) ;  /* 0xffffffec000c7947 */ /* 0x000fea000383ffff */
        .weak           $__internal_0_$__cuda_sm10x_tcgen05_guardrail_trap_col_being_dealloced_not_returned_by_alloc
        .type           $__internal_0_$__cuda_sm10x_tcgen05_guardrail_trap_col_being_dealloced_not_returned_by_alloc,@function
        .size           $__internal_0_$__cuda_sm10x_tcgen05_guardrail_trap_col_being_dealloced_not_returned_by_alloc,($__internal_1_$__cuda_sm10x_tcgen05_guardrail_trap_phase_invalid_during_alloc - $__internal_0_$__cuda_sm10x_tcgen05_guardrail_trap_col_being_dealloced_not_returned_by_alloc)
$__internal_0_$__cuda_sm10x_tcgen05_guardrail_trap_col_being_dealloced_not_returned_by_alloc:
[----:B------:R-:W-:Y:S05]  /*16080*/  BPT.TRAP 0x1 ;  /* 0x000000040000795c */ /* 0x000fea0000300000 */
[----:B------:R-:W-:-:S04]  /*16090*/  IMAD.MOV.U32 R3, RZ, RZ, 0x0 ;  /* 0x00000000ff037424 */ /* 0x000fc800078e00ff */
[----:B------:R-:W-:Y:S05]  /*160a0*/  RET.REL.NODEC R2 `(matmul_kernel) ;  /* 0xfffffe9c02d47950 */ /* 0x000fea0003c3ffff */
        .weak           $__internal_1_$__cuda_sm10x_tcgen05_guardrail_trap_phase_invalid_during_alloc
        .type           $__internal_1_$__cuda_sm10x_tcgen05_guardrail_trap_phase_invalid_during_alloc,@function
        .size           $__internal_1_$__cuda_sm10x_tcgen05_guardrail_trap_phase_invalid_during_alloc,($__internal_2_$__cuda_sm10x_tcgen05_guardrail_trap_unallocated_columns_being_dealloced - $__internal_1_$__cuda_sm10x_tcgen05_guardrail_trap_phase_invalid_during_alloc)
$__internal_1_$__cuda_sm10x_tcgen05_guardrail_trap_phase_invalid_during_alloc:
[----:B------:R-:W-:Y:S05]  /*160b0*/  BPT.TRAP 0x1 ;  /* 0x000000040000795c */ /* 0x000fea0000300000 */
[----:B------:R-:W-:-:S04]  /*160c0*/  IMAD.MOV.U32 R3, RZ, RZ, 0x0 ;  /* 0x00000000ff037424 */ /* 0x000fc800078e00ff */
[----:B------:R-:W-:Y:S05]  /*160d0*/  RET.REL.NODEC R2 `(matmul_kernel) ;  /* 0xfffffe9c02c87950 */ /* 0x000fea0003c3ffff */
        .weak           $__internal_2_$__cuda_sm10x_tcgen05_guardrail_trap_unallocated_columns_being_dealloced
        .type           $__internal_2_$__cuda_sm10x_tcgen05_guardrail_trap_unallocated_columns_being_dealloced,@function
        .size           $__internal_2_$__cuda_sm10x_tcgen05_guardrail_trap_unallocated_columns_being_dealloced,(.L_x_20 - $__internal_2_$__cuda_sm10x_tcgen05_guardrail_trap_unallocated_columns_being_dealloced)
$__internal_2_$__cuda_sm10x_tcgen05_guardrail_trap_unallocated_columns_being_dealloced:
[----:B------:R-:W-:Y:S05]  /*160e0*/  BPT.TRAP 0x1 ;  /* 0x000000040000795c */ /* 0x000fea0000300000 */
[----:B------:R-:W-:-:S04]  /*160f0*/  IMAD.MOV.U32 R3, RZ, RZ, 0x0 ;  /* 0x00000000ff037424 */ /* 0x000fc800078e00ff */
[----:B------:R-:W-:Y:S05]  /*16100*/  RET.REL.NODEC R2 `(matmul_kernel) ;  /* 0xfffffe9c02bc7950 */ /* 0x000fea0003c3ffff */
.L_x_17:
[----:B------:R-:W-:-:S00]  /*16110*/  BRA `(.L_x_17) ;  /* 0xfffffffc00fc7947 */ /* 0x000fc0000383ffff */
[----:B------:R-:W-:-:S00]  /*16120*/  NOP ;  /* 0x0000000000007918 */ /* 0x000fc00000000000 */
        /* <DEDUP_REMOVED lines=13> */
.L_x_20:


//--------------------- .nv.shared.matmul_kernel  --------------------------
	.section	.nv.shared.matmul_kernel,"aw",@nobits
	.sectionflags	@""
	.align	16
	.zero		1024


//--------------------- .nv.shared.reserved.0     --------------------------
	.section	.nv.shared.reserved.0,"aw",@nobits
	.align	8
	.weak		__nv_reservedSMEM_offset_0_alias
	.size		__nv_reservedSMEM_offset_0_alias, 0, 64
	.other		__nv_reservedSMEM_offset_0_alias,@"STO_CUDA_RESERVED_SHARED STV_DEFAULT"
__nv_reservedSMEM_offset_0_alias:
	.zero		0
.nv.shared.reserved.0:
	.zero		64
	.weak		__nv_reservedSMEM_allocation_phase
	.type		__nv_reservedSMEM_allocation_phase,@object
	.size		__nv_reservedSMEM_allocation_phase,(.L_0 - __nv_reservedSMEM_allocation_phase)
__nv_reservedSMEM_allocation_phase:
	.zero		1
.L_0:
	.zero		7
	.weak		__nv_reservedSMEM_devtool_atexit_pc
	.type		__nv_reservedSMEM_devtool_atexit_pc,@object
	.size		__nv_reservedSMEM_devtool_atexit_pc,(__nv_reservedSMEM_allocation_mask - __nv_reservedSMEM_devtool_atexit_pc)
__nv_reservedSMEM_devtool_atexit_pc:
	.zero		8
	.weak		__nv_reservedSMEM_allocation_mask
	.type		__nv_reservedSMEM_allocation_mask,@object
	.size		__nv_reservedSMEM_allocation_mask,(.L_2 - __nv_reservedSMEM_allocation_mask)
__nv_reservedSMEM_allocation_mask:
	.zero		4
.L_2:


//--------------------- .nv.constant0.matmul_kernel --------------------------
	.section	.nv.constant0.matmul_kernel,"a",@progbits
	.sectionflags	@""
	.align	4
.nv.constant0.matmul_kernel:
	.zero		976


//--------------------- SYMBOLS --------------------------

	.type		.nv.reservedSmem.offset0,@object
	.size		.nv.reservedSmem.offset0,0x4
	.type		.nv.reservedSmem.cap,@object
	.size		.nv.reservedSmem.cap,0x4
